// auto-generated by cutlass_sweep.gemm — config: {"arch": "sm_100", "cluster_m": 2, "cluster_n": 4, "dtype": "mxfp4", "dtype_b": "mxfp4", "layout": "nt", "stages": 0, "tile_k": 256, "tile_m": 128, "tile_n": 128}
#include "cutlass/cutlass.h"
#include "cutlass/gemm/collective/collective_builder.hpp"
#include "cutlass/gemm/device/gemm_universal_adapter.h"
#include "cutlass/gemm/kernel/gemm_universal.hpp"
#include "cutlass/epilogue/collective/collective_builder.hpp"

using ElemA = cutlass::mx_float4_t<cutlass::float_e2m1_t>;
using ElemB = cutlass::mx_float4_t<cutlass::float_e2m1_t>;
using ElemCD = cutlass::bfloat16_t;
using Acc  = float;
using TileShape    = cute::Shape<cute::_128, cute::_128, cute::_256>;
using ClusterShape = cute::Shape<cute::_2, cute::_4, cute::_1>;

using CollectiveEpilogue = typename cutlass::epilogue::collective::CollectiveBuilder<
    cutlass::arch::Sm100, cutlass::arch::OpClassTensorOp,
    TileShape, ClusterShape,
    cutlass::epilogue::collective::EpilogueTileAuto,
    Acc, Acc,
    ElemCD, cutlass::layout::RowMajor, 128 / cutlass::sizeof_bits<ElemCD>::value,
    ElemCD, cutlass::layout::RowMajor, 128 / cutlass::sizeof_bits<ElemCD>::value,
    cutlass::epilogue::collective::EpilogueScheduleAuto
  >::CollectiveOp;

using CollectiveMainloop = typename cutlass::gemm::collective::CollectiveBuilder<
    cutlass::arch::Sm100, cutlass::arch::OpClassBlockScaledTensorOp,
    ElemA, cutlass::layout::RowMajor, 32,
    ElemB, cutlass::layout::ColumnMajor, 32,
    Acc,
    TileShape, ClusterShape,
    cutlass::gemm::collective::StageCountAutoCarveout<static_cast<int>(sizeof(typename CollectiveEpilogue::SharedStorage))>,
    cutlass::gemm::collective::KernelScheduleAuto
  >::CollectiveOp;

using GemmKernel = cutlass::gemm::kernel::GemmUniversal<
    cute::Shape<int,int,int,int>,
    CollectiveMainloop,
    CollectiveEpilogue
>;
using Gemm = cutlass::gemm::device::GemmUniversalAdapter<GemmKernel>;

// Force the device kernel symbol into the cubin without needing a host main.
auto* _anchor = &cutlass::device_kernel<GemmKernel>;


// ===== COMPILED SASS (sm_100a) =====

	.target	sm_100a

	.elftype	@"ET_EXEC"


//--------------------- .note.nv.tkinfo           --------------------------
	.section	.note.nv.tkinfo,"",@"SHT_NOTE"
	.sectionflags	@"SHF_NOTE_NV_TKINFO"
	.tkinfo
        /*0018*/ 	.word	0x00000002
        /*0030*/ 	.string	""
        /*0030*/ 	.string	"ptxas"
        /*0030*/ 	.string	"Cuda compilation tools, release 13.0, V13.0.88"
        /*0030*/ 	.string	"Build cuda_13.0.r13.0/compiler.36424714_0"
        /*0030*/ 	.string	"-arch sm_100a -m 64 "



//--------------------- .note.nv.cuinfo           --------------------------
	.section	.note.nv.cuinfo,"",@"SHT_NOTE"
	.sectionflags	@"SHF_NOTE_NV_CUINFO"
        /*0018*/ 	.short	0x0002
        /*001a*/ 	.short	0x0064
        /*001c*/ 	.short	0x0082
	.zero		2


//--------------------- .nv.info                  --------------------------
	.section	.nv.info,"",@"SHT_CUDA_INFO"
	.align	4


	//----- nvinfo : EIATTR_REGCOUNT
	.align		4
        /*0000*/ 	.byte	0x04, 0x2f
        /*0002*/ 	.short	(.L_19 - .L_18)
	.align		4
.L_18:
        /*0004*/ 	.word	index@(_ZN7cutlass13device_kernelINS_4gemm6kernel13GemmUniversalIN4cute5tupleIJiiiiEEENS1_10collective13CollectiveMmaINS1_46MainloopSm100TmaUmmaWarpSpecializedBlockScaledILi6ELi2ELi2ENS5_IJNS4_1CILi2EEENSA_ILi4EEENSA_ILi1EEEEEEEENS5_IJNSA_ILi128EEESG_NSA_ILi256EEEEEENS5_IJNS_12float_e2m1_tENS_13float_ue8m0_tEEEENS5_IJNS5_IJlSD_lEEENS4_6LayoutINS5_IJNS5_IJNS5_IJNSA_ILi32EEESC_EEEiEEESQ_NS5_IJSD_iEEEEEENS5_IJNS5_IJNS5_IJNSA_ILi16EEESC_EEEiEEENS5_IJNS5_IJNSA_ILi0EEESD_EEENSA_ILi512EEEEEENS5_IJSW_iEEEEEEEEEEESL_S13_NS4_8TiledMMAINS4_8MMA_AtomIJNS4_17SM100_MMA_MXF4_SSISJ_SJ_fSK_Li128ELi128ELi32ELNS4_4UMMA5MajorE0ELS18_0ELNS17_7ScaleInE0ELS19_0EEEEEENSN_INS5_IJSD_SD_SD_EEENS5_IJSW_SW_SW_EEEEENS5_IJNS4_10UnderscoreES1F_S1F_EEEEENS5_IJNS4_23SM90_TMA_LOAD_MULTICASTES1I_EEENS5_IJNS4_14ComposedLayoutINS4_7SwizzleILi3ELi4ELi3EEENS4_18smem_ptr_flag_bitsILi4EEENSN_INS5_IJNSA_ILi8EEESH_EEENS5_IJSH_SD_EEEEEEENSN_INS5_IJNS5_IJNS5_IJSP_SD_EEENS5_IJSO_SB_EEEEEESD_NS5_IJSB_SB_EEEEEENS5_IJNS5_IJNS5_IJSU_SY_EEESX_EEESW_NS5_IJSB_SY_EEEEEEEEEEEvNS4_8identityES1J_S24_vS25_EENS_8epilogue10collective18CollectiveEpilogueINS27_23Sm100TmaWarpSpecializedILi4ELi2ELi16ELb1ELb0EEEJNS5_IJNSA_ILi64EEESG_SH_EEENS5_IJNSN_IS2C_SD_EENSN_INS5_IJST_SB_EEENS5_IJSD_S2C_EEEEEEEENS_10bfloat16_tESM_S2J_SM_NS27_6fusion15FusionCallbacksIS2B_NS2K_17LinearCombinationIS2J_fS2J_fLNS_15FloatRoundStyleE2EEES2D_S2I_JEEENS4_5SM1004TMEM4LOAD26SM100_TMEM_LOAD_32dp32b16xENS4_13SM90_TMA_LOADENS1K_INS1L_ILi1ELi4ELi3EEENS1N_ILi16EEENSN_INS5_IJS1P_ST_EEENS5_IJST_SD_EEEEEEENS4_39AutoVectorizingCopyWithAssumedAlignmentILi128EEENS4_14SM90_TMA_STOREES30_S32_S32_EEEvvEEEEvNT_6ParamsE)
        /*0008*/ 	.word	0x0000007e


	//----- nvinfo : EIATTR_FRAME_SIZE
	.align		4
.L_19:
        /*000c*/ 	.byte	0x04, 0x11
        /*000e*/ 	.short	(.L_21 - .L_20)
	.align		4
.L_20:
        /*0010*/ 	.word	index@($__internal_2_$__cuda_sm10x_tcgen05_guardrail_trap_unallocated_columns_being_dealloced)
        /*0014*/ 	.word	0x00000000


	//----- nvinfo : EIATTR_FRAME_SIZE
	.align		4
.L_21:
        /*0018*/ 	.byte	0x04, 0x11
        /*001a*/ 	.short	(.L_23 - .L_22)
	.align		4
.L_22:
        /*001c*/ 	.word	index@($__internal_1_$__cuda_sm10x_tcgen05_guardrail_trap_phase_invalid_during_alloc)
        /*0020*/ 	.word	0x00000000


	//----- nvinfo : EIATTR_FRAME_SIZE
	.align		4
.L_23:
        /*0024*/ 	.byte	0x04, 0x11
        /*0026*/ 	.short	(.L_25 - .L_24)
	.align		4
.L_24:
        /*0028*/ 	.word	index@($__internal_0_$__cuda_sm10x_tcgen05_guardrail_trap_col_being_dealloced_not_returned_by_alloc)
        /*002c*/ 	.word	0x00000000


	//----- nvinfo : EIATTR_FRAME_SIZE
	.align		4
.L_25:
        /*0030*/ 	.byte	0x04, 0x11
        /*0032*/ 	.short	(.L_27 - .L_26)
	.align		4
.L_26:
        /*0034*/ 	.word	index@(_ZN7cutlass13device_kernelINS_4gemm6kernel13GemmUniversalIN4cute5tupleIJiiiiEEENS1_10collective13CollectiveMmaINS1_46MainloopSm100TmaUmmaWarpSpecializedBlockScaledILi6ELi2ELi2ENS5_IJNS4_1CILi2EEENSA_ILi4EEENSA_ILi1EEEEEEEENS5_IJNSA_ILi128EEESG_NSA_ILi256EEEEEENS5_IJNS_12float_e2m1_tENS_13float_ue8m0_tEEEENS5_IJNS5_IJlSD_lEEENS4_6LayoutINS5_IJNS5_IJNS5_IJNSA_ILi32EEESC_EEEiEEESQ_NS5_IJSD_iEEEEEENS5_IJNS5_IJNS5_IJNSA_ILi16EEESC_EEEiEEENS5_IJNS5_IJNSA_ILi0EEESD_EEENSA_ILi512EEEEEENS5_IJSW_iEEEEEEEEEEESL_S13_NS4_8TiledMMAINS4_8MMA_AtomIJNS4_17SM100_MMA_MXF4_SSISJ_SJ_fSK_Li128ELi128ELi32ELNS4_4UMMA5MajorE0ELS18_0ELNS17_7ScaleInE0ELS19_0EEEEEENSN_INS5_IJSD_SD_SD_EEENS5_IJSW_SW_SW_EEEEENS5_IJNS4_10UnderscoreES1F_S1F_EEEEENS5_IJNS4_23SM90_TMA_LOAD_MULTICASTES1I_EEENS5_IJNS4_14ComposedLayoutINS4_7SwizzleILi3ELi4ELi3EEENS4_18smem_ptr_flag_bitsILi4EEENSN_INS5_IJNSA_ILi8EEESH_EEENS5_IJSH_SD_EEEEEEENSN_INS5_IJNS5_IJNS5_IJSP_SD_EEENS5_IJSO_SB_EEEEEESD_NS5_IJSB_SB_EEEEEENS5_IJNS5_IJNS5_IJSU_SY_EEESX_EEESW_NS5_IJSB_SY_EEEEEEEEEEEvNS4_8identityES1J_S24_vS25_EENS_8epilogue10collective18CollectiveEpilogueINS27_23Sm100TmaWarpSpecializedILi4ELi2ELi16ELb1ELb0EEEJNS5_IJNSA_ILi64EEESG_SH_EEENS5_IJNSN_IS2C_SD_EENSN_INS5_IJST_SB_EEENS5_IJSD_S2C_EEEEEEEENS_10bfloat16_tESM_S2J_SM_NS27_6fusion15FusionCallbacksIS2B_NS2K_17LinearCombinationIS2J_fS2J_fLNS_15FloatRoundStyleE2EEES2D_S2I_JEEENS4_5SM1004TMEM4LOAD26SM100_TMEM_LOAD_32dp32b16xENS4_13SM90_TMA_LOADENS1K_INS1L_ILi1ELi4ELi3EEENS1N_ILi16EEENSN_INS5_IJS1P_ST_EEENS5_IJST_SD_EEEEEEENS4_39AutoVectorizingCopyWithAssumedAlignmentILi128EEENS4_14SM90_TMA_STOREES30_S32_S32_EEEvvEEEEvNT_6ParamsE)
        /*0038*/ 	.word	0x00000000


	//----- nvinfo : EIATTR_MIN_STACK_SIZE
	.align		4
.L_27:
        /*003c*/ 	.byte	0x04, 0x12
        /*003e*/ 	.short	(.L_29 - .L_28)
	.align		4
.L_28:
        /*0040*/ 	.word	index@(_ZN7cutlass13device_kernelINS_4gemm6kernel13GemmUniversalIN4cute5tupleIJiiiiEEENS1_10collective13CollectiveMmaINS1_46MainloopSm100TmaUmmaWarpSpecializedBlockScaledILi6ELi2ELi2ENS5_IJNS4_1CILi2EEENSA_ILi4EEENSA_ILi1EEEEEEEENS5_IJNSA_ILi128EEESG_NSA_ILi256EEEEEENS5_IJNS_12float_e2m1_tENS_13float_ue8m0_tEEEENS5_IJNS5_IJlSD_lEEENS4_6LayoutINS5_IJNS5_IJNS5_IJNSA_ILi32EEESC_EEEiEEESQ_NS5_IJSD_iEEEEEENS5_IJNS5_IJNS5_IJNSA_ILi16EEESC_EEEiEEENS5_IJNS5_IJNSA_ILi0EEESD_EEENSA_ILi512EEEEEENS5_IJSW_iEEEEEEEEEEESL_S13_NS4_8TiledMMAINS4_8MMA_AtomIJNS4_17SM100_MMA_MXF4_SSISJ_SJ_fSK_Li128ELi128ELi32ELNS4_4UMMA5MajorE0ELS18_0ELNS17_7ScaleInE0ELS19_0EEEEEENSN_INS5_IJSD_SD_SD_EEENS5_IJSW_SW_SW_EEEEENS5_IJNS4_10UnderscoreES1F_S1F_EEEEENS5_IJNS4_23SM90_TMA_LOAD_MULTICASTES1I_EEENS5_IJNS4_14ComposedLayoutINS4_7SwizzleILi3ELi4ELi3EEENS4_18smem_ptr_flag_bitsILi4EEENSN_INS5_IJNSA_ILi8EEESH_EEENS5_IJSH_SD_EEEEEEENSN_INS5_IJNS5_IJNS5_IJSP_SD_EEENS5_IJSO_SB_EEEEEESD_NS5_IJSB_SB_EEEEEENS5_IJNS5_IJNS5_IJSU_SY_EEESX_EEESW_NS5_IJSB_SY_EEEEEEEEEEEvNS4_8identityES1J_S24_vS25_EENS_8epilogue10collective18CollectiveEpilogueINS27_23Sm100TmaWarpSpecializedILi4ELi2ELi16ELb1ELb0EEEJNS5_IJNSA_ILi64EEESG_SH_EEENS5_IJNSN_IS2C_SD_EENSN_INS5_IJST_SB_EEENS5_IJSD_S2C_EEEEEEEENS_10bfloat16_tESM_S2J_SM_NS27_6fusion15FusionCallbacksIS2B_NS2K_17LinearCombinationIS2J_fS2J_fLNS_15FloatRoundStyleE2EEES2D_S2I_JEEENS4_5SM1004TMEM4LOAD26SM100_TMEM_LOAD_32dp32b16xENS4_13SM90_TMA_LOADENS1K_INS1L_ILi1ELi4ELi3EEENS1N_ILi16EEENSN_INS5_IJS1P_ST_EEENS5_IJST_SD_EEEEEEENS4_39AutoVectorizingCopyWithAssumedAlignmentILi128EEENS4_14SM90_TMA_STOREES30_S32_S32_EEEvvEEEEvNT_6ParamsE)
        /*0044*/ 	.word	0x00000000
.L_29:


//--------------------- .nv.compat                --------------------------
	.section	.nv.compat,"",@"SHT_CUDA_COMPAT_INFO"
	.align	4
        /*0000*/ 	.byte	0x02, 0x09, 0x01, 0x00, 0x02, 0x02, 0x02, 0x00, 0x02, 0x05, 0x05, 0x00, 0x03, 0x07, 0x01, 0x01
        /*0010*/ 	.byte	0x02, 0x03, 0x01, 0x00, 0x02, 0x06, 0x01, 0x00, 0x04, 0x0b, 0x08, 0x00, 0x09, 0x00, 0x00, 0x00
        /*0020*/ 	.byte	0x00, 0x00, 0x00, 0x00


//--------------------- .nv.info._ZN7cutlass13device_kernelINS_4gemm6kernel13GemmUniversalIN4cute5tupleIJiiiiEEENS1_10collective13CollectiveMmaINS1_46MainloopSm100TmaUmmaWarpSpecializedBlockScaledILi6ELi2ELi2ENS5_IJNS4_1CILi2EEENSA_ILi4EEENSA_ILi1EEEEEEEENS5_IJNSA_ILi128EEESG_NSA_ILi256EEEEEENS5_IJNS_12float_e2m1_tENS_13float_ue8m0_tEEEENS5_IJNS5_IJlSD_lEEENS4_6LayoutINS5_IJNS5_IJNS5_IJNSA_ILi32EEESC_EEEiEEESQ_NS5_IJSD_iEEEEEENS5_IJNS5_IJNS5_IJNSA_ILi16EEESC_EEEiEEENS5_IJNS5_IJNSA_ILi0EEESD_EEENSA_ILi512EEEEEENS5_IJSW_iEEEEEEEEEEESL_S13_NS4_8TiledMMAINS4_8MMA_AtomIJNS4_17SM100_MMA_MXF4_SSISJ_SJ_fSK_Li128ELi128ELi32ELNS4_4UMMA5MajorE0ELS18_0ELNS17_7ScaleInE0ELS19_0EEEEEENSN_INS5_IJSD_SD_SD_EEENS5_IJSW_SW_SW_EEEEENS5_IJNS4_10UnderscoreES1F_S1F_EEEEENS5_IJNS4_23SM90_TMA_LOAD_MULTICASTES1I_EEENS5_IJNS4_14ComposedLayoutINS4_7SwizzleILi3ELi4ELi3EEENS4_18smem_ptr_flag_bitsILi4EEENSN_INS5_IJNSA_ILi8EEESH_EEENS5_IJSH_SD_EEEEEEENSN_INS5_IJNS5_IJNS5_IJSP_SD_EEENS5_IJSO_SB_EEEEEESD_NS5_IJSB_SB_EEEEEENS5_IJNS5_IJNS5_IJSU_SY_EEESX_EEESW_NS5_IJSB_SY_EEEEEEEEEEEvNS4_8identityES1J_S24_vS25_EENS_8epilogue10collective18CollectiveEpilogueINS27_23Sm100TmaWarpSpecializedILi4ELi2ELi16ELb1ELb0EEEJNS5_IJNSA_ILi64EEESG_SH_EEENS5_IJNSN_IS2C_SD_EENSN_INS5_IJST_SB_EEENS5_IJSD_S2C_EEEEEEEENS_10bfloat16_tESM_S2J_SM_NS27_6fusion15FusionCallbacksIS2B_NS2K_17LinearCombinationIS2J_fS2J_fLNS_15FloatRoundStyleE2EEES2D_S2I_JEEENS4_5SM1004TMEM4LOAD26SM100_TMEM_LOAD_32dp32b16xENS4_13SM90_TMA_LOADENS1K_INS1L_ILi1ELi4ELi3EEENS1N_ILi16EEENSN_INS5_IJS1P_ST_EEENS5_IJST_SD_EEEEEEENS4_39AutoVectorizingCopyWithAssumedAlignmentILi128EEENS4_14SM90_TMA_STOREES30_S32_S32_EEEvvEEEEvNT_6ParamsE --------------------------
	.section	.nv.info._ZN7cutlass13device_kernelINS_4gemm6kernel13GemmUniversalIN4cute5tupleIJiiiiEEENS1_10collective13CollectiveMmaINS1_46MainloopSm100TmaUmmaWarpSpecializedBlockScaledILi6ELi2ELi2ENS5_IJNS4_1CILi2EEENSA_ILi4EEENSA_ILi1EEEEEEEENS5_IJNSA_ILi128EEESG_NSA_ILi256EEEEEENS5_IJNS_12float_e2m1_tENS_13float_ue8m0_tEEEENS5_IJNS5_IJlSD_lEEENS4_6LayoutINS5_IJNS5_IJNS5_IJNSA_ILi32EEESC_EEEiEEESQ_NS5_IJSD_iEEEEEENS5_IJNS5_IJNS5_IJNSA_ILi16EEESC_EEEiEEENS5_IJNS5_IJNSA_ILi0EEESD_EEENSA_ILi512EEEEEENS5_IJSW_iEEEEEEEEEEESL_S13_NS4_8TiledMMAINS4_8MMA_AtomIJNS4_17SM100_MMA_MXF4_SSISJ_SJ_fSK_Li128ELi128ELi32ELNS4_4UMMA5MajorE0ELS18_0ELNS17_7ScaleInE0ELS19_0EEEEEENSN_INS5_IJSD_SD_SD_EEENS5_IJSW_SW_SW_EEEEENS5_IJNS4_10UnderscoreES1F_S1F_EEEEENS5_IJNS4_23SM90_TMA_LOAD_MULTICASTES1I_EEENS5_IJNS4_14ComposedLayoutINS4_7SwizzleILi3ELi4ELi3EEENS4_18smem_ptr_flag_bitsILi4EEENSN_INS5_IJNSA_ILi8EEESH_EEENS5_IJSH_SD_EEEEEEENSN_INS5_IJNS5_IJNS5_IJSP_SD_EEENS5_IJSO_SB_EEEEEESD_NS5_IJSB_SB_EEEEEENS5_IJNS5_IJNS5_IJSU_SY_EEESX_EEESW_NS5_IJSB_SY_EEEEEEEEEEEvNS4_8identityES1J_S24_vS25_EENS_8epilogue10collective18CollectiveEpilogueINS27_23Sm100TmaWarpSpecializedILi4ELi2ELi16ELb1ELb0EEEJNS5_IJNSA_ILi64EEESG_SH_EEENS5_IJNSN_IS2C_SD_EENSN_INS5_IJST_SB_EEENS5_IJSD_S2C_EEEEEEEENS_10bfloat16_tESM_S2J_SM_NS27_6fusion15FusionCallbacksIS2B_NS2K_17LinearCombinationIS2J_fS2J_fLNS_15FloatRoundStyleE2EEES2D_S2I_JEEENS4_5SM1004TMEM4LOAD26SM100_TMEM_LOAD_32dp32b16xENS4_13SM90_TMA_LOADENS1K_INS1L_ILi1ELi4ELi3EEENS1N_ILi16EEENSN_INS5_IJS1P_ST_EEENS5_IJST_SD_EEEEEEENS4_39AutoVectorizingCopyWithAssumedAlignmentILi128EEENS4_14SM90_TMA_STOREES30_S32_S32_EEEvvEEEEvNT_6ParamsE,"",@"SHT_CUDA_INFO"
	.sectionflags	@""
	.align	4


	//----- nvinfo : EIATTR_CUDA_API_VERSION
	.align		4
        /*0000*/ 	.byte	0x04, 0x37
        /*0002*/ 	.short	(.L_31 - .L_30)
.L_30:
        /*0004*/ 	.word	0x00000082


	//----- nvinfo : EIATTR_KPARAM_INFO
	.align		4
.L_31:
        /*0008*/ 	.byte	0x04, 0x17
        /*000a*/ 	.short	(.L_33 - .L_32)
.L_32:
        /*000c*/ 	.word	0x00000000
        /*0010*/ 	.short	0x0000
        /*0012*/ 	.short	0x0000
        /*0014*/ 	.byte	0x00, 0xf0, 0x01, 0x30


	//----- nvinfo : EIATTR_AT_ENTRY_FRAGMENTS
	.align		4
.L_33:
        /*0018*/ 	.byte	0x04, 0x4f
        /*001a*/ 	.short	(.L_35 - .L_34)


	//   ....[0]....
.L_34:
        /*001c*/ 	.word	0x00000006


	//----- nvinfo : EIATTR_RESERVED_SMEM_USED
	.align		4
.L_35:
        /*0020*/ 	.byte	0x01, 0x41
	.zero		2


	//----- nvinfo : EIATTR_SPARSE_MMA_MASK
	.align		4
        /*0024*/ 	.byte	0x03, 0x50
        /*0026*/ 	.short	0x0000


	//----- nvinfo : EIATTR_TCGEN05_1CTA_USED
	.align		4
        /*0028*/ 	.byte	0x01, 0x51
	.zero		2


	//----- nvinfo : EIATTR_MAXREG_COUNT
	.align		4
        /*002c*/ 	.byte	0x03, 0x1b
        /*002e*/ 	.short	0x00ff


	//----- nvinfo : EIATTR_NUM_BARRIERS
	.align		4
        /*0030*/ 	.byte	0x02, 0x4c
        /*0032*/ 	.byte	0x07
	.zero		1


	//----- nvinfo : EIATTR_EXTERNS
	.align		4
        /*0034*/ 	.byte	0x04, 0x0f
        /*0036*/ 	.short	(.L_37 - .L_36)


	//   ....[0]....
	.align		4
.L_36:
        /*0038*/ 	.word	index@(__assertfail)


	//----- nvinfo : EIATTR_MERCURY_ISA_VERSION
	.align		4
.L_37:
        /*003c*/ 	.byte	0x03, 0x5f
        /*003e*/ 	.short	0x0101


	//----- nvinfo : EIATTR_INT_WARP_WIDE_INSTR_OFFSETS
	.align		4
        /*0040*/ 	.byte	0x04, 0x31
        /*0042*/ 	.short	(.L_39 - .L_38)


	//   ....[0]....
.L_38:
        /*0044*/ 	.word	0x00002660


	//   ....[1]....
        /*0048*/ 	.word	0x00004420


	//   ....[2]....
        /*004c*/ 	.word	0x00004450


	//   ....[3]....
        /*0050*/ 	.word	0x000044a0


	//   ....[4]....
        /*0054*/ 	.word	0x00004d50


	//   ....[5]....
        /*0058*/ 	.word	0x00004d70


	//   ....[6]....
        /*005c*/ 	.word	0x00004dd0


	//   ....[7]....
        /*0060*/ 	.word	0x00004f10


	//   ....[8]....
        /*0064*/ 	.word	0x00004f30


	//   ....[9]....
        /*0068*/ 	.word	0x00004ff0


	//   ....[10]....
        /*006c*/ 	.word	0x000050f0


	//   ....[11]....
        /*0070*/ 	.word	0x00005130


	//   ....[12]....
        /*0074*/ 	.word	0x000051d0


	//   ....[13]....
        /*0078*/ 	.word	0x000052d0


	//   ....[14]....
        /*007c*/ 	.word	0x000052f0


	//   ....[15]....
        /*0080*/ 	.word	0x000053c0


	//   ....[16]....
        /*0084*/ 	.word	0x000054c0


	//   ....[17]....
        /*0088*/ 	.word	0x00005500


	//   ....[18]....
        /*008c*/ 	.word	0x000055c0


	//   ....[19]....
        /*0090*/ 	.word	0x000056a0


	//   ....[20]....
        /*0094*/ 	.word	0x000056c0


	//   ....[21]....
        /*0098*/ 	.word	0x000057a0


	//   ....[22]....
        /*009c*/ 	.word	0x00005880


	//   ....[23]....
        /*00a0*/ 	.word	0x000058f0


	//   ....[24]....
        /*00a4*/ 	.word	0x000059a0


	//   ....[25]....
        /*00a8*/ 	.word	0x00005b40


	//   ....[26]....
        /*00ac*/ 	.word	0x00005b50


	//   ....[27]....
        /*00b0*/ 	.word	0x00005c30


	//----- nvinfo : EIATTR_COOP_GROUP_MASK_REGIDS
	.align		4
.L_39:
        /*00b4*/ 	.byte	0x04, 0x29
        /*00b6*/ 	.short	(.L_41 - .L_40)


	//   ....[0]....
.L_40:
        /*00b8*/ 	.word	0xffffffff


	//   ....[1]....
        /*00bc*/ 	.word	0xffffffff


	//   ....[2]....
        /*00c0*/ 	.word	0xffffffff


	//   ....[3]....
        /*00c4*/ 	.word	0xffffffff


	//   ....[4]....
        /*00c8*/ 	.word	0xffffffff


	//   ....[5]....
        /*00cc*/ 	.word	0xffffffff


	//   ....[6]....
        /*00d0*/ 	.word	0xffffffff


	//   ....[7]....
        /*00d4*/ 	.word	0xffffffff


	//   ....[8]....
        /*00d8*/ 	.word	0xffffffff


	//   ....[9]....
        /*00dc*/ 	.word	0xffffffff


	//   ....[10]....
        /*00e0*/ 	.word	0xffffffff


	//   ....[11]....
        /*00e4*/ 	.word	0xffffffff


	//   ....[12]....
        /*00e8*/ 	.word	0xffffffff


	//   ....[13]....
        /*00ec*/ 	.word	0xffffffff


	//----- nvinfo : EIATTR_COOP_GROUP_INSTR_OFFSETS
	.align		4
.L_41:
        /*00f0*/ 	.byte	0x04, 0x28
        /*00f2*/ 	.short	(.L_43 - .L_42)


	//   ....[0]....
.L_42:
        /*00f4*/ 	.word	0x00000090


	//   ....[1]....
        /*00f8*/ 	.word	0x00000530


	//   ....[2]....
        /*00fc*/ 	.word	0x00000720


	//   ....[3]....
        /*0100*/ 	.word	0x000008c0


	//   ....[4]....
        /*0104*/ 	.word	0x000009c0


	//   ....[5]....
        /*0108*/ 	.word	0x00000b30


	//   ....[6]....
        /*010c*/ 	.word	0x00000c90


	//   ....[7]....
        /*0110*/ 	.word	0x00000e40


	//   ....[8]....
        /*0114*/ 	.word	0x00002540


	//   ....[9]....
        /*0118*/ 	.word	0x00003450


	//   ....[10]....
        /*011c*/ 	.word	0x00003660


	//   ....[11]....
        /*0120*/ 	.word	0x00003690


	//   ....[12]....
        /*0124*/ 	.word	0x00004310


	//   ....[13]....
        /*0128*/ 	.word	0x00004540


	//----- nvinfo : EIATTR_VRC_CTA_INIT_COUNT
	.align		4
.L_43:
        /*012c*/ 	.byte	0x02, 0x4a
        /*012e*/ 	.byte	0x80
	.zero		1


	//----- nvinfo : EIATTR_SYSCALL_OFFSETS
	.align		4
        /*0130*/ 	.byte	0x04, 0x46
        /*0132*/ 	.short	(.L_45 - .L_44)


	//   ....[0]....
.L_44:
        /*0134*/ 	.word	0x00006740


	//   ....[1]....
        /*0138*/ 	.word	0x00006830


	//   ....[2]....
        /*013c*/ 	.word	0x000070e0


	//   ....[3]....
        /*0140*/ 	.word	0x00007250


	//   ....[4]....
        /*0144*/ 	.word	0x00007f70


	//   ....[5]....
        /*0148*/ 	.word	0x000080e0


	//   ....[6]....
        /*014c*/ 	.word	0x00008df0


	//   ....[7]....
        /*0150*/ 	.word	0x00008f60


	//   ....[8]....
        /*0154*/ 	.word	0x00009ca0


	//   ....[9]....
        /*0158*/ 	.word	0x00009e10


	//   ....[10]....
        /*015c*/ 	.word	0x0000ab60


	//   ....[11]....
        /*0160*/ 	.word	0x0000acd0


	//   ....[12]....
        /*0164*/ 	.word	0x0000ba30


	//   ....[13]....
        /*0168*/ 	.word	0x0000bba0


	//   ....[14]....
        /*016c*/ 	.word	0x0000c8f0


	//   ....[15]....
        /*0170*/ 	.word	0x0000ca60


	//   ....[16]....
        /*0174*/ 	.word	0x0000d750


	//   ....[17]....
        /*0178*/ 	.word	0x0000d8c0


	//----- nvinfo : EIATTR_MBARRIER_INSTR_OFFSETS
	.align		4
.L_45:
        /*017c*/ 	.byte	0x04, 0x39
        /*017e*/ 	.short	(.L_47 - .L_46)


	//   ....[0]....
.L_46:
        /*0180*/ 	.word	0x00000650
        /*0184*/ 	.word	0x000000ff
        /*0188*/ 	.word	0x00000000
        /*018c*/ 	.short	0x0100
        /*018e*/ 	.byte	0x07
	.zero		1


	//   ....[1]....
        /*0190*/ 	.word	0x00000660
        /*0194*/ 	.word	0x000000ff
        /*0198*/ 	.word	0x00000030
        /*019c*/ 	.short	0x0100
        /*019e*/ 	.byte	0x07
	.zero		1


	//   ....[2]....
        /*01a0*/ 	.word	0x00000670
        /*01a4*/ 	.word	0x000000ff
        /*01a8*/ 	.word	0x00000008
        /*01ac*/ 	.short	0x0100
        /*01ae*/ 	.byte	0x07
	.zero		1


	//   ....[3]....
        /*01b0*/ 	.word	0x00000680
        /*01b4*/ 	.word	0x000000ff
        /*01b8*/ 	.word	0x00000038
        /*01bc*/ 	.short	0x0100
        /*01be*/ 	.byte	0x07
	.zero		1


	//   ....[4]....
        /*01c0*/ 	.word	0x00000690
        /*01c4*/ 	.word	0x000000ff
        /*01c8*/ 	.word	0x00000010
        /*01cc*/ 	.short	0x0100
        /*01ce*/ 	.byte	0x07
	.zero		1


	//   ....[5]....
        /*01d0*/ 	.word	0x000006a0
        /*01d4*/ 	.word	0x000000ff
        /*01d8*/ 	.word	0x00000040
        /*01dc*/ 	.short	0x0100
        /*01de*/ 	.byte	0x07
	.zero		1


	//   ....[6]....
        /*01e0*/ 	.word	0x000006b0
        /*01e4*/ 	.word	0x000000ff
        /*01e8*/ 	.word	0x00000018
        /*01ec*/ 	.short	0x0100
        /*01ee*/ 	.byte	0x07
	.zero		1


	//   ....[7]....
        /*01f0*/ 	.word	0x000006c0
        /*01f4*/ 	.word	0x000000ff
        /*01f8*/ 	.word	0x00000048
        /*01fc*/ 	.short	0x0100
        /*01fe*/ 	.byte	0x07
	.zero		1


	//   ....[8]....
        /*0200*/ 	.word	0x000006d0
        /*0204*/ 	.word	0x000000ff
        /*0208*/ 	.word	0x00000020
        /*020c*/ 	.short	0x0100
        /*020e*/ 	.byte	0x07
	.zero		1


	//   ....[9]....
        /*0210*/ 	.word	0x000006e0
        /*0214*/ 	.word	0x000000ff
        /*0218*/ 	.word	0x00000050
        /*021c*/ 	.short	0x0100
        /*021e*/ 	.byte	0x07
	.zero		1


	//   ....[10]....
        /*0220*/ 	.word	0x000006f0
        /*0224*/ 	.word	0x000000ff
        /*0228*/ 	.word	0x00000028
        /*022c*/ 	.short	0x0100
        /*022e*/ 	.byte	0x07
	.zero		1


	//   ....[11]....
        /*0230*/ 	.word	0x00000700
        /*0234*/ 	.word	0x000000ff
        /*0238*/ 	.word	0x00000058
        /*023c*/ 	.short	0x0100
        /*023e*/ 	.byte	0x07
	.zero		1


	//   ....[12]....
        /*0240*/ 	.word	0x00000830
        /*0244*/ 	.word	0x000000ff
        /*0248*/ 	.word	0x00000060
        /*024c*/ 	.short	0x0100
        /*024e*/ 	.byte	0x07
	.zero		1


	//   ....[13]....
        /*0250*/ 	.word	0x00000840
        /*0254*/ 	.word	0x000000ff
        /*0258*/ 	.word	0x00000080
        /*025c*/ 	.short	0x0100
        /*025e*/ 	.byte	0x07
	.zero		1


	//   ....[14]....
        /*0260*/ 	.word	0x00000850
        /*0264*/ 	.word	0x000000ff
        /*0268*/ 	.word	0x00000068
        /*026c*/ 	.short	0x0100
        /*026e*/ 	.byte	0x07
	.zero		1


	//   ....[15]....
        /*0270*/ 	.word	0x00000860
        /*0274*/ 	.word	0x000000ff
        /*0278*/ 	.word	0x00000088
        /*027c*/ 	.short	0x0100
        /*027e*/ 	.byte	0x07
	.zero		1


	//   ....[16]....
        /*0280*/ 	.word	0x00000870
        /*0284*/ 	.word	0x000000ff
        /*0288*/ 	.word	0x00000070
        /*028c*/ 	.short	0x0100
        /*028e*/ 	.byte	0x07
	.zero		1


	//   ....[17]....
        /*0290*/ 	.word	0x00000880
        /*0294*/ 	.word	0x000000ff
        /*0298*/ 	.word	0x00000090
        /*029c*/ 	.short	0x0100
        /*029e*/ 	.byte	0x07
	.zero		1


	//   ....[18]....
        /*02a0*/ 	.word	0x00000890
        /*02a4*/ 	.word	0x000000ff
        /*02a8*/ 	.word	0x00000078
        /*02ac*/ 	.short	0x0100
        /*02ae*/ 	.byte	0x07
	.zero		1


	//   ....[19]....
        /*02b0*/ 	.word	0x000008a0
        /*02b4*/ 	.word	0x000000ff
        /*02b8*/ 	.word	0x00000098
        /*02bc*/ 	.short	0x0100
        /*02be*/ 	.byte	0x07
	.zero		1


	//   ....[20]....
        /*02c0*/ 	.word	0x00000990
        /*02c4*/ 	.word	0x000000ff
        /*02c8*/ 	.word	0x000000a0
        /*02cc*/ 	.short	0x0100
        /*02ce*/ 	.byte	0x06
	.zero		1


	//   ....[21]....
        /*02d0*/ 	.word	0x000009a0
        /*02d4*/ 	.word	0x000000ff
        /*02d8*/ 	.word	0x000000a8
        /*02dc*/ 	.short	0x0100
        /*02de*/ 	.byte	0x06
	.zero		1


	//   ....[22]....
        /*02e0*/ 	.word	0x00000ae0
        /*02e4*/ 	.word	0x000000ff
        /*02e8*/ 	.word	0x000000b0
        /*02ec*/ 	.short	0x0100
        /*02ee*/ 	.byte	0x06
	.zero		1


	//   ....[23]....
        /*02f0*/ 	.word	0x00000af0
        /*02f4*/ 	.word	0x000000ff
        /*02f8*/ 	.word	0x000000c0
        /*02fc*/ 	.short	0x0100
        /*02fe*/ 	.byte	0x06
	.zero		1


	//   ....[24]....
        /*0300*/ 	.word	0x00000b00
        /*0304*/ 	.word	0x000000ff
        /*0308*/ 	.word	0x000000b8
        /*030c*/ 	.short	0x0100
        /*030e*/ 	.byte	0x06
	.zero		1


	//   ....[25]....
        /*0310*/ 	.word	0x00000b10
        /*0314*/ 	.word	0x000000ff
        /*0318*/ 	.word	0x000000c8
        /*031c*/ 	.short	0x0100
        /*031e*/ 	.byte	0x06
	.zero		1


	//   ....[26]....
        /*0320*/ 	.word	0x00000c40
        /*0324*/ 	.word	0x000000ff
        /*0328*/ 	.word	0x000000d0
        /*032c*/ 	.short	0x0100
        /*032e*/ 	.byte	0x07
	.zero		1


	//   ....[27]....
        /*0330*/ 	.word	0x00000c50
        /*0334*/ 	.word	0x000000ff
        /*0338*/ 	.word	0x000000e0
        /*033c*/ 	.short	0x0100
        /*033e*/ 	.byte	0x07
	.zero		1


	//   ....[28]....
        /*0340*/ 	.word	0x00000c60
        /*0344*/ 	.word	0x000000ff
        /*0348*/ 	.word	0x000000d8
        /*034c*/ 	.short	0x0100
        /*034e*/ 	.byte	0x07
	.zero		1


	//   ....[29]....
        /*0350*/ 	.word	0x00000c70
        /*0354*/ 	.word	0x000000ff
        /*0358*/ 	.word	0x000000e8
        /*035c*/ 	.short	0x0100
        /*035e*/ 	.byte	0x07
	.zero		1


	//   ....[30]....
        /*0360*/ 	.word	0x00000d60
        /*0364*/ 	.word	0x000000ff
        /*0368*/ 	.word	0x000000f0
        /*036c*/ 	.short	0x0100
        /*036e*/ 	.byte	0x06
	.zero		1


	//   ....[31]....
        /*0370*/ 	.word	0x00000d70
        /*0374*/ 	.word	0x000000ff
        /*0378*/ 	.word	0x00000100
        /*037c*/ 	.short	0x0100
        /*037e*/ 	.byte	0x06
	.zero		1


	//   ....[32]....
        /*0380*/ 	.word	0x00000d80
        /*0384*/ 	.word	0x000000ff
        /*0388*/ 	.word	0x000000f8
        /*038c*/ 	.short	0x0100
        /*038e*/ 	.byte	0x06
	.zero		1


	//   ....[33]....
        /*0390*/ 	.word	0x00000d90
        /*0394*/ 	.word	0x000000ff
        /*0398*/ 	.word	0x00000108
        /*039c*/ 	.short	0x0100
        /*039e*/ 	.byte	0x06
	.zero		1


	//   ....[34]....
        /*03a0*/ 	.word	0x00001aa0
        /*03a4*/ 	.word	0x00000002
        /*03a8*/ 	.word	0x00000100
        /*03ac*/ 	.short	0x010a
        /*03ae*/ 	.byte	0xff
	.zero		1


	//   ....[35]....
        /*03b0*/ 	.word	0x00001ad0
        /*03b4*/ 	.word	0x00000002
        /*03b8*/ 	.word	0x000000f0
        /*03bc*/ 	.short	0x0101
        /*03be*/ 	.byte	0xff
	.zero		1


	//   ....[36]....
        /*03c0*/ 	.word	0x00001bb0
        /*03c4*/ 	.word	0x000000ff
        /*03c8*/ 	.word	0x00000030
        /*03cc*/ 	.short	0x010a
        /*03ce*/ 	.byte	0x08
	.zero		1


	//   ....[37]....
        /*03d0*/ 	.word	0x00001c40
        /*03d4*/ 	.word	0x000000ff
        /*03d8*/ 	.word	0x00000030
        /*03dc*/ 	.short	0x010a
        /*03de*/ 	.byte	0x21
	.zero		1


	//   ....[38]....
        /*03e0*/ 	.word	0x00001d80
        /*03e4*/ 	.word	0x000000ff
        /*03e8*/ 	.word	0x00000030
        /*03ec*/ 	.short	0x010a
        /*03ee*/ 	.byte	0x08
	.zero		1


	//   ....[39]....
        /*03f0*/ 	.word	0x00002080
        /*03f4*/ 	.word	0x000000ff
        /*03f8*/ 	.word	0x000000a8
        /*03fc*/ 	.short	0x0101
        /*03fe*/ 	.byte	0x04
	.zero		1


	//   ....[40]....
        /*0400*/ 	.word	0x000020a0
        /*0404*/ 	.word	0x000000ff
        /*0408*/ 	.word	0x00000030
        /*040c*/ 	.short	0x010a
        /*040e*/ 	.byte	0x08
	.zero		1


	//   ....[41]....
        /*0410*/ 	.word	0x00002120
        /*0414*/ 	.word	0x000000ff
        /*0418*/ 	.word	0x00000030
        /*041c*/ 	.short	0x010a
        /*041e*/ 	.byte	0x21
	.zero		1


	//   ....[42]....
        /*0420*/ 	.word	0x00002260
        /*0424*/ 	.word	0x000000ff
        /*0428*/ 	.word	0x00000030
        /*042c*/ 	.short	0x010a
        /*042e*/ 	.byte	0x08
	.zero		1


	//   ....[43]....
        /*0430*/ 	.word	0x00002570
        /*0434*/ 	.word	0x00000002
        /*0438*/ 	.word	0x000000b0
        /*043c*/ 	.short	0x010a
        /*043e*/ 	.byte	0xff
	.zero		1


	//   ....[44]....
        /*0440*/ 	.word	0x00002630
        /*0444*/ 	.word	0x00000002
        /*0448*/ 	.word	0x00000000
        /*044c*/ 	.short	0x0101
        /*044e*/ 	.byte	0xff
	.zero		1


	//   ....[45]....
        /*0450*/ 	.word	0x00002bb0
        /*0454*/ 	.word	0x000000ff
        /*0458*/ 	.word	0x00000000
        /*045c*/ 	.short	0x010a
        /*045e*/ 	.byte	0x05
	.zero		1


	//   ....[46]....
        /*0460*/ 	.word	0x00002c40
        /*0464*/ 	.word	0x000000ff
        /*0468*/ 	.word	0x00000000
        /*046c*/ 	.short	0x010a
        /*046e*/ 	.byte	0x05
	.zero		1


	//   ....[47]....
        /*0470*/ 	.word	0x00002cd0
        /*0474*/ 	.word	0x000000ff
        /*0478*/ 	.word	0x00000000
        /*047c*/ 	.short	0x010a
        /*047e*/ 	.byte	0x05
	.zero		1


	//   ....[48]....
        /*0480*/ 	.word	0x00002d60
        /*0484*/ 	.word	0x000000ff
        /*0488*/ 	.word	0x00000000
        /*048c*/ 	.short	0x010a
        /*048e*/ 	.byte	0x05
	.zero		1


	//   ....[49]....
        /*0490*/ 	.word	0x00002df0
        /*0494*/ 	.word	0x000000ff
        /*0498*/ 	.word	0x00000000
        /*049c*/ 	.short	0x010a
        /*049e*/ 	.byte	0x05
	.zero		1


	//   ....[50]....
        /*04a0*/ 	.word	0x00002e90
        /*04a4*/ 	.word	0x00000000
        /*04a8*/ 	.word	0x00000000
        /*04ac*/ 	.short	0x010a
        /*04ae*/ 	.byte	0xff
	.zero		1


	//   ....[51]....
        /*04b0*/ 	.word	0x00002fb0
        /*04b4*/ 	.word	0x00000000
        /*04b8*/ 	.word	0x000000f0
        /*04bc*/ 	.short	0x010a
        /*04be*/ 	.byte	0xff
	.zero		1


	//   ....[52]....
        /*04c0*/ 	.word	0x00003020
        /*04c4*/ 	.word	0x00000000
        /*04c8*/ 	.word	0x00000000
        /*04cc*/ 	.short	0x0101
        /*04ce*/ 	.byte	0xff
	.zero		1


	//   ....[53]....
        /*04d0*/ 	.word	0x00003040
        /*04d4*/ 	.word	0x000000ff
        /*04d8*/ 	.word	0x000000c0
        /*04dc*/ 	.short	0x010a
        /*04de*/ 	.byte	0x05
	.zero		1


	//   ....[54]....
        /*04e0*/ 	.word	0x00003160
        /*04e4*/ 	.word	0x00000000
        /*04e8*/ 	.word	0x000000b0
        /*04ec*/ 	.short	0x010a
        /*04ee*/ 	.byte	0xff
	.zero		1


	//   ....[55]....
        /*04f0*/ 	.word	0x00003260
        /*04f4*/ 	.word	0x00000000
        /*04f8*/ 	.word	0x00000000
        /*04fc*/ 	.short	0x0101
        /*04fe*/ 	.byte	0xff
	.zero		1


	//   ....[56]....
        /*0500*/ 	.word	0x000032f0
        /*0504*/ 	.word	0x000000ff
        /*0508*/ 	.word	0x000000c0
        /*050c*/ 	.short	0x0106
        /*050e*/ 	.byte	0x05
	.zero		1


	//   ....[57]....
        /*0510*/ 	.word	0x00003310
        /*0514*/ 	.word	0x000000ff
        /*0518*/ 	.word	0x000000c0
        /*051c*/ 	.short	0x010a
        /*051e*/ 	.byte	0x05
	.zero		1


	//   ....[58]....
        /*0520*/ 	.word	0x000033a0
        /*0524*/ 	.word	0x000000ff
        /*0528*/ 	.word	0x000000c0
        /*052c*/ 	.short	0x0106
        /*052e*/ 	.byte	0x04
	.zero		1


	//   ....[59]....
        /*0530*/ 	.word	0x000033e0
        /*0534*/ 	.word	0x00000000
        /*0538*/ 	.word	0x000000c0
        /*053c*/ 	.short	0x010a
        /*053e*/ 	.byte	0xff
	.zero		1


	//   ....[60]....
        /*0540*/ 	.word	0x00003bb0
        /*0544*/ 	.word	0x00000000
        /*0548*/ 	.word	0x000000b0
        /*054c*/ 	.short	0x010a
        /*054e*/ 	.byte	0xff
	.zero		1


	//   ....[61]....
        /*0550*/ 	.word	0x00003cc0
        /*0554*/ 	.word	0x00000003
        /*0558*/ 	.word	0x00000000
        /*055c*/ 	.short	0x0101
        /*055e*/ 	.byte	0xff
	.zero		1


	//   ....[62]....
        /*0560*/ 	.word	0x00003cd0
        /*0564*/ 	.word	0x000000ff
        /*0568*/ 	.word	0x00000000
        /*056c*/ 	.short	0x010a
        /*056e*/ 	.byte	0x0e
	.zero		1


	//   ....[63]....
        /*0570*/ 	.word	0x00003cf0
        /*0574*/ 	.word	0x000000ff
        /*0578*/ 	.word	0x000000e0
        /*057c*/ 	.short	0x010a
        /*057e*/ 	.byte	0x0f
	.zero		1


	//   ....[64]....
        /*0580*/ 	.word	0x00003dc0
        /*0584*/ 	.word	0x000000ff
        /*0588*/ 	.word	0x00000000
        /*058c*/ 	.short	0x010a
        /*058e*/ 	.byte	0x0e
	.zero		1


	//   ....[65]....
        /*0590*/ 	.word	0x00003ef0
        /*0594*/ 	.word	0x000000ff
        /*0598*/ 	.word	0x00000000
        /*059c*/ 	.short	0x010a
        /*059e*/ 	.byte	0x26
	.zero		1


	//   ....[66]....
        /*05a0*/ 	.word	0x00004260
        /*05a4*/ 	.word	0x000000ff
        /*05a8*/ 	.word	0x00000000
        /*05ac*/ 	.short	0x010a
        /*05ae*/ 	.byte	0x05
	.zero		1


	//   ....[67]....
        /*05b0*/ 	.word	0x000042f0
        /*05b4*/ 	.word	0x000000ff
        /*05b8*/ 	.word	0x00000000
        /*05bc*/ 	.short	0x010a
        /*05be*/ 	.byte	0x06
	.zero		1


	//   ....[68]....
        /*05c0*/ 	.word	0x00004700
        /*05c4*/ 	.word	0x00000000
        /*05c8*/ 	.word	0x000000b0
        /*05cc*/ 	.short	0x010a
        /*05ce*/ 	.byte	0xff
	.zero		1


	//   ....[69]....
        /*05d0*/ 	.word	0x00004840
        /*05d4*/ 	.word	0x00000000
        /*05d8*/ 	.word	0x00000000
        /*05dc*/ 	.short	0x0101
        /*05de*/ 	.byte	0xff
	.zero		1


	//   ....[70]....
        /*05e0*/ 	.word	0x00004b60
        /*05e4*/ 	.word	0x000000ff
        /*05e8*/ 	.word	0x000000a8
        /*05ec*/ 	.short	0x010a
        /*05ee*/ 	.byte	0x05
	.zero		1


	//   ....[71]....
        /*05f0*/ 	.word	0x00004cd0
        /*05f4*/ 	.word	0x000000ff
        /*05f8*/ 	.word	0x00000080
        /*05fc*/ 	.short	0x010a
        /*05fe*/ 	.byte	0x05
	.zero		1


	//   ....[72]....
        /*0600*/ 	.word	0x00004ec0
        /*0604*/ 	.word	0x000000ff
        /*0608*/ 	.word	0x00000060
        /*060c*/ 	.short	0x010b
        /*060e*/ 	.byte	0x05
	.zero		1


	//   ....[73]....
        /*0610*/ 	.word	0x00004ed0
        /*0614*/ 	.word	0x000000ff
        /*0618*/ 	.word	0x00000000
        /*061c*/ 	.short	0x0101
        /*061e*/ 	.byte	0x0e
	.zero		1


	//   ....[74]....
        /*0620*/ 	.word	0x00004ee0
        /*0624*/ 	.word	0x000000ff
        /*0628*/ 	.word	0x00000088
        /*062c*/ 	.short	0x010a
        /*062e*/ 	.byte	0x05
	.zero		1


	//   ....[75]....
        /*0630*/ 	.word	0x000050a0
        /*0634*/ 	.word	0x000000ff
        /*0638*/ 	.word	0x00000068
        /*063c*/ 	.short	0x010b
        /*063e*/ 	.byte	0x05
	.zero		1


	//   ....[76]....
        /*0640*/ 	.word	0x000050b0
        /*0644*/ 	.word	0x000000ff
        /*0648*/ 	.word	0x00000000
        /*064c*/ 	.short	0x0101
        /*064e*/ 	.byte	0x0d
	.zero		1


	//   ....[77]....
        /*0650*/ 	.word	0x000050c0
        /*0654*/ 	.word	0x000000ff
        /*0658*/ 	.word	0x00000090
        /*065c*/ 	.short	0x010a
        /*065e*/ 	.byte	0x05
	.zero		1


	//   ....[78]....
        /*0660*/ 	.word	0x00005280
        /*0664*/ 	.word	0x000000ff
        /*0668*/ 	.word	0x00000070
        /*066c*/ 	.short	0x010b
        /*066e*/ 	.byte	0x05
	.zero		1


	//   ....[79]....
        /*0670*/ 	.word	0x00005290
        /*0674*/ 	.word	0x000000ff
        /*0678*/ 	.word	0x00000000
        /*067c*/ 	.short	0x0101
        /*067e*/ 	.byte	0x07
	.zero		1


	//   ....[80]....
        /*0680*/ 	.word	0x000052a0
        /*0684*/ 	.word	0x000000ff
        /*0688*/ 	.word	0x00000098
        /*068c*/ 	.short	0x010a
        /*068e*/ 	.byte	0x05
	.zero		1


	//   ....[81]....
        /*0690*/ 	.word	0x00005470
        /*0694*/ 	.word	0x000000ff
        /*0698*/ 	.word	0x00000078
        /*069c*/ 	.short	0x010b
        /*069e*/ 	.byte	0x05
	.zero		1


	//   ....[82]....
        /*06a0*/ 	.word	0x00005480
        /*06a4*/ 	.word	0x000000ff
        /*06a8*/ 	.word	0x00000000
        /*06ac*/ 	.short	0x0101
        /*06ae*/ 	.byte	0x06
	.zero		1


	//   ....[83]....
        /*06b0*/ 	.word	0x00005490
        /*06b4*/ 	.word	0x000000ff
        /*06b8*/ 	.word	0x00000080
        /*06bc*/ 	.short	0x010a
        /*06be*/ 	.byte	0x05
	.zero		1


	//   ....[84]....
        /*06c0*/ 	.word	0x00005650
        /*06c4*/ 	.word	0x000000ff
        /*06c8*/ 	.word	0x00000060
        /*06cc*/ 	.short	0x010b
        /*06ce*/ 	.byte	0x05
	.zero		1


	//   ....[85]....
        /*06d0*/ 	.word	0x00005660
        /*06d4*/ 	.word	0x000000ff
        /*06d8*/ 	.word	0x00000000
        /*06dc*/ 	.short	0x0101
        /*06de*/ 	.byte	0x0e
	.zero		1


	//   ....[86]....
        /*06e0*/ 	.word	0x00005670
        /*06e4*/ 	.word	0x000000ff
        /*06e8*/ 	.word	0x00000088
        /*06ec*/ 	.short	0x010a
        /*06ee*/ 	.byte	0x05
	.zero		1


	//   ....[87]....
        /*06f0*/ 	.word	0x00005820
        /*06f4*/ 	.word	0x000000ff
        /*06f8*/ 	.word	0x00000068
        /*06fc*/ 	.short	0x010b
        /*06fe*/ 	.byte	0x05
	.zero		1


	//   ....[88]....
        /*0700*/ 	.word	0x00005830
        /*0704*/ 	.word	0x000000ff
        /*0708*/ 	.word	0x00000000
        /*070c*/ 	.short	0x0101
        /*070e*/ 	.byte	0x0d
	.zero		1


	//   ....[89]....
        /*0710*/ 	.word	0x00005840
        /*0714*/ 	.word	0x000000ff
        /*0718*/ 	.word	0x00000090
        /*071c*/ 	.short	0x010a
        /*071e*/ 	.byte	0x05
	.zero		1


	//   ....[90]....
        /*0720*/ 	.word	0x00005a20
        /*0724*/ 	.word	0x000000ff
        /*0728*/ 	.word	0x00000070
        /*072c*/ 	.short	0x010b
        /*072e*/ 	.byte	0x05
	.zero		1


	//   ....[91]....
        /*0730*/ 	.word	0x00005a90
        /*0734*/ 	.word	0x000000ff
        /*0738*/ 	.word	0x00000000
        /*073c*/ 	.short	0x0101
        /*073e*/ 	.byte	0x07
	.zero		1


	//   ....[92]....
        /*0740*/ 	.word	0x00005aa0
        /*0744*/ 	.word	0x000000ff
        /*0748*/ 	.word	0x00000098
        /*074c*/ 	.short	0x010a
        /*074e*/ 	.byte	0x05
	.zero		1


	//   ....[93]....
        /*0750*/ 	.word	0x00005d10
        /*0754*/ 	.word	0x000000ff
        /*0758*/ 	.word	0x00000078
        /*075c*/ 	.short	0x010b
        /*075e*/ 	.byte	0x05
	.zero		1


	//   ....[94]....
        /*0760*/ 	.word	0x00005d30
        /*0764*/ 	.word	0x000000ff
        /*0768*/ 	.word	0x00000000
        /*076c*/ 	.short	0x0101
        /*076e*/ 	.byte	0x06
	.zero		1


	//   ....[95]....
        /*0770*/ 	.word	0x00005d70
        /*0774*/ 	.word	0x000000ff
        /*0778*/ 	.word	0x00000080
        /*077c*/ 	.short	0x010a
        /*077e*/ 	.byte	0x05
	.zero		1


	//   ....[96]....
        /*0780*/ 	.word	0x00005d90
        /*0784*/ 	.word	0x000000ff
        /*0788*/ 	.word	0x00000088
        /*078c*/ 	.short	0x010a
        /*078e*/ 	.byte	0x05
	.zero		1


	//   ....[97]....
        /*0790*/ 	.word	0x00005db0
        /*0794*/ 	.word	0x000000ff
        /*0798*/ 	.word	0x00000090
        /*079c*/ 	.short	0x010a
        /*079e*/ 	.byte	0x05
	.zero		1


	//   ....[98]....
        /*07a0*/ 	.word	0x00005e00
        /*07a4*/ 	.word	0x00000002
        /*07a8*/ 	.word	0x00000098
        /*07ac*/ 	.short	0x010a
        /*07ae*/ 	.byte	0xff
	.zero		1


	//   ....[99]....
        /*07b0*/ 	.word	0x00006120
        /*07b4*/ 	.word	0x00000000
        /*07b8*/ 	.word	0x000000b0
        /*07bc*/ 	.short	0x010a
        /*07be*/ 	.byte	0xff
	.zero		1


	//   ....[100]....
        /*07c0*/ 	.word	0x00006230
        /*07c4*/ 	.word	0x00000000
        /*07c8*/ 	.word	0x00000000
        /*07cc*/ 	.short	0x0101
        /*07ce*/ 	.byte	0xff
	.zero		1


	//   ....[101]....
        /*07d0*/ 	.word	0x00006c30
        /*07d4*/ 	.word	0x000000ff
        /*07d8*/ 	.word	0x00000060
        /*07dc*/ 	.short	0x010a
        /*07de*/ 	.byte	0x34
	.zero		1


	//   ....[102]....
        /*07e0*/ 	.word	0x00006c40
        /*07e4*/ 	.word	0x0000003a
        /*07e8*/ 	.word	0x000000d0
        /*07ec*/ 	.short	0x010a
        /*07ee*/ 	.byte	0xff
	.zero		1


	//   ....[103]....
        /*07f0*/ 	.word	0x00006db0
        /*07f4*/ 	.word	0x000000ff
        /*07f8*/ 	.word	0x00000060
        /*07fc*/ 	.short	0x010a
        /*07fe*/ 	.byte	0x34
	.zero		1


	//   ....[104]....
        /*0800*/ 	.word	0x00006e90
        /*0804*/ 	.word	0x0000003a
        /*0808*/ 	.word	0x000000d0
        /*080c*/ 	.short	0x010a
        /*080e*/ 	.byte	0xff
	.zero		1


	//   ....[105]....
        /*0810*/ 	.word	0x00007c80
        /*0814*/ 	.word	0x00000000
        /*0818*/ 	.word	0x00000000
        /*081c*/ 	.short	0x0101
        /*081e*/ 	.byte	0xff
	.zero		1


	//   ....[106]....
        /*0820*/ 	.word	0x00007c90
        /*0824*/ 	.word	0x00000002
        /*0828*/ 	.word	0x00000060
        /*082c*/ 	.short	0x010a
        /*082e*/ 	.byte	0xff
	.zero		1


	//   ....[107]....
        /*0830*/ 	.word	0x00007d50
        /*0834*/ 	.word	0x00000002
        /*0838*/ 	.word	0x00000060
        /*083c*/ 	.short	0x010a
        /*083e*/ 	.byte	0xff
	.zero		1


	//   ....[108]....
        /*0840*/ 	.word	0x00008b30
        /*0844*/ 	.word	0x0000006e
        /*0848*/ 	.word	0x00000000
        /*084c*/ 	.short	0x0101
        /*084e*/ 	.byte	0xff
	.zero		1


	//   ....[109]....
        /*0850*/ 	.word	0x00008b50
        /*0854*/ 	.word	0x00000000
        /*0858*/ 	.word	0x00000060
        /*085c*/ 	.short	0x010a
        /*085e*/ 	.byte	0xff
	.zero		1


	//   ....[110]....
        /*0860*/ 	.word	0x00008c00
        /*0864*/ 	.word	0x00000000
        /*0868*/ 	.word	0x00000060
        /*086c*/ 	.short	0x010a
        /*086e*/ 	.byte	0xff
	.zero		1


	//   ....[111]....
        /*0870*/ 	.word	0x00009960
        /*0874*/ 	.word	0x0000006e
        /*0878*/ 	.word	0x00000000
        /*087c*/ 	.short	0x0101
        /*087e*/ 	.byte	0xff
	.zero		1


	//   ....[112]....
        /*0880*/ 	.word	0x00009980
        /*0884*/ 	.word	0x00000000
        /*0888*/ 	.word	0x00000060
        /*088c*/ 	.short	0x010a
        /*088e*/ 	.byte	0xff
	.zero		1


	//   ....[113]....
        /*0890*/ 	.word	0x00009a40
        /*0894*/ 	.word	0x00000000
        /*0898*/ 	.word	0x00000060
        /*089c*/ 	.short	0x010a
        /*089e*/ 	.byte	0xff
	.zero		1


	//   ....[114]....
        /*08a0*/ 	.word	0x0000a850
        /*08a4*/ 	.word	0x0000006f
        /*08a8*/ 	.word	0x00000000
        /*08ac*/ 	.short	0x0101
        /*08ae*/ 	.byte	0xff
	.zero		1


	//   ....[115]....
        /*08b0*/ 	.word	0x0000a870
        /*08b4*/ 	.word	0x00000000
        /*08b8*/ 	.word	0x00000060
        /*08bc*/ 	.short	0x010a
        /*08be*/ 	.byte	0xff
	.zero		1


	//   ....[116]....
        /*08c0*/ 	.word	0x0000a920
        /*08c4*/ 	.word	0x00000000
        /*08c8*/ 	.word	0x00000060
        /*08cc*/ 	.short	0x010a
        /*08ce*/ 	.byte	0xff
	.zero		1


	//   ....[117]....
        /*08d0*/ 	.word	0x0000b6f0
        /*08d4*/ 	.word	0x0000006f
        /*08d8*/ 	.word	0x00000000
        /*08dc*/ 	.short	0x0101
        /*08de*/ 	.byte	0xff
	.zero		1


	//   ....[118]....
        /*08e0*/ 	.word	0x0000b710
        /*08e4*/ 	.word	0x00000000
        /*08e8*/ 	.word	0x00000060
        /*08ec*/ 	.short	0x010a
        /*08ee*/ 	.byte	0xff
	.zero		1


	//   ....[119]....
        /*08f0*/ 	.word	0x0000b7c0
        /*08f4*/ 	.word	0x00000000
        /*08f8*/ 	.word	0x00000060
        /*08fc*/ 	.short	0x010a
        /*08fe*/ 	.byte	0xff
	.zero		1


	//   ....[120]....
        /*0900*/ 	.word	0x0000c5e0
        /*0904*/ 	.word	0x0000006f
        /*0908*/ 	.word	0x00000000
        /*090c*/ 	.short	0x0101
        /*090e*/ 	.byte	0xff
	.zero		1


	//   ....[121]....
        /*0910*/ 	.word	0x0000c600
        /*0914*/ 	.word	0x00000000
        /*0918*/ 	.word	0x00000060
        /*091c*/ 	.short	0x010a
        /*091e*/ 	.byte	0xff
	.zero		1


	//   ....[122]....
        /*0920*/ 	.word	0x0000c6b0
        /*0924*/ 	.word	0x00000000
        /*0928*/ 	.word	0x00000060
        /*092c*/ 	.short	0x010a
        /*092e*/ 	.byte	0xff
	.zero		1


	//   ....[123]....
        /*0930*/ 	.word	0x0000d460
        /*0934*/ 	.word	0x0000006f
        /*0938*/ 	.word	0x00000000
        /*093c*/ 	.short	0x0101
        /*093e*/ 	.byte	0xff
	.zero		1


	//   ....[124]....
        /*0940*/ 	.word	0x0000d480
        /*0944*/ 	.word	0x00000000
        /*0948*/ 	.word	0x00000060
        /*094c*/ 	.short	0x010a
        /*094e*/ 	.byte	0xff
	.zero		1


	//   ....[125]....
        /*0950*/ 	.word	0x0000d530
        /*0954*/ 	.word	0x00000000
        /*0958*/ 	.word	0x00000060
        /*095c*/ 	.short	0x010a
        /*095e*/ 	.byte	0xff
	.zero		1


	//   ....[126]....
        /*0960*/ 	.word	0x0000dda0
        /*0964*/ 	.word	0x000000ff
        /*0968*/ 	.word	0x00000000
        /*096c*/ 	.short	0x0101
        /*096e*/ 	.byte	0x04
	.zero		1


	//   ....[127]....
        /*0970*/ 	.word	0x0000e320
        /*0974*/ 	.word	0x00000000
        /*0978*/ 	.word	0x00000000
        /*097c*/ 	.short	0x0101
        /*097e*/ 	.byte	0xff
	.zero		1


	//   ....[128]....
        /*0980*/ 	.word	0x0000e5d0
        /*0984*/ 	.word	0x000000ff
        /*0988*/ 	.word	0x00000000
        /*098c*/ 	.short	0x0101
        /*098e*/ 	.byte	0x04
	.zero		1


	//   ....[129]....
        /*0990*/ 	.word	0x0000e5f0
        /*0994*/ 	.word	0x00000002
        /*0998*/ 	.word	0x00000100
        /*099c*/ 	.short	0x010a
        /*099e*/ 	.byte	0xff
	.zero		1


	//   ....[130]....
        /*09a0*/ 	.word	0x0000e650
        /*09a4*/ 	.word	0x00000002
        /*09a8*/ 	.word	0x00000030
        /*09ac*/ 	.short	0x010a
        /*09ae*/ 	.byte	0xff
	.zero		1


	//   ....[131]....
        /*09b0*/ 	.word	0x0000e6b0
        /*09b4*/ 	.word	0x00000002
        /*09b8*/ 	.word	0x00000030
        /*09bc*/ 	.short	0x010a
        /*09be*/ 	.byte	0xff
	.zero		1


	//   ....[132]....
        /*09c0*/ 	.word	0x0000e700
        /*09c4*/ 	.word	0x00000002
        /*09c8*/ 	.word	0x000000b0
        /*09cc*/ 	.short	0x010a
        /*09ce*/ 	.byte	0xff
	.zero		1


	//   ....[133]....
        /*09d0*/ 	.word	0x0000e760
        /*09d4*/ 	.word	0x00000000
        /*09d8*/ 	.word	0x00000000
        /*09dc*/ 	.short	0x010a
        /*09de*/ 	.byte	0xff
	.zero		1


	//   ....[134]....
        /*09e0*/ 	.word	0x0000e7c0
        /*09e4*/ 	.word	0x00000000
        /*09e8*/ 	.word	0x00000000
        /*09ec*/ 	.short	0x010a
        /*09ee*/ 	.byte	0xff
	.zero		1


	//   ....[135]....
        /*09f0*/ 	.word	0x0000e820
        /*09f4*/ 	.word	0x00000000
        /*09f8*/ 	.word	0x00000000
        /*09fc*/ 	.short	0x010a
        /*09fe*/ 	.byte	0xff
	.zero		1


	//   ....[136]....
        /*0a00*/ 	.word	0x0000e880
        /*0a04*/ 	.word	0x00000000
        /*0a08*/ 	.word	0x00000000
        /*0a0c*/ 	.short	0x010a
        /*0a0e*/ 	.byte	0xff
	.zero		1


	//   ....[137]....
        /*0a10*/ 	.word	0x0000e8e0
        /*0a14*/ 	.word	0x00000000
        /*0a18*/ 	.word	0x00000000
        /*0a1c*/ 	.short	0x010a
        /*0a1e*/ 	.byte	0xff
	.zero		1


	//   ....[138]....
        /*0a20*/ 	.word	0x0000e930
        /*0a24*/ 	.word	0x00000000
        /*0a28*/ 	.word	0x000000f0
        /*0a2c*/ 	.short	0x010a
        /*0a2e*/ 	.byte	0xff
	.zero		1


	//   ....[139]....
        /*0a30*/ 	.word	0x0000e990
        /*0a34*/ 	.word	0x00000000
        /*0a38*/ 	.word	0x000000c0
        /*0a3c*/ 	.short	0x010a
        /*0a3e*/ 	.byte	0xff
	.zero		1


	//   ....[140]....
        /*0a40*/ 	.word	0x0000e9e0
        /*0a44*/ 	.word	0x00000000
        /*0a48*/ 	.word	0x000000b0
        /*0a4c*/ 	.short	0x010a
        /*0a4e*/ 	.byte	0xff
	.zero		1


	//   ....[141]....
        /*0a50*/ 	.word	0x0000ea40
        /*0a54*/ 	.word	0x00000000
        /*0a58*/ 	.word	0x000000c0
        /*0a5c*/ 	.short	0x010a
        /*0a5e*/ 	.byte	0xff
	.zero		1


	//   ....[142]....
        /*0a60*/ 	.word	0x0000ea90
        /*0a64*/ 	.word	0x00000000
        /*0a68*/ 	.word	0x000000b0
        /*0a6c*/ 	.short	0x010a
        /*0a6e*/ 	.byte	0xff
	.zero		1


	//   ....[143]....
        /*0a70*/ 	.word	0x0000eaf0
        /*0a74*/ 	.word	0x00000002
        /*0a78*/ 	.word	0x000000e0
        /*0a7c*/ 	.short	0x010a
        /*0a7e*/ 	.byte	0xff
	.zero		1


	//   ....[144]....
        /*0a80*/ 	.word	0x0000eb50
        /*0a84*/ 	.word	0x00000000
        /*0a88*/ 	.word	0x00000000
        /*0a8c*/ 	.short	0x010a
        /*0a8e*/ 	.byte	0xff
	.zero		1


	//   ....[145]....
        /*0a90*/ 	.word	0x0000ebb0
        /*0a94*/ 	.word	0x00000000
        /*0a98*/ 	.word	0x00000000
        /*0a9c*/ 	.short	0x010a
        /*0a9e*/ 	.byte	0xff
	.zero		1


	//   ....[146]....
        /*0aa0*/ 	.word	0x0000ec10
        /*0aa4*/ 	.word	0x00000000
        /*0aa8*/ 	.word	0x00000000
        /*0aac*/ 	.short	0x010a
        /*0aae*/ 	.byte	0xff
	.zero		1


	//   ....[147]....
        /*0ab0*/ 	.word	0x0000ec60
        /*0ab4*/ 	.word	0x00000000
        /*0ab8*/ 	.word	0x000000b0
        /*0abc*/ 	.short	0x010a
        /*0abe*/ 	.byte	0xff
	.zero		1


	//   ....[148]....
        /*0ac0*/ 	.word	0x0000ecc0
        /*0ac4*/ 	.word	0x00000000
        /*0ac8*/ 	.word	0x000000a8
        /*0acc*/ 	.short	0x010a
        /*0ace*/ 	.byte	0xff
	.zero		1


	//   ....[149]....
        /*0ad0*/ 	.word	0x0000ed20
        /*0ad4*/ 	.word	0x00000000
        /*0ad8*/ 	.word	0x00000080
        /*0adc*/ 	.short	0x010a
        /*0ade*/ 	.byte	0xff
	.zero		1


	//   ....[150]....
        /*0ae0*/ 	.word	0x0000ed80
        /*0ae4*/ 	.word	0x00000000
        /*0ae8*/ 	.word	0x00000088
        /*0aec*/ 	.short	0x010a
        /*0aee*/ 	.byte	0xff
	.zero		1


	//   ....[151]....
        /*0af0*/ 	.word	0x0000ede0
        /*0af4*/ 	.word	0x00000000
        /*0af8*/ 	.word	0x00000090
        /*0afc*/ 	.short	0x010a
        /*0afe*/ 	.byte	0xff
	.zero		1


	//   ....[152]....
        /*0b00*/ 	.word	0x0000ee40
        /*0b04*/ 	.word	0x00000000
        /*0b08*/ 	.word	0x00000098
        /*0b0c*/ 	.short	0x010a
        /*0b0e*/ 	.byte	0xff
	.zero		1


	//   ....[153]....
        /*0b10*/ 	.word	0x0000eea0
        /*0b14*/ 	.word	0x00000000
        /*0b18*/ 	.word	0x00000080
        /*0b1c*/ 	.short	0x010a
        /*0b1e*/ 	.byte	0xff
	.zero		1


	//   ....[154]....
        /*0b20*/ 	.word	0x0000ef00
        /*0b24*/ 	.word	0x00000000
        /*0b28*/ 	.word	0x00000088
        /*0b2c*/ 	.short	0x010a
        /*0b2e*/ 	.byte	0xff
	.zero		1


	//   ....[155]....
        /*0b30*/ 	.word	0x0000ef60
        /*0b34*/ 	.word	0x00000000
        /*0b38*/ 	.word	0x00000090
        /*0b3c*/ 	.short	0x010a
        /*0b3e*/ 	.byte	0xff
	.zero		1


	//   ....[156]....
        /*0b40*/ 	.word	0x0000efc0
        /*0b44*/ 	.word	0x00000000
        /*0b48*/ 	.word	0x00000098
        /*0b4c*/ 	.short	0x010a
        /*0b4e*/ 	.byte	0xff
	.zero		1


	//   ....[157]....
        /*0b50*/ 	.word	0x0000f020
        /*0b54*/ 	.word	0x00000000
        /*0b58*/ 	.word	0x00000080
        /*0b5c*/ 	.short	0x010a
        /*0b5e*/ 	.byte	0xff
	.zero		1


	//   ....[158]....
        /*0b60*/ 	.word	0x0000f080
        /*0b64*/ 	.word	0x00000000
        /*0b68*/ 	.word	0x00000088
        /*0b6c*/ 	.short	0x010a
        /*0b6e*/ 	.byte	0xff
	.zero		1


	//   ....[159]....
        /*0b70*/ 	.word	0x0000f0e0
        /*0b74*/ 	.word	0x00000002
        /*0b78*/ 	.word	0x00000090
        /*0b7c*/ 	.short	0x010a
        /*0b7e*/ 	.byte	0xff
	.zero		1


	//   ....[160]....
        /*0b80*/ 	.word	0x0000f130
        /*0b84*/ 	.word	0x00000000
        /*0b88*/ 	.word	0x000000b0
        /*0b8c*/ 	.short	0x010a
        /*0b8e*/ 	.byte	0xff
	.zero		1


	//   ....[161]....
        /*0b90*/ 	.word	0x0000f190
        /*0b94*/ 	.word	0x00000004
        /*0b98*/ 	.word	0x00000060
        /*0b9c*/ 	.short	0x010a
        /*0b9e*/ 	.byte	0xff
	.zero		1


	//   ....[162]....
        /*0ba0*/ 	.word	0x0000f1e0
        /*0ba4*/ 	.word	0x0000003a
        /*0ba8*/ 	.word	0x000000d0
        /*0bac*/ 	.short	0x010a
        /*0bae*/ 	.byte	0xff
	.zero		1


	//   ....[163]....
        /*0bb0*/ 	.word	0x0000f230
        /*0bb4*/ 	.word	0x00000002
        /*0bb8*/ 	.word	0x00000060
        /*0bbc*/ 	.short	0x010a
        /*0bbe*/ 	.byte	0xff
	.zero		1


	//   ....[164]....
        /*0bc0*/ 	.word	0x0000f280
        /*0bc4*/ 	.word	0x00000000
        /*0bc8*/ 	.word	0x00000060
        /*0bcc*/ 	.short	0x010a
        /*0bce*/ 	.byte	0xff
	.zero		1


	//   ....[165]....
        /*0bd0*/ 	.word	0x0000f2d0
        /*0bd4*/ 	.word	0x00000000
        /*0bd8*/ 	.word	0x00000060
        /*0bdc*/ 	.short	0x010a
        /*0bde*/ 	.byte	0xff
	.zero		1


	//   ....[166]....
        /*0be0*/ 	.word	0x0000f320
        /*0be4*/ 	.word	0x00000000
        /*0be8*/ 	.word	0x00000060
        /*0bec*/ 	.short	0x010a
        /*0bee*/ 	.byte	0xff
	.zero		1


	//   ....[167]....
        /*0bf0*/ 	.word	0x0000f370
        /*0bf4*/ 	.word	0x00000000
        /*0bf8*/ 	.word	0x00000060
        /*0bfc*/ 	.short	0x010a
        /*0bfe*/ 	.byte	0xff
	.zero		1


	//   ....[168]....
        /*0c00*/ 	.word	0x0000f3c0
        /*0c04*/ 	.word	0x00000000
        /*0c08*/ 	.word	0x00000060
        /*0c0c*/ 	.short	0x010a
        /*0c0e*/ 	.byte	0xff
	.zero		1


	//   ....[169]....
        /*0c10*/ 	.word	0x0000f410
        /*0c14*/ 	.word	0x00000000
        /*0c18*/ 	.word	0x00000060
        /*0c1c*/ 	.short	0x010a
        /*0c1e*/ 	.byte	0xff
	.zero		1


	//----- nvinfo : EIATTR_NUM_MBARRIERS
	.align		4
.L_47:
        /*0c20*/ 	.byte	0x03, 0x38
        /*0c22*/ 	.short	0x0022


	//----- nvinfo : EIATTR_EXIT_INSTR_OFFSETS
	.align		4
        /*0c24*/ 	.byte	0x04, 0x1c
        /*0c26*/ 	.short	(.L_49 - .L_48)


	//   ....[0]....
.L_48:
        /*0c28*/ 	.word	0x00002ec0


	//   ....[1]....
        /*0c2c*/ 	.word	0x000033b0


	//   ....[2]....
        /*0c30*/ 	.word	0x00003410


	//   ....[3]....
        /*0c34*/ 	.word	0x00004550


	//   ....[4]....
        /*0c38*/ 	.word	0x00005e30


	//   ....[5]....
        /*0c3c*/ 	.word	0x00005e70


	//   ....[6]....
        /*0c40*/ 	.word	0x0000e4d0


	//   ....[7]....
        /*0c44*/ 	.word	0x0000e540


	//   ....[8]....
        /*0c48*/ 	.word	0x0000e570


	//   ....[9]....
        /*0c4c*/ 	.word	0x0000e5e0


	//----- nvinfo : EIATTR_MAX_THREADS
	.align		4
.L_49:
        /*0c50*/ 	.byte	0x04, 0x05
        /*0c52*/ 	.short	(.L_51 - .L_50)
.L_50:
        /*0c54*/ 	.word	0x00000100
        /*0c58*/ 	.word	0x00000001
        /*0c5c*/ 	.word	0x00000001


	//----- nvinfo : EIATTR_CRS_STACK_SIZE
	.align		4
.L_51:
        /*0c60*/ 	.byte	0x04, 0x1e
        /*0c62*/ 	.short	(.L_53 - .L_52)
.L_52:
        /*0c64*/ 	.word	0x00000000


	//----- nvinfo : EIATTR_CBANK_PARAM_SIZE
	.align		4
.L_53:
        /*0c68*/ 	.byte	0x03, 0x19
        /*0c6a*/ 	.short	0x0c00


	//----- nvinfo : EIATTR_PARAM_CBANK
	.align		4
        /*0c6c*/ 	.byte	0x04, 0x0a
        /*0c6e*/ 	.short	(.L_55 - .L_54)
	.align		4
.L_54:
        /*0c70*/ 	.word	index@(.nv.constant0._ZN7cutlass13device_kernelINS_4gemm6kernel13GemmUniversalIN4cute5tupleIJiiiiEEENS1_10collective13CollectiveMmaINS1_46MainloopSm100TmaUmmaWarpSpecializedBlockScaledILi6ELi2ELi2ENS5_IJNS4_1CILi2EEENSA_ILi4EEENSA_ILi1EEEEEEEENS5_IJNSA_ILi128EEESG_NSA_ILi256EEEEEENS5_IJNS_12float_e2m1_tENS_13float_ue8m0_tEEEENS5_IJNS5_IJlSD_lEEENS4_6LayoutINS5_IJNS5_IJNS5_IJNSA_ILi32EEESC_EEEiEEESQ_NS5_IJSD_iEEEEEENS5_IJNS5_IJNS5_IJNSA_ILi16EEESC_EEEiEEENS5_IJNS5_IJNSA_ILi0EEESD_EEENSA_ILi512EEEEEENS5_IJSW_iEEEEEEEEEEESL_S13_NS4_8TiledMMAINS4_8MMA_AtomIJNS4_17SM100_MMA_MXF4_SSISJ_SJ_fSK_Li128ELi128ELi32ELNS4_4UMMA5MajorE0ELS18_0ELNS17_7ScaleInE0ELS19_0EEEEEENSN_INS5_IJSD_SD_SD_EEENS5_IJSW_SW_SW_EEEEENS5_IJNS4_10UnderscoreES1F_S1F_EEEEENS5_IJNS4_23SM90_TMA_LOAD_MULTICASTES1I_EEENS5_IJNS4_14ComposedLayoutINS4_7SwizzleILi3ELi4ELi3EEENS4_18smem_ptr_flag_bitsILi4EEENSN_INS5_IJNSA_ILi8EEESH_EEENS5_IJSH_SD_EEEEEEENSN_INS5_IJNS5_IJNS5_IJSP_SD_EEENS5_IJSO_SB_EEEEEESD_NS5_IJSB_SB_EEEEEENS5_IJNS5_IJNS5_IJSU_SY_EEESX_EEESW_NS5_IJSB_SY_EEEEEEEEEEEvNS4_8identityES1J_S24_vS25_EENS_8epilogue10collective18CollectiveEpilogueINS27_23Sm100TmaWarpSpecializedILi4ELi2ELi16ELb1ELb0EEEJNS5_IJNSA_ILi64EEESG_SH_EEENS5_IJNSN_IS2C_SD_EENSN_INS5_IJST_SB_EEENS5_IJSD_S2C_EEEEEEEENS_10bfloat16_tESM_S2J_SM_NS27_6fusion15FusionCallbacksIS2B_NS2K_17LinearCombinationIS2J_fS2J_fLNS_15FloatRoundStyleE2EEES2D_S2I_JEEENS4_5SM1004TMEM4LOAD26SM100_TMEM_LOAD_32dp32b16xENS4_13SM90_TMA_LOADENS1K_INS1L_ILi1ELi4ELi3EEENS1N_ILi16EEENSN_INS5_IJS1P_ST_EEENS5_IJST_SD_EEEEEEENS4_39AutoVectorizingCopyWithAssumedAlignmentILi128EEENS4_14SM90_TMA_STOREES30_S32_S32_EEEvvEEEEvNT_6ParamsE)
        /*0c74*/ 	.short	0x0380
        /*0c76*/ 	.short	0x0c00


	//----- nvinfo : EIATTR_SW_WAR
	.align		4
.L_55:
        /*0c78*/ 	.byte	0x04, 0x36
        /*0c7a*/ 	.short	(.L_57 - .L_56)
.L_56:
        /*0c7c*/ 	.word	0x00000008
.L_57:


//--------------------- .nv.callgraph             --------------------------
	.section	.nv.callgraph,"",@"SHT_CUDA_CALLGRAPH"
	.align	4
	.sectionentsize	8
	.align		4
        /*0000*/ 	.word	0x00000000
	.align		4
        /*0004*/ 	.word	0xffffffff
	.align		4
        /*0008*/ 	.word	index@(_ZN7cutlass13device_kernelINS_4gemm6kernel13GemmUniversalIN4cute5tupleIJiiiiEEENS1_10collective13CollectiveMmaINS1_46MainloopSm100TmaUmmaWarpSpecializedBlockScaledILi6ELi2ELi2ENS5_IJNS4_1CILi2EEENSA_ILi4EEENSA_ILi1EEEEEEEENS5_IJNSA_ILi128EEESG_NSA_ILi256EEEEEENS5_IJNS_12float_e2m1_tENS_13float_ue8m0_tEEEENS5_IJNS5_IJlSD_lEEENS4_6LayoutINS5_IJNS5_IJNS5_IJNSA_ILi32EEESC_EEEiEEESQ_NS5_IJSD_iEEEEEENS5_IJNS5_IJNS5_IJNSA_ILi16EEESC_EEEiEEENS5_IJNS5_IJNSA_ILi0EEESD_EEENSA_ILi512EEEEEENS5_IJSW_iEEEEEEEEEEESL_S13_NS4_8TiledMMAINS4_8MMA_AtomIJNS4_17SM100_MMA_MXF4_SSISJ_SJ_fSK_Li128ELi128ELi32ELNS4_4UMMA5MajorE0ELS18_0ELNS17_7ScaleInE0ELS19_0EEEEEENSN_INS5_IJSD_SD_SD_EEENS5_IJSW_SW_SW_EEEEENS5_IJNS4_10UnderscoreES1F_S1F_EEEEENS5_IJNS4_23SM90_TMA_LOAD_MULTICASTES1I_EEENS5_IJNS4_14ComposedLayoutINS4_7SwizzleILi3ELi4ELi3EEENS4_18smem_ptr_flag_bitsILi4EEENSN_INS5_IJNSA_ILi8EEESH_EEENS5_IJSH_SD_EEEEEEENSN_INS5_IJNS5_IJNS5_IJSP_SD_EEENS5_IJSO_SB_EEEEEESD_NS5_IJSB_SB_EEEEEENS5_IJNS5_IJNS5_IJSU_SY_EEESX_EEESW_NS5_IJSB_SY_EEEEEEEEEEEvNS4_8identityES1J_S24_vS25_EENS_8epilogue10collective18CollectiveEpilogueINS27_23Sm100TmaWarpSpecializedILi4ELi2ELi16ELb1ELb0EEEJNS5_IJNSA_ILi64EEESG_SH_EEENS5_IJNSN_IS2C_SD_EENSN_INS5_IJST_SB_EEENS5_IJSD_S2C_EEEEEEEENS_10bfloat16_tESM_S2J_SM_NS27_6fusion15FusionCallbacksIS2B_NS2K_17LinearCombinationIS2J_fS2J_fLNS_15FloatRoundStyleE2EEES2D_S2I_JEEENS4_5SM1004TMEM4LOAD26SM100_TMEM_LOAD_32dp32b16xENS4_13SM90_TMA_LOADENS1K_INS1L_ILi1ELi4ELi3EEENS1N_ILi16EEENSN_INS5_IJS1P_ST_EEENS5_IJST_SD_EEEEEEENS4_39AutoVectorizingCopyWithAssumedAlignmentILi128EEENS4_14SM90_TMA_STOREES30_S32_S32_EEEvvEEEEvNT_6ParamsE)
	.align		4
        /*000c*/ 	.word	index@(__assertfail)
	.align		4
        /*0010*/ 	.word	0x00000000
	.align		4
        /*0014*/ 	.word	0xfffffffe
	.align		4
        /*0018*/ 	.word	0x00000000
	.align		4
        /*001c*/ 	.word	0xfffffffd
	.align		4
        /*0020*/ 	.word	0x00000000
	.align		4
        /*0024*/ 	.word	0xfffffffc


//--------------------- .nv.constant4             --------------------------
	.section	.nv.constant4,"a",@progbits
	.align	8
	.align		8
.nv.constant4:
        /*0000*/ 	.dword	__assertfail
	.align		8
        /*0008*/ 	.dword	__unnamed_1
	.align		8
        /*0010*/ 	.dword	__unnamed_2
	.align		8
        /*0018*/ 	.dword	_ZN40_INTERNAL_c22ac5b1_4_k_cu_7c91f0aa_273094cuda3std3__45__cpo5beginE
	.align		8
        /*0020*/ 	.dword	_ZN40_INTERNAL_c22ac5b1_4_k_cu_7c91f0aa_273094cuda3std3__45__cpo3endE
	.align		8
        /*0028*/ 	.dword	_ZN40_INTERNAL_c22ac5b1_4_k_cu_7c91f0aa_273094cuda3std3__45__cpo6cbeginE
	.align		8
        /*0030*/ 	.dword	_ZN40_INTERNAL_c22ac5b1_4_k_cu_7c91f0aa_273094cuda3std3__45__cpo4cendE
	.align		8
        /*0038*/ 	.dword	_ZN40_INTERNAL_c22ac5b1_4_k_cu_7c91f0aa_273094cuda3std3__442_GLOBAL__N__c22ac5b1_4_k_cu_7c91f0aa_273096ignoreE
	.align		8
        /*0040*/ 	.dword	_ZN40_INTERNAL_c22ac5b1_4_k_cu_7c91f0aa_273094cuda3std3__419piecewise_constructE
	.align		8
        /*0048*/ 	.dword	_ZN40_INTERNAL_c22ac5b1_4_k_cu_7c91f0aa_273094cuda3std3__48in_placeE
	.align		8
        /*0050*/ 	.dword	_ZN40_INTERNAL_c22ac5b1_4_k_cu_7c91f0aa_273094cuda3std6ranges3__45__cpo4swapE
	.align		8
        /*0058*/ 	.dword	_ZN40_INTERNAL_c22ac5b1_4_k_cu_7c91f0aa_273094cuda3std6ranges3__45__cpo9iter_moveE
	.align		8
        /*0060*/ 	.dword	_ZN40_INTERNAL_c22ac5b1_4_k_cu_7c91f0aa_273094cute7productE
	.align		8
        /*0068*/ 	.dword	_ZN40_INTERNAL_c22ac5b1_4_k_cu_7c91f0aa_273094cute1_E
	.align		8
        /*0070*/ 	.dword	$str$25
	.align		8
        /*0078*/ 	.dword	$str$26
	.align		8
        /*0080*/ 	.dword	$str$29
	.align		8
        /*0088*/ 	.dword	$str$30


//--------------------- .text._ZN7cutlass13device_kernelINS_4gemm6kernel13GemmUniversalIN4cute5tupleIJiiiiEEENS1_10collective13CollectiveMmaINS1_46MainloopSm100TmaUmmaWarpSpecializedBlockScaledILi6ELi2ELi2ENS5_IJNS4_1CILi2EEENSA_ILi4EEENSA_ILi1EEEEEEEENS5_IJNSA_ILi128EEESG_NSA_ILi256EEEEEENS5_IJNS_12float_e2m1_tENS_13float_ue8m0_tEEEENS5_IJNS5_IJlSD_lEEENS4_6LayoutINS5_IJNS5_IJNS5_IJNSA_ILi32EEESC_EEEiEEESQ_NS5_IJSD_iEEEEEENS5_IJNS5_IJNS5_IJNSA_ILi16EEESC_EEEiEEENS5_IJNS5_IJNSA_ILi0EEESD_EEENSA_ILi512EEEEEENS5_IJSW_iEEEEEEEEEEESL_S13_NS4_8TiledMMAINS4_8MMA_AtomIJNS4_17SM100_MMA_MXF4_SSISJ_SJ_fSK_Li128ELi128ELi32ELNS4_4UMMA5MajorE0ELS18_0ELNS17_7ScaleInE0ELS19_0EEEEEENSN_INS5_IJSD_SD_SD_EEENS5_IJSW_SW_SW_EEEEENS5_IJNS4_10UnderscoreES1F_S1F_EEEEENS5_IJNS4_23SM90_TMA_LOAD_MULTICASTES1I_EEENS5_IJNS4_14ComposedLayoutINS4_7SwizzleILi3ELi4ELi3EEENS4_18smem_ptr_flag_bitsILi4EEENSN_INS5_IJNSA_ILi8EEESH_EEENS5_IJSH_SD_EEEEEEENSN_INS5_IJNS5_IJNS5_IJSP_SD_EEENS5_IJSO_SB_EEEEEESD_NS5_IJSB_SB_EEEEEENS5_IJNS5_IJNS5_IJSU_SY_EEESX_EEESW_NS5_IJSB_SY_EEEEEEEEEEEvNS4_8identityES1J_S24_vS25_EENS_8epilogue10collective18CollectiveEpilogueINS27_23Sm100TmaWarpSpecializedILi4ELi2ELi16ELb1ELb0EEEJNS5_IJNSA_ILi64EEESG_SH_EEENS5_IJNSN_IS2C_SD_EENSN_INS5_IJST_SB_EEENS5_IJSD_S2C_EEEEEEEENS_10bfloat16_tESM_S2J_SM_NS27_6fusion15FusionCallbacksIS2B_NS2K_17LinearCombinationIS2J_fS2J_fLNS_15FloatRoundStyleE2EEES2D_S2I_JEEENS4_5SM1004TMEM4LOAD26SM100_TMEM_LOAD_32dp32b16xENS4_13SM90_TMA_LOADENS1K_INS1L_ILi1ELi4ELi3EEENS1N_ILi16EEENSN_INS5_IJS1P_ST_EEENS5_IJST_SD_EEEEEEENS4_39AutoVectorizingCopyWithAssumedAlignmentILi128EEENS4_14SM90_TMA_STOREES30_S32_S32_EEEvvEEEEvNT_6ParamsE --------------------------
	.section	.text._ZN7cutlass13device_kernelINS_4gemm6kernel13GemmUniversalIN4cute5tupleIJiiiiEEENS1_10collective13CollectiveMmaINS1_46MainloopSm100TmaUmmaWarpSpecializedBlockScaledILi6ELi2ELi2ENS5_IJNS4_1CILi2EEENSA_ILi4EEENSA_ILi1EEEEEEEENS5_IJNSA_ILi128EEESG_NSA_ILi256EEEEEENS5_IJNS_12float_e2m1_tENS_13float_ue8m0_tEEEENS5_IJNS5_IJlSD_lEEENS4_6LayoutINS5_IJNS5_IJNS5_IJNSA_ILi32EEESC_EEEiEEESQ_NS5_IJSD_iEEEEEENS5_IJNS5_IJNS5_IJNSA_ILi16EEESC_EEEiEEENS5_IJNS5_IJNSA_ILi0EEESD_EEENSA_ILi512EEEEEENS5_IJSW_iEEEEEEEEEEESL_S13_NS4_8TiledMMAINS4_8MMA_AtomIJNS4_17SM100_MMA_MXF4_SSISJ_SJ_fSK_Li128ELi128ELi32ELNS4_4UMMA5MajorE0ELS18_0ELNS17_7ScaleInE0ELS19_0EEEEEENSN_INS5_IJSD_SD_SD_EEENS5_IJSW_SW_SW_EEEEENS5_IJNS4_10UnderscoreES1F_S1F_EEEEENS5_IJNS4_23SM90_TMA_LOAD_MULTICASTES1I_EEENS5_IJNS4_14ComposedLayoutINS4_7SwizzleILi3ELi4ELi3EEENS4_18smem_ptr_flag_bitsILi4EEENSN_INS5_IJNSA_ILi8EEESH_EEENS5_IJSH_SD_EEEEEEENSN_INS5_IJNS5_IJNS5_IJSP_SD_EEENS5_IJSO_SB_EEEEEESD_NS5_IJSB_SB_EEEEEENS5_IJNS5_IJNS5_IJSU_SY_EEESX_EEESW_NS5_IJSB_SY_EEEEEEEEEEEvNS4_8identityES1J_S24_vS25_EENS_8epilogue10collective18CollectiveEpilogueINS27_23Sm100TmaWarpSpecializedILi4ELi2ELi16ELb1ELb0EEEJNS5_IJNSA_ILi64EEESG_SH_EEENS5_IJNSN_IS2C_SD_EENSN_INS5_IJST_SB_EEENS5_IJSD_S2C_EEEEEEEENS_10bfloat16_tESM_S2J_SM_NS27_6fusion15FusionCallbacksIS2B_NS2K_17LinearCombinationIS2J_fS2J_fLNS_15FloatRoundStyleE2EEES2D_S2I_JEEENS4_5SM1004TMEM4LOAD26SM100_TMEM_LOAD_32dp32b16xENS4_13SM90_TMA_LOADENS1K_INS1L_ILi1ELi4ELi3EEENS1N_ILi16EEENSN_INS5_IJS1P_ST_EEENS5_IJST_SD_EEEEEEENS4_39AutoVectorizingCopyWithAssumedAlignmentILi128EEENS4_14SM90_TMA_STOREES30_S32_S32_EEEvvEEEEvNT_6ParamsE,"ax",@progbits
	.align	128
.text._ZN7cutlass13device_kernelINS_4gemm6kernel13GemmUniversalIN4cute5tupleIJiiiiEEENS1_10collective13CollectiveMmaINS1_46MainloopSm100TmaUmmaWarpSpecializedBlockScaledILi6ELi2ELi2ENS5_IJNS4_1CILi2EEENSA_ILi4EEENSA_ILi1EEEEEEEENS5_IJNSA_ILi128EEESG_NSA_ILi256EEEEEENS5_IJNS_12float_e2m1_tENS_13float_ue8m0_tEEEENS5_IJNS5_IJlSD_lEEENS4_6LayoutINS5_IJNS5_IJNS5_IJNSA_ILi32EEESC_EEEiEEESQ_NS5_IJSD_iEEEEEENS5_IJNS5_IJNS5_IJNSA_ILi16EEESC_EEEiEEENS5_IJNS5_IJNSA_ILi0EEESD_EEENSA_ILi512EEEEEENS5_IJSW_iEEEEEEEEEEESL_S13_NS4_8TiledMMAINS4_8MMA_AtomIJNS4_17SM100_MMA_MXF4_SSISJ_SJ_fSK_Li128ELi128ELi32ELNS4_4UMMA5MajorE0ELS18_0ELNS17_7ScaleInE0ELS19_0EEEEEENSN_INS5_IJSD_SD_SD_EEENS5_IJSW_SW_SW_EEEEENS5_IJNS4_10UnderscoreES1F_S1F_EEEEENS5_IJNS4_23SM90_TMA_LOAD_MULTICASTES1I_EEENS5_IJNS4_14ComposedLayoutINS4_7SwizzleILi3ELi4ELi3EEENS4_18smem_ptr_flag_bitsILi4EEENSN_INS5_IJNSA_ILi8EEESH_EEENS5_IJSH_SD_EEEEEEENSN_INS5_IJNS5_IJNS5_IJSP_SD_EEENS5_IJSO_SB_EEEEEESD_NS5_IJSB_SB_EEEEEENS5_IJNS5_IJNS5_IJSU_SY_EEESX_EEESW_NS5_IJSB_SY_EEEEEEEEEEEvNS4_8identityES1J_S24_vS25_EENS_8epilogue10collective18CollectiveEpilogueINS27_23Sm100TmaWarpSpecializedILi4ELi2ELi16ELb1ELb0EEEJNS5_IJNSA_ILi64EEESG_SH_EEENS5_IJNSN_IS2C_SD_EENSN_INS5_IJST_SB_EEENS5_IJSD_S2C_EEEEEEEENS_10bfloat16_tESM_S2J_SM_NS27_6fusion15FusionCallbacksIS2B_NS2K_17LinearCombinationIS2J_fS2J_fLNS_15FloatRoundStyleE2EEES2D_S2I_JEEENS4_5SM1004TMEM4LOAD26SM100_TMEM_LOAD_32dp32b16xENS4_13SM90_TMA_LOADENS1K_INS1L_ILi1ELi4ELi3EEENS1N_ILi16EEENSN_INS5_IJS1P_ST_EEENS5_IJST_SD_EEEEEEENS4_39AutoVectorizingCopyWithAssumedAlignmentILi128EEENS4_14SM90_TMA_STOREES30_S32_S32_EEEvvEEEEvNT_6ParamsE:
        .type           _ZN7cutlass13device_kernelINS_4gemm6kernel13GemmUniversalIN4cute5tupleIJiiiiEEENS1_10collective13CollectiveMmaINS1_46MainloopSm100TmaUmmaWarpSpecializedBlockScaledILi6ELi2ELi2ENS5_IJNS4_1CILi2EEENSA_ILi4EEENSA_ILi1EEEEEEEENS5_IJNSA_ILi128EEESG_NSA_ILi256EEEEEENS5_IJNS_12float_e2m1_tENS_13float_ue8m0_tEEEENS5_IJNS5_IJlSD_lEEENS4_6LayoutINS5_IJNS5_IJNS5_IJNSA_ILi32EEESC_EEEiEEESQ_NS5_IJSD_iEEEEEENS5_IJNS5_IJNS5_IJNSA_ILi16EEESC_EEEiEEENS5_IJNS5_IJNSA_ILi0EEESD_EEENSA_ILi512EEEEEENS5_IJSW_iEEEEEEEEEEESL_S13_NS4_8TiledMMAINS4_8MMA_AtomIJNS4_17SM100_MMA_MXF4_SSISJ_SJ_fSK_Li128ELi128ELi32ELNS4_4UMMA5MajorE0ELS18_0ELNS17_7ScaleInE0ELS19_0EEEEEENSN_INS5_IJSD_SD_SD_EEENS5_IJSW_SW_SW_EEEEENS5_IJNS4_10UnderscoreES1F_S1F_EEEEENS5_IJNS4_23SM90_TMA_LOAD_MULTICASTES1I_EEENS5_IJNS4_14ComposedLayoutINS4_7SwizzleILi3ELi4ELi3EEENS4_18smem_ptr_flag_bitsILi4EEENSN_INS5_IJNSA_ILi8EEESH_EEENS5_IJSH_SD_EEEEEEENSN_INS5_IJNS5_IJNS5_IJSP_SD_EEENS5_IJSO_SB_EEEEEESD_NS5_IJSB_SB_EEEEEENS5_IJNS5_IJNS5_IJSU_SY_EEESX_EEESW_NS5_IJSB_SY_EEEEEEEEEEEvNS4_8identityES1J_S24_vS25_EENS_8epilogue10collective18CollectiveEpilogueINS27_23Sm100TmaWarpSpecializedILi4ELi2ELi16ELb1ELb0EEEJNS5_IJNSA_ILi64EEESG_SH_EEENS5_IJNSN_IS2C_SD_EENSN_INS5_IJST_SB_EEENS5_IJSD_S2C_EEEEEEEENS_10bfloat16_tESM_S2J_SM_NS27_6fusion15FusionCallbacksIS2B_NS2K_17LinearCombinationIS2J_fS2J_fLNS_15FloatRoundStyleE2EEES2D_S2I_JEEENS4_5SM1004TMEM4LOAD26SM100_TMEM_LOAD_32dp32b16xENS4_13SM90_TMA_LOADENS1K_INS1L_ILi1ELi4ELi3EEENS1N_ILi16EEENSN_INS5_IJS1P_ST_EEENS5_IJST_SD_EEEEEEENS4_39AutoVectorizingCopyWithAssumedAlignmentILi128EEENS4_14SM90_TMA_STOREES30_S32_S32_EEEvvEEEEvNT_6ParamsE,@function
        .size           _ZN7cutlass13device_kernelINS_4gemm6kernel13GemmUniversalIN4cute5tupleIJiiiiEEENS1_10collective13CollectiveMmaINS1_46MainloopSm100TmaUmmaWarpSpecializedBlockScaledILi6ELi2ELi2ENS5_IJNS4_1CILi2EEENSA_ILi4EEENSA_ILi1EEEEEEEENS5_IJNSA_ILi128EEESG_NSA_ILi256EEEEEENS5_IJNS_12float_e2m1_tENS_13float_ue8m0_tEEEENS5_IJNS5_IJlSD_lEEENS4_6LayoutINS5_IJNS5_IJNS5_IJNSA_ILi32EEESC_EEEiEEESQ_NS5_IJSD_iEEEEEENS5_IJNS5_IJNS5_IJNSA_ILi16EEESC_EEEiEEENS5_IJNS5_IJNSA_ILi0EEESD_EEENSA_ILi512EEEEEENS5_IJSW_iEEEEEEEEEEESL_S13_NS4_8TiledMMAINS4_8MMA_AtomIJNS4_17SM100_MMA_MXF4_SSISJ_SJ_fSK_Li128ELi128ELi32ELNS4_4UMMA5MajorE0ELS18_0ELNS17_7ScaleInE0ELS19_0EEEEEENSN_INS5_IJSD_SD_SD_EEENS5_IJSW_SW_SW_EEEEENS5_IJNS4_10UnderscoreES1F_S1F_EEEEENS5_IJNS4_23SM90_TMA_LOAD_MULTICASTES1I_EEENS5_IJNS4_14ComposedLayoutINS4_7SwizzleILi3ELi4ELi3EEENS4_18smem_ptr_flag_bitsILi4EEENSN_INS5_IJNSA_ILi8EEESH_EEENS5_IJSH_SD_EEEEEEENSN_INS5_IJNS5_IJNS5_IJSP_SD_EEENS5_IJSO_SB_EEEEEESD_NS5_IJSB_SB_EEEEEENS5_IJNS5_IJNS5_IJSU_SY_EEESX_EEESW_NS5_IJSB_SY_EEEEEEEEEEEvNS4_8identityES1J_S24_vS25_EENS_8epilogue10collective18CollectiveEpilogueINS27_23Sm100TmaWarpSpecializedILi4ELi2ELi16ELb1ELb0EEEJNS5_IJNSA_ILi64EEESG_SH_EEENS5_IJNSN_IS2C_SD_EENSN_INS5_IJST_SB_EEENS5_IJSD_S2C_EEEEEEEENS_10bfloat16_tESM_S2J_SM_NS27_6fusion15FusionCallbacksIS2B_NS2K_17LinearCombinationIS2J_fS2J_fLNS_15FloatRoundStyleE2EEES2D_S2I_JEEENS4_5SM1004TMEM4LOAD26SM100_TMEM_LOAD_32dp32b16xENS4_13SM90_TMA_LOADENS1K_INS1L_ILi1ELi4ELi3EEENS1N_ILi16EEENSN_INS5_IJS1P_ST_EEENS5_IJST_SD_EEEEEEENS4_39AutoVectorizingCopyWithAssumedAlignmentILi128EEENS4_14SM90_TMA_STOREES30_S32_S32_EEEvvEEEEvNT_6ParamsE,(.L_x_247 - _ZN7cutlass13device_kernelINS_4gemm6kernel13GemmUniversalIN4cute5tupleIJiiiiEEENS1_10collective13CollectiveMmaINS1_46MainloopSm100TmaUmmaWarpSpecializedBlockScaledILi6ELi2ELi2ENS5_IJNS4_1CILi2EEENSA_ILi4EEENSA_ILi1EEEEEEEENS5_IJNSA_ILi128EEESG_NSA_ILi256EEEEEENS5_IJNS_12float_e2m1_tENS_13float_ue8m0_tEEEENS5_IJNS5_IJlSD_lEEENS4_6LayoutINS5_IJNS5_IJNS5_IJNSA_ILi32EEESC_EEEiEEESQ_NS5_IJSD_iEEEEEENS5_IJNS5_IJNS5_IJNSA_ILi16EEESC_EEEiEEENS5_IJNS5_IJNSA_ILi0EEESD_EEENSA_ILi512EEEEEENS5_IJSW_iEEEEEEEEEEESL_S13_NS4_8TiledMMAINS4_8MMA_AtomIJNS4_17SM100_MMA_MXF4_SSISJ_SJ_fSK_Li128ELi128ELi32ELNS4_4UMMA5MajorE0ELS18_0ELNS17_7ScaleInE0ELS19_0EEEEEENSN_INS5_IJSD_SD_SD_EEENS5_IJSW_SW_SW_EEEEENS5_IJNS4_10UnderscoreES1F_S1F_EEEEENS5_IJNS4_23SM90_TMA_LOAD_MULTICASTES1I_EEENS5_IJNS4_14ComposedLayoutINS4_7SwizzleILi3ELi4ELi3EEENS4_18smem_ptr_flag_bitsILi4EEENSN_INS5_IJNSA_ILi8EEESH_EEENS5_IJSH_SD_EEEEEEENSN_INS5_IJNS5_IJNS5_IJSP_SD_EEENS5_IJSO_SB_EEEEEESD_NS5_IJSB_SB_EEEEEENS5_IJNS5_IJNS5_IJSU_SY_EEESX_EEESW_NS5_IJSB_SY_EEEEEEEEEEEvNS4_8identityES1J_S24_vS25_EENS_8epilogue10collective18CollectiveEpilogueINS27_23Sm100TmaWarpSpecializedILi4ELi2ELi16ELb1ELb0EEEJNS5_IJNSA_ILi64EEESG_SH_EEENS5_IJNSN_IS2C_SD_EENSN_INS5_IJST_SB_EEENS5_IJSD_S2C_EEEEEEEENS_10bfloat16_tESM_S2J_SM_NS27_6fusion15FusionCallbacksIS2B_NS2K_17LinearCombinationIS2J_fS2J_fLNS_15FloatRoundStyleE2EEES2D_S2I_JEEENS4_5SM1004TMEM4LOAD26SM100_TMEM_LOAD_32dp32b16xENS4_13SM90_TMA_LOADENS1K_INS1L_ILi1ELi4ELi3EEENS1N_ILi16EEENSN_INS5_IJS1P_ST_EEENS5_IJST_SD_EEEEEEENS4_39AutoVectorizingCopyWithAssumedAlignmentILi128EEENS4_14SM90_TMA_STOREES30_S32_S32_EEEvvEEEEvNT_6ParamsE)
        .other          _ZN7cutlass13device_kernelINS_4gemm6kernel13GemmUniversalIN4cute5tupleIJiiiiEEENS1_10collective13CollectiveMmaINS1_46MainloopSm100TmaUmmaWarpSpecializedBlockScaledILi6ELi2ELi2ENS5_IJNS4_1CILi2EEENSA_ILi4EEENSA_ILi1EEEEEEEENS5_IJNSA_ILi128EEESG_NSA_ILi256EEEEEENS5_IJNS_12float_e2m1_tENS_13float_ue8m0_tEEEENS5_IJNS5_IJlSD_lEEENS4_6LayoutINS5_IJNS5_IJNS5_IJNSA_ILi32EEESC_EEEiEEESQ_NS5_IJSD_iEEEEEENS5_IJNS5_IJNS5_IJNSA_ILi16EEESC_EEEiEEENS5_IJNS5_IJNSA_ILi0EEESD_EEENSA_ILi512EEEEEENS5_IJSW_iEEEEEEEEEEESL_S13_NS4_8TiledMMAINS4_8MMA_AtomIJNS4_17SM100_MMA_MXF4_SSISJ_SJ_fSK_Li128ELi128ELi32ELNS4_4UMMA5MajorE0ELS18_0ELNS17_7ScaleInE0ELS19_0EEEEEENSN_INS5_IJSD_SD_SD_EEENS5_IJSW_SW_SW_EEEEENS5_IJNS4_10UnderscoreES1F_S1F_EEEEENS5_IJNS4_23SM90_TMA_LOAD_MULTICASTES1I_EEENS5_IJNS4_14ComposedLayoutINS4_7SwizzleILi3ELi4ELi3EEENS4_18smem_ptr_flag_bitsILi4EEENSN_INS5_IJNSA_ILi8EEESH_EEENS5_IJSH_SD_EEEEEEENSN_INS5_IJNS5_IJNS5_IJSP_SD_EEENS5_IJSO_SB_EEEEEESD_NS5_IJSB_SB_EEEEEENS5_IJNS5_IJNS5_IJSU_SY_EEESX_EEESW_NS5_IJSB_SY_EEEEEEEEEEEvNS4_8identityES1J_S24_vS25_EENS_8epilogue10collective18CollectiveEpilogueINS27_23Sm100TmaWarpSpecializedILi4ELi2ELi16ELb1ELb0EEEJNS5_IJNSA_ILi64EEESG_SH_EEENS5_IJNSN_IS2C_SD_EENSN_INS5_IJST_SB_EEENS5_IJSD_S2C_EEEEEEEENS_10bfloat16_tESM_S2J_SM_NS27_6fusion15FusionCallbacksIS2B_NS2K_17LinearCombinationIS2J_fS2J_fLNS_15FloatRoundStyleE2EEES2D_S2I_JEEENS4_5SM1004TMEM4LOAD26SM100_TMEM_LOAD_32dp32b16xENS4_13SM90_TMA_LOADENS1K_INS1L_ILi1ELi4ELi3EEENS1N_ILi16EEENSN_INS5_IJS1P_ST_EEENS5_IJST_SD_EEEEEEENS4_39AutoVectorizingCopyWithAssumedAlignmentILi128EEENS4_14SM90_TMA_STOREES30_S32_S32_EEEvvEEEEvNT_6ParamsE,@"STO_CUDA_ENTRY STV_DEFAULT"
_ZN7cutlass13device_kernelINS_4gemm6kernel13GemmUniversalIN4cute5tupleIJiiiiEEENS1_10collective13CollectiveMmaINS1_46MainloopSm100TmaUmmaWarpSpecializedBlockScaledILi6ELi2ELi2ENS5_IJNS4_1CILi2EEENSA_ILi4EEENSA_ILi1EEEEEEEENS5_IJNSA_ILi128EEESG_NSA_ILi256EEEEEENS5_IJNS_12float_e2m1_tENS_13float_ue8m0_tEEEENS5_IJNS5_IJlSD_lEEENS4_6LayoutINS5_IJNS5_IJNS5_IJNSA_ILi32EEESC_EEEiEEESQ_NS5_IJSD_iEEEEEENS5_IJNS5_IJNS5_IJNSA_ILi16EEESC_EEEiEEENS5_IJNS5_IJNSA_ILi0EEESD_EEENSA_ILi512EEEEEENS5_IJSW_iEEEEEEEEEEESL_S13_NS4_8TiledMMAINS4_8MMA_AtomIJNS4_17SM100_MMA_MXF4_SSISJ_SJ_fSK_Li128ELi128ELi32ELNS4_4UMMA5MajorE0ELS18_0ELNS17_7ScaleInE0ELS19_0EEEEEENSN_INS5_IJSD_SD_SD_EEENS5_IJSW_SW_SW_EEEEENS5_IJNS4_10UnderscoreES1F_S1F_EEEEENS5_IJNS4_23SM90_TMA_LOAD_MULTICASTES1I_EEENS5_IJNS4_14ComposedLayoutINS4_7SwizzleILi3ELi4ELi3EEENS4_18smem_ptr_flag_bitsILi4EEENSN_INS5_IJNSA_ILi8EEESH_EEENS5_IJSH_SD_EEEEEEENSN_INS5_IJNS5_IJNS5_IJSP_SD_EEENS5_IJSO_SB_EEEEEESD_NS5_IJSB_SB_EEEEEENS5_IJNS5_IJNS5_IJSU_SY_EEESX_EEESW_NS5_IJSB_SY_EEEEEEEEEEEvNS4_8identityES1J_S24_vS25_EENS_8epilogue10collective18CollectiveEpilogueINS27_23Sm100TmaWarpSpecializedILi4ELi2ELi16ELb1ELb0EEEJNS5_IJNSA_ILi64EEESG_SH_EEENS5_IJNSN_IS2C_SD_EENSN_INS5_IJST_SB_EEENS5_IJSD_S2C_EEEEEEEENS_10bfloat16_tESM_S2J_SM_NS27_6fusion15FusionCallbacksIS2B_NS2K_17LinearCombinationIS2J_fS2J_fLNS_15FloatRoundStyleE2EEES2D_S2I_JEEENS4_5SM1004TMEM4LOAD26SM100_TMEM_LOAD_32dp32b16xENS4_13SM90_TMA_LOADENS1K_INS1L_ILi1ELi4ELi3EEENS1N_ILi16EEENSN_INS5_IJS1P_ST_EEENS5_IJST_SD_EEEEEEENS4_39AutoVectorizingCopyWithAssumedAlignmentILi128EEENS4_14SM90_TMA_STOREES30_S32_S32_EEEvvEEEEvNT_6ParamsE:
[----:B------:R-:W1:Y:S01]  /*0000*/  LDC R1, c[0x0][0x37c] ;  /* 0x0000df00ff017b82 */ /* 0x000e620000000800 */
[----:B------:R-:W2:Y:S01]  /*0010*/  S2R R0, SR_TID.X ;  /* 0x0000000000007919 */ /* 0x000ea20000002100 */
[----:B------:R-:W3:Y:S01]  /*0020*/  LDCU.64 UR6, c[0x0][0xc90] ;  /* 0x00019200ff0677ac */ /* 0x000ee20008000a00 */
[----:B------:R-:W-:Y:S01]  /*0030*/  PRMT R90, RZ, 0x7610, R90 ;  /* 0x00007610ff5a7816 */ /* 0x000fe2000000005a */
[----:B------:R-:W4:Y:S01]  /*0040*/  LDCU.64 UR46, c[0x0][0x358] ;  /* 0x00006b00ff2e77ac */ /* 0x000f220008000a00 */
[----:B------:R-:W-:Y:S02]  /*0050*/  ELECT P5, URZ, PT ;  /* 0x0000000000ff782f */ /* 0x000fe400038a0000 */
[----:B---3--:R-:W-:-:S04]  /*0060*/  ISETP.NE.U32.AND P0, PT, RZ, UR6, PT ;  /* 0x00000006ff007c0c */ /* 0x008fc8000bf05070 */
[----:B------:R-:W-:Y:S02]  /*0070*/  ISETP.NE.AND.EX P1, PT, RZ, UR7, PT, P0 ;  /* 0x00000007ff007c0c */ /* 0x000fe4000bf25300 */
[----:B--2---:R-:W-:-:S05]  /*0080*/  SHF.R.U32.HI R103, RZ, 0x5, R0 ;  /* 0x00000005ff677819 */ /* 0x004fca0000011600 */
[----:B------:R-:W2:Y:S02]  /*0090*/  SHFL.IDX PT, R2, R103, RZ, 0x1f ;  /* 0x00001fff67027589 */ /* 0x000ea400000e0000 */
[----:B--2---:R-:W-:-:S04]  /*00a0*/  R2UR UR13, R2 ;  /* 0x00000000020d72ca */ /* 0x004fc800000e0000 */
[----:B-1--4-:R-:W-:Y:S05]  /*00b0*/  @P1 BRA `(.L_x_0) ;  /* 0x00000000002c1947 */ /* 0x012fea0003800000 */
[----:B------:R-:W1:Y:S02]  /*00c0*/  LDCU.64 UR4, c[0x0][0xc88] ;  /* 0x00019100ff0477ac */ /* 0x000e640008000a00 */
[----:B-1----:R-:W-:-:S04]  /*00d0*/  UISETP.NE.U32.AND UP0, UPT, UR4, URZ, UPT ;  /* 0x000000ff0400728c */ /* 0x002fc8000bf05070 */
[----:B------:R-:W-:-:S09]  /*00e0*/  UISETP.NE.AND.EX UP0, UPT, UR5, URZ, UPT, UP0 ;  /* 0x000000ff0500728c */ /* 0x000fd2000bf05300 */
[----:B------:R-:W-:Y:S05]  /*00f0*/  BRA.U !UP0, `(.L_x_1) ;  /* 0x0000000108107547 */ /* 0x000fea000b800000 */
[----:B------:R-:W1:Y:S02]  /*0100*/  LDC.64 R2, c[0x0][0xc88] ;  /* 0x00032200ff027b82 */ /* 0x000e640000000a00 */
[----:B-1----:R1:W5:Y:S01]  /*0110*/  LDG.E R53, desc[UR46][R2.64] ;  /* 0x0000002e02357981 */ /* 0x002362000c1e1900 */
[----:B------:R-:W-:Y:S01]  /*0120*/  HFMA2 R90, -RZ, RZ, 0, 5.9604644775390625e-08 ;  /* 0x00000001ff5a7431 */ /* 0x000fe200000001ff */
[----:B------:R-:W-:Y:S05]  /*0130*/  BRA `(.L_x_0) ;  /* 0x00000000000c7947 */ /* 0x000fea0003800000 */
.L_x_1:
[----:B------:R-:W1:Y:S01]  /*0140*/  LDCU UR4, c[0x0][0xc80] ;  /* 0x00019000ff0477ac */ /* 0x000e620008000800 */
[----:B------:R-:W-:Y:S01]  /*0150*/  HFMA2 R90, -RZ, RZ, 0, 5.9604644775390625e-08 ;  /* 0x00000001ff5a7431 */ /* 0x000fe200000001ff */
[----:B-1----:R-:W-:-:S07]  /*0160*/  MOV R53, UR4 ;  /* 0x0000000400357c02 */ /* 0x002fce0008000f00 */
.L_x_0:
[----:B------:R-:W2:Y:S02]  /*0170*/  LDCU.64 UR4, c[0x0][0xcb0] ;  /* 0x00019600ff0477ac */ /* 0x000ea40008000a00 */
[----:B--2---:R-:W-:-:S04]  /*0180*/  UISETP.NE.U32.AND UP0, UPT, UR4, URZ, UPT ;  /* 0x000000ff0400728c */ /* 0x004fc8000bf05070 */
[----:B------:R-:W-:-:S09]  /*0190*/  UISETP.NE.AND.EX UP0, UPT, UR5, URZ, UPT, UP0 ;  /* 0x000000ff0500728c */ /* 0x000fd2000bf05300 */
[----:B------:R-:W-:Y:S05]  /*01a0*/  BRA.U UP0, `(.L_x_2) ;  /* 0x0000000100247547 */ /* 0x000fea000b800000 */
[----:B------:R-:W2:Y:S02]  /*01b0*/  LDCU.64 UR4, c[0x0][0xca8] ;  /* 0x00019500ff0477ac */ /* 0x000ea40008000a00 */
[----:B--2---:R-:W-:-:S04]  /*01c0*/  UISETP.NE.U32.AND UP0, UPT, UR4, URZ, UPT ;  /* 0x000000ff0400728c */ /* 0x004fc8000bf05070 */
[----:B------:R-:W-:-:S09]  /*01d0*/  UISETP.NE.AND.EX UP0, UPT, UR5, URZ, UPT, UP0 ;  /* 0x000000ff0500728c */ /* 0x000fd2000bf05300 */
[----:B------:R-:W-:Y:S05]  /*01e0*/  BRA.U !UP0, `(.L_x_3) ;  /* 0x00000001080c7547 */ /* 0x000fea000b800000 */
[----:B-1----:R-:W1:Y:S02]  /*01f0*/  LDC.64 R2, c[0x0][0xca8] ;  /* 0x00032a00ff027b82 */ /* 0x002e640000000a00 */
[----:B-1----:R2:W5:Y:S01]  /*0200*/  LDG.E R52, desc[UR46][R2.64] ;  /* 0x0000002e02347981 */ /* 0x002562000c1e1900 */
[----:B------:R-:W-:Y:S05]  /*0210*/  BRA `(.L_x_2) ;  /* 0x0000000000087947 */ /* 0x000fea0003800000 */
.L_x_3:
[----:B------:R-:W2:Y:S02]  /*0220*/  LDCU UR4, c[0x0][0xca0] ;  /* 0x00019400ff0477ac */ /* 0x000ea40008000800 */
[----:B--2---:R-:W-:Y:S02]  /*0230*/  MOV R52, UR4 ;  /* 0x0000000400347c02 */ /* 0x004fe40008000f00 */
.L_x_2:
[----:B-12---:R-:W-:Y:S01]  /*0240*/  IMAD.U32 R2, RZ, RZ, UR13 ;  /* 0x0000000dff027e24 */ /* 0x006fe2000f8e00ff */
[----:B------:R-:W-:Y:S04]  /*0250*/  BSSY.RECONVERGENT B0, `(.L_x_4) ;  /* 0x0000012000007945 */ /* 0x000fe80003800200 */
[C---:B------:R-:W-:Y:S02]  /*0260*/  ISETP.NE.OR P2, PT, R2.reuse, 0x1, !P5 ;  /* 0x000000010200780c */ /* 0x040fe40006f45670 */
[----:B------:R-:W-:-:S11]  /*0270*/  ISETP.NE.OR P1, PT, R2, 0x3, !P5 ;  /* 0x000000030200780c */ /* 0x000fd60006f25670 */
[----:B------:R-:W-:Y:S05]  /*0280*/  @P2 BRA `(.L_x_5) ;  /* 0x0000000000382947 */ /* 0x000fea0003800000 */
[----:B------:R-:W1:Y:S02]  /*0290*/  LDCU.64 UR4, c[0x0][0x348] ;  /* 0x00006900ff0477ac */ /* 0x000e640008000a00 */
[----:B-1----:R-:W-:Y:S02]  /*02a0*/  UIADD3 UR14, UP3, UPT, UR4, 0x80, URZ ;  /* 0x00000080040e7890 */ /* 0x002fe4000ff7e0ff */
[----:B------:R-:W-:Y:S02]  /*02b0*/  UIADD3 UR10, UP2, UPT, UR4, 0x180, URZ ;  /* 0x00000180040a7890 */ /* 0x000fe4000ff5e0ff */
[----:B------:R-:W-:Y:S02]  /*02c0*/  UIADD3 UR8, UP1, UPT, UR4, 0x280, URZ ;  /* 0x0000028004087890 */ /* 0x000fe4000ff3e0ff */
[----:B------:R-:W-:Y:S02]  /*02d0*/  UIADD3 UR4, UP0, UPT, UR4, 0x380, URZ ;  /* 0x0000038004047890 */ /* 0x000fe4000ff1e0ff */
[----:B------:R-:W-:-:S02]  /*02e0*/  UIADD3.X UR15, UPT, UPT, URZ, UR5, URZ, UP3, !UPT ;  /* 0x00000005ff0f7290 */ /* 0x000fc40009ffe4ff */
[----:B------:R-:W-:Y:S02]  /*02f0*/  UIADD3.X UR11, UPT, UPT, URZ, UR5, URZ, UP2, !UPT ;  /* 0x00000005ff0b7290 */ /* 0x000fe400097fe4ff */
[----:B------:R-:W-:Y:S02]  /*0300*/  UIADD3.X UR9, UPT, UPT, URZ, UR5, URZ, UP1, !UPT ;  /* 0x00000005ff097290 */ /* 0x000fe40008ffe4ff */
[----:B------:R-:W-:-:S03]  /*0310*/  UIADD3.X UR5, UPT, UPT, URZ, UR5, URZ, UP0, !UPT ;  /* 0x00000005ff057290 */ /* 0x000fc600087fe4ff */
[----:B------:R1:W-:Y:S02]  /*0320*/  UTMACCTL.PF [UR14] ;  /* 0x000000000e0079b9 */ /* 0x0003e40008040000 */
[----:B------:R1:W-:Y:S02]  /*0330*/  UTMACCTL.PF [UR10] ;  /* 0x000000000a0079b9 */ /* 0x0003e40008040000 */
[----:B------:R1:W-:Y:S02]  /*0340*/  UTMACCTL.PF [UR8] ;  /* 0x00000000080079b9 */ /* 0x0003e40008040000 */
[----:B------:R1:W-:Y:S02]  /*0350*/  UTMACCTL.PF [UR4] ;  /* 0x00000000040079b9 */ /* 0x0003e40008040000 */
[----:B-1----:R-:W-:Y:S01]  /*0360*/  NOP ;  /* 0x0000000000007918 */ /* 0x002fe20000000000 */
.L_x_5:
[----:B------:R-:W-:Y:S05]  /*0370*/  BSYNC.RECONVERGENT B0 ;  /* 0x0000000000007941 */ /* 0x000fea0003800200 */
.L_x_4:
[----:B------:R-:W-:Y:S04]  /*0380*/  BSSY.RECONVERGENT B0, `(.L_x_6) ;  /* 0x000000a000007945 */ /* 0x000fe80003800200 */
[----:B------:R-:W-:Y:S05]  /*0390*/  @P1 BRA `(.L_x_7) ;  /* 0x0000000000201947 */ /* 0x000fea0003800000 */
[----:B------:R-:W1:Y:S02]  /*03a0*/  LDCU.64 UR4, c[0x0][0x348] ;  /* 0x00006900ff0477ac */ /* 0x000e640008000a00 */
[----:B-1----:R-:W-:Y:S02]  /*03b0*/  UIADD3 UR8, UP1, UPT, UR4, 0x980, URZ ;  /* 0x0000098004087890 */ /* 0x002fe4000ff3e0ff */
[----:B------:R-:W-:Y:S02]  /*03c0*/  UIADD3 UR4, UP0, UPT, UR4, 0xa80, URZ ;  /* 0x00000a8004047890 */ /* 0x000fe4000ff1e0ff */
[----:B------:R-:W-:Y:S02]  /*03d0*/  UIADD3.X UR9, UPT, UPT, URZ, UR5, URZ, UP1, !UPT ;  /* 0x00000005ff097290 */ /* 0x000fe40008ffe4ff */
[----:B------:R-:W-:-:S07]  /*03e0*/  UIADD3.X UR5, UPT, UPT, URZ, UR5, URZ, UP0, !UPT ;  /* 0x00000005ff057290 */ /* 0x000fce00087fe4ff */
[----:B------:R1:W-:Y:S02]  /*03f0*/  UTMACCTL.PF [UR8] ;  /* 0x00000000080079b9 */ /* 0x0003e40008040000 */
[----:B------:R1:W-:Y:S02]  /*0400*/  UTMACCTL.PF [UR4] ;  /* 0x00000000040079b9 */ /* 0x0003e40008040000 */
[----:B-1----:R-:W-:Y:S01]  /*0410*/  NOP ;  /* 0x0000000000007918 */ /* 0x002fe20000000000 */
.L_x_7:
[----:B------:R-:W-:Y:S05]  /*0420*/  BSYNC.RECONVERGENT B0 ;  /* 0x0000000000007941 */ /* 0x000fea0003800200 */
.L_x_6:
[----:B------:R-:W1:Y:S01]  /*0430*/  LDCU.64 UR4, c[0x0][0xc88] ;  /* 0x00019100ff0477ac */ /* 0x000e620008000a00 */
[----:B------:R-:W-:Y:S01]  /*0440*/  ISETP.NE.AND.EX P0, PT, RZ, UR7, PT, P0 ;  /* 0x00000007ff007c0c */ /* 0x000fe2000bf05300 */
[----:B------:R-:W-:Y:S01]  /*0450*/  UPLOP3.LUT UP6, UPT, UPT, UPT, UPT, 0x80, 0x8 ;  /* 0x000000000008789c */ /* 0x000fe20003fcf070 */
[----:B-1----:R-:W-:-:S04]  /*0460*/  ISETP.NE.U32.AND P1, PT, RZ, UR4, PT ;  /* 0x00000004ff007c0c */ /* 0x002fc8000bf25070 */
[----:B------:R-:W-:-:S13]  /*0470*/  ISETP.NE.AND.EX P1, PT, RZ, UR5, PT, P1 ;  /* 0x00000005ff007c0c */ /* 0x000fda000bf25310 */
[----:B------:R-:W-:Y:S05]  /*0480*/  @P1 BRA P0, `(.L_x_8) ;  /* 0x0000000000281947 */ /* 0x000fea0000000000 */
[----:B------:R-:W-:Y:S01]  /*0490*/  UISETP.NE.U32.AND UP1, UPT, UR6, URZ, UPT ;  /* 0x000000ff0600728c */ /* 0x000fe2000bf25070 */
[----:B-----5:R-:W-:Y:S01]  /*04a0*/  FSETP.NEU.AND P0, PT, R53, RZ, PT ;  /* 0x000000ff3500720b */ /* 0x020fe20003f0d000 */
[----:B------:R-:W-:Y:S02]  /*04b0*/  UISETP.NE.U32.AND UP0, UPT, UR4, URZ, UPT ;  /* 0x000000ff0400728c */ /* 0x000fe4000bf05070 */
[----:B------:R-:W-:Y:S02]  /*04c0*/  UISETP.NE.AND.EX UP1, UPT, UR7, URZ, UPT, UP1 ;  /* 0x000000ff0700728c */ /* 0x000fe4000bf25310 */
[----:B------:R-:W-:-:S04]  /*04d0*/  UISETP.NE.AND.EX UP0, UPT, UR5, URZ, UPT, UP0 ;  /* 0x000000ff0500728c */ /* 0x000fc8000bf05300 */
[----:B------:R-:W-:-:S04]  /*04e0*/  USEL UR4, URZ, 0xffffffff, UP0 ;  /* 0xffffffffff047887 */ /* 0x000fc80008000000 */
[----:B------:R-:W-:Y:S01]  /*04f0*/  VOTEU.ANY UP0, P0 ;  /* 0x0000000000ff7886 */ /* 0x000fe20000000100 */
[----:B------:R-:W-:-:S04]  /*0500*/  @!UP1 USEL UR4, URZ, 0xffffffff, UP0 ;  /* 0xffffffffff049887 */ /* 0x000fc80008000000 */
[----:B------:R-:W-:-:S04]  /*0510*/  ULOP3.LUT UR4, UR4, 0x1, URZ, 0xc0, !UPT ;  /* 0x0000000104047892 */ /* 0x000fc8000f8ec0ff */
[----:B------:R-:W-:-:S11]  /*0520*/  UISETP.NE.U32.AND UP6, UPT, UR4, 0x1, UPT ;  /* 0x000000010400788c */ /* 0x000fd6000bfc5070 */
.L_x_8:
[----:B------:R-:W1:Y:S01]  /*0530*/  SHFL.IDX PT, R3, R103, RZ, 0x1f ;  /* 0x00001fff67037589 */ /* 0x000e6200000e0000 */
[----:B------:R-:W-:-:S04]  /*0540*/  UISETP.NE.AND UP0, UPT, UR13, 0x2, UPT ;  /* 0x000000020d00788c */ /* 0x000fc8000bf05270 */
[----:B------:R-:W-:Y:S01]  /*0550*/  USEL UR4, URZ, 0x1, UP0 ;  /* 0x00000001ff047887 */ /* 0x000fe20008000000 */
[----:B-1----:R-:W-:-:S13]  /*0560*/  ISETP.NE.AND P0, PT, R3, RZ, PT ;  /* 0x000000ff0300720c */ /* 0x002fda0003f05270 */
[----:B------:R-:W-:Y:S05]  /*0570*/  @P0 BRA `(.L_x_9) ;  /* 0x0000000000680947 */ /* 0x000fea0003800000 */
[----:B------:R-:W1:Y:S01]  /*0580*/  S2UR UR7, SR_CgaCtaId ;  /* 0x00000000000779c3 */ /* 0x000e620000008800 */
[----:B------:R-:W-:Y:S01]  /*0590*/  UMOV UR8, 0x400 ;  /* 0x0000040000087882 */ /* 0x000fe20000000000 */
[----:B------:R-:W-:Y:S01]  /*05a0*/  UMOV UR6, 0x1 ;  /* 0x0000000100067882 */ /* 0x000fe20000000000 */
[----:B------:R-:W-:Y:S01]  /*05b0*/  UMOV UR5, 0x5 ;  /* 0x0000000500057882 */ /* 0x000fe20000000000 */
[----:B------:R-:W-:Y:S01]  /*05c0*/  ELECT P0, URZ, PT ;  /* 0x0000000000ff782f */ /* 0x000fe20003800000 */
[----:B------:R-:W-:-:S04]  /*05d0*/  UIADD3 UR10, UPT, UPT, -UR5, 0x100000, URZ ;  /* 0x00100000050a7890 */ /* 0x000fc8000fffe1ff */
[----:B------:R-:W-:Y:S02]  /*05e0*/  USHF.L.U32 UR11, UR10, 0xb, URZ ;  /* 0x0000000b0a0b7899 */ /* 0x000fe400080006ff */
[----:B------:R-:W-:Y:S02]  /*05f0*/  USHF.L.U32 UR10, UR10, 0x1, URZ ;  /* 0x000000010a0a7899 */ /* 0x000fe400080006ff */
[----:B-1----:R-:W-:Y:S02]  /*0600*/  ULEA UR7, UR7, UR8, 0x18 ;  /* 0x0000000807077291 */ /* 0x002fe4000f8ec0ff */
[----:B------:R-:W-:-:S04]  /*0610*/  UIADD3 UR8, UPT, UPT, -UR6, 0x100000, URZ ;  /* 0x0010000006087890 */ /* 0x000fc8000fffe1ff */
[----:B------:R-:W-:Y:S02]  /*0620*/  USHF.L.U32 UR9, UR8, 0xb, URZ ;  /* 0x0000000b08097899 */ /* 0x000fe400080006ff */
[----:B------:R-:W-:Y:S01]  /*0630*/  USHF.L.U32 UR8, UR8, 0x1, URZ ;  /* 0x0000000108087899 */ /* 0x000fe200080006ff */
[----:B------:R-:W1:Y:S11]  /*0640*/  FENCE.VIEW.ASYNC.S ;  /* 0x00000000000073c6 */ /* 0x000e760000000000 */
[----:B-1----:R1:W2:Y:S01]  /*0650*/  SYNCS.EXCH.64 URZ, [UR7], UR8 ;  /* 0x0000000807ff75b2 */ /* 0x0022a20008000100 */
[----:B------:R1:W3:Y:S01]  /*0660*/  SYNCS.EXCH.64 URZ, [UR7+0x30], UR10 ;  /* 0x0000300a07ff75b2 */ /* 0x0002e20008000100 */
[----:B------:R1:W4:Y:S01]  /*0670*/  SYNCS.EXCH.64 URZ, [UR7+0x8], UR8 ;  /* 0x0000080807ff75b2 */ /* 0x0003220008000100 */
[----:B------:R1:W1:Y:S01]  /*0680*/  SYNCS.EXCH.64 URZ, [UR7+0x38], UR10 ;  /* 0x0000380a07ff75b2 */ /* 0x0002620008000100 */
        /* <DEDUP_REMOVED lines=8> */
[----:B------:R-:W-:Y:S01]  /*0710*/  NOP ;  /* 0x0000000000007918 */ /* 0x000fe20000000000 */
.L_x_9:
[----:B------:R-:W2:Y:S01]  /*0720*/  SHFL.IDX PT, R3, R103, RZ, 0x1f ;  /* 0x00001fff67037589 */ /* 0x000ea200000e0000 */
[----:B------:R-:W-:Y:S01]  /*0730*/  NOP ;  /* 0x0000000000007918 */ /* 0x000fe20000000000 */
[----:B--2---:R-:W-:-:S13]  /*0740*/  ISETP.NE.AND P0, PT, R3, 0x1, PT ;  /* 0x000000010300780c */ /* 0x004fda0003f05270 */
[----:B------:R-:W-:Y:S05]  /*0750*/  @P0 BRA `(.L_x_10) ;  /* 0x0000000000580947 */ /* 0x000fea0003800000 */
[----:B-1----:R-:W1:Y:S01]  /*0760*/  S2UR UR7, SR_CgaCtaId ;  /* 0x00000000000779c3 */ /* 0x002e620000008800 */
        /* <DEDUP_REMOVED lines=12> */
[----:B-1----:R2:W1:Y:S01]  /*0830*/  SYNCS.EXCH.64 URZ, [UR7+0x60], UR8 ;  /* 0x0000600807ff75b2 */ /* 0x0024620008000100 */
[----:B------:R2:W1:Y:S01]  /*0840*/  SYNCS.EXCH.64 URZ, [UR7+0x80], UR10 ;  /* 0x0000800a07ff75b2 */ /* 0x0004620008000100 */
[----:B------:R2:W1:Y:S01]  /*0850*/  SYNCS.EXCH.64 URZ, [UR7+0x68], UR8 ;  /* 0x0000680807ff75b2 */ /* 0x0004620008000100 */
[----:B------:R2:W1:Y:S01]  /*0860*/  SYNCS.EXCH.64 URZ, [UR7+0x88], UR10 ;  /* 0x0000880a07ff75b2 */ /* 0x0004620008000100 */
[----:B------:R2:W1:Y:S01]  /*0870*/  SYNCS.EXCH.64 URZ, [UR7+0x70], UR8 ;  /* 0x0000700807ff75b2 */ /* 0x0004620008000100 */
[----:B------:R2:W1:Y:S01]  /*0880*/  SYNCS.EXCH.64 URZ, [UR7+0x90], UR10 ;  /* 0x0000900a07ff75b2 */ /* 0x0004620008000100 */
[----:B------:R2:W1:Y:S01]  /*0890*/  SYNCS.EXCH.64 URZ, [UR7+0x78], UR8 ;  /* 0x0000780807ff75b2 */ /* 0x0004620008000100 */
[----:B------:R2:W1:Y:S02]  /*08a0*/  SYNCS.EXCH.64 URZ, [UR7+0x98], UR10 ;  /* 0x0000980a07ff75b2 */ /* 0x0004640008000100 */
[----:B--2---:R-:W-:Y:S01]  /*08b0*/  NOP ;  /* 0x0000000000007918 */ /* 0x004fe20000000000 */
.L_x_10:
[----:B------:R-:W2:Y:S01]  /*08c0*/  SHFL.IDX PT, R3, R103, RZ, 0x1f ;  /* 0x00001fff67037589 */ /* 0x000ea200000e0000 */
[----:B------:R-:W-:Y:S01]  /*08d0*/  NOP ;  /* 0x0000000000007918 */ /* 0x000fe20000000000 */
[----:B--2---:R-:W-:-:S13]  /*08e0*/  ISETP.NE.AND P0, PT, R3, 0x3, PT ;  /* 0x000000030300780c */ /* 0x004fda0003f05270 */
[----:B------:R-:W-:Y:S05]  /*08f0*/  @P0 BRA `(.L_x_11) ;  /* 0x0000000000300947 */ /* 0x000fea0003800000 */
[----:B------:R-:W2:Y:S01]  /*0900*/  S2UR UR6, SR_CgaCtaId ;  /* 0x00000000000679c3 */ /* 0x000ea20000008800 */
[----:B-1----:R-:W-:Y:S01]  /*0910*/  UMOV UR7, 0x400 ;  /* 0x0000040000077882 */ /* 0x002fe20000000000 */
[----:B------:R-:W-:Y:S01]  /*0920*/  UMOV UR5, 0x20 ;  /* 0x0000002000057882 */ /* 0x000fe20000000000 */
[----:B------:R-:W-:Y:S01]  /*0930*/  ELECT P0, URZ, PT ;  /* 0x0000000000ff782f */ /* 0x000fe20003800000 */
[----:B------:R-:W-:-:S04]  /*0940*/  UIADD3 UR8, UPT, UPT, -UR5, 0x100000, URZ ;  /* 0x0010000005087890 */ /* 0x000fc8000fffe1ff */
[----:B------:R-:W-:Y:S02]  /*0950*/  USHF.L.U32 UR9, UR8, 0xb, URZ ;  /* 0x0000000b08097899 */ /* 0x000fe400080006ff */
[----:B------:R-:W-:Y:S02]  /*0960*/  USHF.L.U32 UR8, UR8, 0x1, URZ ;  /* 0x0000000108087899 */ /* 0x000fe400080006ff */
[----:B--2---:R-:W-:Y:S01]  /*0970*/  ULEA UR6, UR6, UR7, 0x18 ;  /* 0x0000000706067291 */ /* 0x004fe2000f8ec0ff */
[----:B------:R-:W1:Y:S11]  /*0980*/  FENCE.VIEW.ASYNC.S ;  /* 0x00000000000073c6 */ /* 0x000e760000000000 */
[----:B-1----:R2:W1:Y:S01]  /*0990*/  SYNCS.EXCH.64 URZ, [UR6+0xa0], UR8 ;  /* 0x0000a00806ff75b2 */ /* 0x0024620008000100 */
[----:B------:R2:W1:Y:S02]  /*09a0*/  SYNCS.EXCH.64 URZ, [UR6+0xa8], UR8 ;  /* 0x0000a80806ff75b2 */ /* 0x0004640008000100 */
[----:B--2---:R-:W-:Y:S01]  /*09b0*/  NOP ;  /* 0x0000000000007918 */ /* 0x004fe20000000000 */
.L_x_11:
[----:B------:R-:W2:Y:S01]  /*09c0*/  SHFL.IDX PT, R3, R103, RZ, 0x1f ;  /* 0x00001fff67037589 */ /* 0x000ea200000e0000 */
[----:B------:R-:W-:Y:S01]  /*09d0*/  NOP ;  /* 0x0000000000007918 */ /* 0x000fe20000000000 */
[----:B--2---:R-:W-:-:S13]  /*09e0*/  ISETP.NE.AND P0, PT, R3, 0x4, PT ;  /* 0x000000040300780c */ /* 0x004fda0003f05270 */
[----:B------:R-:W-:Y:S05]  /*09f0*/  @P0 BRA `(.L_x_12) ;  /* 0x00000000004c0947 */ /* 0x000fea0003800000 */
[----:B------:R-:W2:Y:S01]  /*0a00*/  S2UR UR6, SR_CgaCtaId ;  /* 0x00000000000679c3 */ /* 0x000ea20000008800 */
[----:B-1----:R-:W-:Y:S01]  /*0a10*/  UMOV UR8, 0x720 ;  /* 0x0000072000087882 */ /* 0x002fe20000000000 */
[----:B------:R-:W-:Y:S01]  /*0a20*/  UMOV UR7, 0x400 ;  /* 0x0000040000077882 */ /* 0x000fe20000000000 */
[----:B------:R-:W-:Y:S01]  /*0a30*/  USEL UR8, UR8, 0x620, UP6 ;  /* 0x0000062008087887 */ /* 0x000fe2000b000000 */
[----:B------:R-:W-:Y:S01]  /*0a40*/  UMOV UR5, 0x1 ;  /* 0x0000000100057882 */ /* 0x000fe20000000000 */
[----:B------:R-:W-:Y:S01]  /*0a50*/  ELECT P0, URZ, PT ;  /* 0x0000000000ff782f */ /* 0x000fe20003800000 */
[----:B------:R-:W-:-:S04]  /*0a60*/  UIADD3 UR10, UPT, UPT, -UR5, 0x100000, URZ ;  /* 0x00100000050a7890 */ /* 0x000fc8000fffe1ff */
[----:B------:R-:W-:Y:S02]  /*0a70*/  USHF.L.U32 UR11, UR10, 0xb, URZ ;  /* 0x0000000b0a0b7899 */ /* 0x000fe400080006ff */
[----:B------:R-:W-:Y:S02]  /*0a80*/  USHF.L.U32 UR10, UR10, 0x1, URZ ;  /* 0x000000010a0a7899 */ /* 0x000fe400080006ff */
[----:B------:R-:W-:-:S04]  /*0a90*/  UIADD3 UR8, UPT, UPT, -UR8, 0x100000, URZ ;  /* 0x0010000008087890 */ /* 0x000fc8000fffe1ff */
[----:B------:R-:W-:Y:S02]  /*0aa0*/  USHF.L.U32 UR9, UR8, 0xb, URZ ;  /* 0x0000000b08097899 */ /* 0x000fe400080006ff */
[----:B------:R-:W-:Y:S02]  /*0ab0*/  USHF.L.U32 UR8, UR8, 0x1, URZ ;  /* 0x0000000108087899 */ /* 0x000fe400080006ff */
[----:B--2---:R-:W-:Y:S01]  /*0ac0*/  ULEA UR6, UR6, UR7, 0x18 ;  /* 0x0000000706067291 */ /* 0x004fe2000f8ec0ff */
[----:B------:R-:W1:Y:S11]  /*0ad0*/  FENCE.VIEW.ASYNC.S ;  /* 0x00000000000073c6 */ /* 0x000e760000000000 */
[----:B-1----:R2:W1:Y:S01]  /*0ae0*/  SYNCS.EXCH.64 URZ, [UR6+0xb0], UR10 ;  /* 0x0000b00a06ff75b2 */ /* 0x0024620008000100 */
[----:B------:R2:W1:Y:S01]  /*0af0*/  SYNCS.EXCH.64 URZ, [UR6+0xc0], UR8 ;  /* 0x0000c00806ff75b2 */ /* 0x0004620008000100 */
[----:B------:R2:W1:Y:S01]  /*0b00*/  SYNCS.EXCH.64 URZ, [UR6+0xb8], UR10 ;  /* 0x0000b80a06ff75b2 */ /* 0x0004620008000100 */
[----:B------:R2:W1:Y:S02]  /*0b10*/  SYNCS.EXCH.64 URZ, [UR6+0xc8], UR8 ;  /* 0x0000c80806ff75b2 */ /* 0x0004640008000100 */
[----:B--2---:R-:W-:Y:S01]  /*0b20*/  NOP ;  /* 0x0000000000007918 */ /* 0x004fe20000000000 */
.L_x_12:
        /* <DEDUP_REMOVED lines=20> */
[----:B------:R2:W1:Y:S02]  /*0c70*/  SYNCS.EXCH.64 URZ, [UR7+0xe8], UR10 ;  /* 0x0000e80a07ff75b2 */ /* 0x0004640008000100 */
[----:B--2---:R-:W-:Y:S01]  /*0c80*/  NOP ;  /* 0x0000000000007918 */ /* 0x004fe20000000000 */
.L_x_13:
[----:B------:R-:W2:Y:S01]  /*0c90*/  SHFL.IDX PT, R3, R103, RZ, 0x1f ;  /* 0x00001fff67037589 */ /* 0x000ea200000e0000 */
[----:B------:R-:W1:Y:S01]  /*0ca0*/  S2UR UR37, SR_CgaCtaId ;  /* 0x00000000002579c3 */ /* 0x000e620000008800 */
[----:B------:R-:W-:Y:S01]  /*0cb0*/  NOP ;  /* 0x0000000000007918 */ /* 0x000fe20000000000 */
[----:B--2---:R-:W-:-:S13]  /*0cc0*/  ISETP.NE.AND P0, PT, R3, 0x3, PT ;  /* 0x000000030300780c */ /* 0x004fda0003f05270 */
[----:B-1----:R-:W-:Y:S05]  /*0cd0*/  @P0 BRA `(.L_x_14) ;  /* 0x0000000000340947 */ /* 0x002fea0003800000 */
[----:B------:R-:W-:Y:S01]  /*0ce0*/  UMOV UR6, 0x400 ;  /* 0x0000040000067882 */ /* 0x000fe20000000000 */
[----:B------:R-:W-:Y:S01]  /*0cf0*/  UMOV UR5, 0x20 ;  /* 0x0000002000057882 */ /* 0x000fe20000000000 */
[----:B------:R-:W-:Y:S02]  /*0d00*/  ULEA UR6, UR37, UR6, 0x18 ;  /* 0x0000000625067291 */ /* 0x000fe4000f8ec0ff */
[----:B------:R-:W-:-:S04]  /*0d10*/  UIADD3 UR8, UPT, UPT, -UR5, 0x100000, URZ ;  /* 0x0010000005087890 */ /* 0x000fc8000fffe1ff */
[----:B------:R-:W-:Y:S02]  /*0d20*/  USHF.L.U32 UR9, UR8, 0xb, URZ ;  /* 0x0000000b08097899 */ /* 0x000fe400080006ff */
[----:B------:R-:W-:Y:S01]  /*0d30*/  USHF.L.U32 UR8, UR8, 0x1, URZ ;  /* 0x0000000108087899 */ /* 0x000fe200080006ff */
[----:B------:R-:W-:Y:S01]  /*0d40*/  ELECT P0, URZ, PT ;  /* 0x0000000000ff782f */ /* 0x000fe20003800000 */
[----:B------:R-:W1:Y:S10]  /*0d50*/  FENCE.VIEW.ASYNC.S ;  /* 0x00000000000073c6 */ /* 0x000e740000000000 */
[----:B-1----:R1:W2:Y:S01]  /*0d60*/  SYNCS.EXCH.64 URZ, [UR6+0xf0], UR8 ;  /* 0x0000f00806ff75b2 */ /* 0x0022a20008000100 */
[----:B------:R1:W1:Y:S01]  /*0d70*/  SYNCS.EXCH.64 URZ, [UR6+0x100], UR8 ;  /* 0x0001000806ff75b2 */ /* 0x0002620008000100 */
[----:B------:R1:W1:Y:S01]  /*0d80*/  SYNCS.EXCH.64 URZ, [UR6+0xf8], UR8 ;  /* 0x0000f80806ff75b2 */ /* 0x0002620008000100 */
[----:B------:R1:W1:Y:S01]  /*0d90*/  SYNCS.EXCH.64 URZ, [UR6+0x108], UR8 ;  /* 0x0001080806ff75b2 */ /* 0x0002620008000100 */
[----:B------:R-:W-:Y:S01]  /*0da0*/  NOP ;  /* 0x0000000000007918 */ /* 0x000fe20000000000 */
.L_x_14:
[----:B------:R-:W3:Y:S01]  /*0db0*/  LDCU UR5, c[0x0][0x36c] ;  /* 0x00006d80ff0577ac */ /* 0x000ee20008000800 */
[----:B------:R-:W-:Y:S01]  /*0dc0*/  ISETP.NE.OR P5, PT, R2, 0x2, !P5 ;  /* 0x000000020200780c */ /* 0x000fe20006fa5670 */
[----:B------:R-:W-:Y:S01]  /*0dd0*/  NOP ;  /* 0x0000000000007918 */ /* 0x000fe20000000000 */
[----:B------:R-:W-:Y:S01]  /*0de0*/  LOP3.LUT R2, R0, 0x1f, RZ, 0xc0, !PT ;  /* 0x0000001f00027812 */ /* 0x000fe200078ec0ff */
[----:B------:R-:W-:Y:S02]  /*0df0*/  UISETP.NE.AND UP5, UPT, UR13, URZ, UPT ;  /* 0x000000ff0d00728c */ /* 0x000fe4000bfa5270 */
[----:B---3--:R-:W-:-:S09]  /*0e00*/  UISETP.EQ.U32.AND UP0, UPT, UR5, 0x1, UPT ;  /* 0x000000010500788c */ /* 0x008fd2000bf02070 */
[----:B------:R-:W-:Y:S05]  /*0e10*/  BRA.U !UP0, `(.L_x_15) ;  /* 0x0000000108087547 */ /* 0x000fea000b800000 */
[----:B-12-4-:R-:W-:Y:S01]  /*0e20*/  UCGABAR_ARV ;  /* 0x00000000000079c7 */ /* 0x016fe20008000000 */
[----:B------:R-:W-:Y:S05]  /*0e30*/  BRA `(.L_x_16) ;  /* 0x0000000000047947 */ /* 0x000fea0003800000 */
.L_x_15:
[----:B-12-4-:R-:W-:Y:S01]  /*0e40*/  NOP ;  /* 0x0000000000007918 */ /* 0x016fe20000000000 */
.L_x_16:
[----:B------:R-:W1:Y:S01]  /*0e50*/  S2UR UR20, SR_CTAID.X ;  /* 0x00000000001479c3 */ /* 0x000e620000002500 */
[----:B------:R-:W-:-:S05]  /*0e60*/  CS2R.32 R4, SR_CgaSize ;  /* 0x0000000000047805 */ /* 0x000fca0000008a00 */
[----:B------:R-:W-:-:S05]  /*0e70*/  IMAD R4, R4, -0xa0, RZ ;  /* 0xffffff6004047824 */ /* 0x000fca00078e02ff */
[----:B------:R-:W-:-:S14]  /*0e80*/  R2UR UR6, R4 ;  /* 0x00000000040672ca */ /* 0x000fdc00000e0000 */
[----:B------:R-:W2:Y:S01]  /*0e90*/  LDCU UR6, c[0x0][UR6+0x2b0] ;  /* 0x00005600060677ac */ /* 0x000ea20008000800 */
[----:B------:R-:W-:-:S05]  /*0ea0*/  CS2R.32 R4, SR_CgaSize ;  /* 0x0000000000047805 */ /* 0x000fca0000008a00 */
[----:B------:R-:W-:-:S05]  /*0eb0*/  IMAD R4, R4, -0xa0, RZ ;  /* 0xffffff6004047824 */ /* 0x000fca00078e02ff */
[----:B------:R-:W-:-:S14]  /*0ec0*/  R2UR UR5, R4 ;  /* 0x00000000040572ca */ /* 0x000fdc00000e0000 */
[----:B------:R-:W3:Y:S01]  /*0ed0*/  LDCU UR5, c[0x0][UR5+0x2b4] ;  /* 0x00005680050577ac */ /* 0x000ee20008000800 */
[----:B------:R-:W4:Y:S01]  /*0ee0*/  S2UR UR12, SR_CTAID.Y ;  /* 0x00000000000c79c3 */ /* 0x000f220000002600 */
[----:B------:R-:W-:-:S05]  /*0ef0*/  CS2R.32 R4, SR_CgaSize ;  /* 0x0000000000047805 */ /* 0x000fca0000008a00 */
[----:B------:R-:W-:-:S05]  /*0f00*/  IMAD R4, R4, -0xa0, RZ ;  /* 0xffffff6004047824 */ /* 0x000fca00078e02ff */
[----:B------:R-:W-:-:S14]  /*0f10*/  R2UR UR10, R4 ;  /* 0x00000000040a72ca */ /* 0x000fdc00000e0000 */
[----:B------:R-:W3:Y:S01]  /*0f20*/  LDCU UR10, c[0x0][UR10+0x2a0] ;  /* 0x000054000a0a77ac */ /* 0x000ee20008000800 */
[----:B------:R-:W-:-:S05]  /*0f30*/  CS2R.32 R4, SR_CgaSize ;  /* 0x0000000000047805 */ /* 0x000fca0000008a00 */
[----:B------:R-:W-:-:S05]  /*0f40*/  IMAD R4, R4, -0xa0, RZ ;  /* 0xffffff6004047824 */ /* 0x000fca00078e02ff */
[----:B------:R-:W-:-:S14]  /*0f50*/  R2UR UR9, R4 ;  /* 0x00000000040972ca */ /* 0x000fdc00000e0000 */
[----:B------:R-:W3:Y:S01]  /*0f60*/  LDCU UR9, c[0x0][UR9+0x2a4] ;  /* 0x00005480090977ac */ /* 0x000ee20008000800 */
[----:B------:R-:W-:Y:S02]  /*0f70*/  ULOP3.LUT UR31, UR37, 0x1, URZ, 0xc0, !UPT ;  /* 0x00000001251f7892 */ /* 0x000fe4000f8ec0ff */
[----:B------:R-:W-:Y:S02]  /*0f80*/  ULOP3.LUT UR7, UR37, 0x6, URZ, 0xc0, !UPT ;  /* 0x0000000625077892 */ /* 0x000fe4000f8ec0ff */
[----:B------:R-:W-:Y:S02]  /*0f90*/  UISETP.GT.U32.AND UP2, UPT, UR31, 0xffff, UPT ;  /* 0x0000ffff1f00788c */ /* 0x000fe4000bf44070 */
[----:B------:R-:W-:Y:S01]  /*0fa0*/  UISETP.GT.U32.AND UP1, UPT, UR7, 0xffff, UPT ;  /* 0x0000ffff0700788c */ /* 0x000fe2000bf24070 */
[----:B-1----:R-:W-:Y:S01]  /*0fb0*/  I2FP.F32.U32 R4, UR20 ;  /* 0x0000001400047c45 */ /* 0x002fe20008201000 */
[----:B------:R-:W-:Y:S02]  /*0fc0*/  USHF.R.U32.HI UR30, URZ, 0x1, UR37 ;  /* 0x00000001ff1e7899 */ /* 0x000fe40008011625 */
[----:B------:R-:W-:-:S02]  /*0fd0*/  USHF.L.U32 UR29, UR37, 0xb, URZ ;  /* 0x0000000b251d7899 */ /* 0x000fc400080006ff */
[----:B--2---:R-:W-:Y:S01]  /*0fe0*/  FMUL R4, R4, UR6 ;  /* 0x0000000604047c20 */ /* 0x004fe20008400000 */
[----:B------:R-:W-:Y:S01]  /*0ff0*/  USHF.L.U32 UR23, UR37, 0xd, URZ ;  /* 0x0000000d25177899 */ /* 0x000fe200080006ff */
[----:B----4-:R-:W-:Y:S01]  /*1000*/  I2FP.F32.U32 R3, UR12 ;  /* 0x0000000c00037c45 */ /* 0x010fe20008201000 */
[----:B------:R-:W-:-:S03]  /*1010*/  USHF.L.U32 UR22, UR37, 0x7, URZ ;  /* 0x0000000725167899 */ /* 0x000fc600080006ff */
[----:B------:R-:W1:Y:S01]  /*1020*/  F2I.U32.TRUNC.NTZ R4, R4 ;  /* 0x0000000400047305 */ /* 0x000e62000020f000 */
[----:B------:R-:W-:Y:S01]  /*1030*/  USHF.L.U32 UR18, UR37, 0x6, URZ ;  /* 0x0000000625127899 */ /* 0x000fe200080006ff */
[----:B---3--:R-:W-:Y:S01]  /*1040*/  FMUL R3, R3, UR5 ;  /* 0x0000000503037c20 */ /* 0x008fe20008400000 */
[----:B------:R-:W-:Y:S01]  /*1050*/  USHF.L.U32 UR14, UR37, 0x9, URZ ;  /* 0x00000009250e7899 */ /* 0x000fe200080006ff */
[----:B------:R-:W2:Y:S04]  /*1060*/  LDCU UR25, c[0x0][0xf24] ;  /* 0x0001e480ff1977ac */ /* 0x000ea80008000800 */
[----:B------:R-:W3:Y:S01]  /*1070*/  F2I.U32.TRUNC.NTZ R3, R3 ;  /* 0x0000000300037305 */ /* 0x000ee2000020f000 */
[----:B------:R-:W4:Y:S01]  /*1080*/  LDCU UR19, c[0x0][0xf30] ;  /* 0x0001e600ff1377ac */ /* 0x000f220008000800 */
[----:B------:R-:W-:Y:S01]  /*1090*/  UMOV UR6, 0x55 ;  /* 0x0000005500067882 */ /* 0x000fe20000000000 */
[----:B------:R-:W-:Y:S01]  /*10a0*/  UMOV UR5, 0x3 ;  /* 0x0000000300057882 */ /* 0x000fe20000000000 */
[----:B-1----:R-:W-:Y:S01]  /*10b0*/  R2UR UR39, R4 ;  /* 0x00000000042772ca */ /* 0x002fe200000e0000 */
[----:B------:R-:W-:-:S02]  /*10c0*/  USEL UR8, UR31, 0xffff, !UP2 ;  /* 0x0000ffff1f087887 */ /* 0x000fc4000d000000 */
[----:B------:R-:W-:Y:S01]  /*10d0*/  USEL UR7, UR7, 0xffff, !UP1 ;  /* 0x0000ffff07077887 */ /* 0x000fe2000c800000 */
[----:B---3--:R-:W-:Y:S02]  /*10e0*/  R2UR UR38, R3 ;  /* 0x00000000032672ca */ /* 0x008fe400000e0000 */
[----:B------:R-:W-:-:S07]  /*10f0*/  PRMT R3, RZ, 0x7610, R3 ;  /* 0x00007610ff037816 */ /* 0x000fce0000000003 */
[----:B------:R-:W-:-:S04]  /*1100*/  UIADD3 UR39, UPT, UPT, -UR39, URZ, URZ ;  /* 0x000000ff27277290 */ /* 0x000fc8000fffe1ff */
[----:B------:R-:W-:Y:S02]  /*1110*/  UIMAD UR39, UR10, UR39, UR20 ;  /* 0x000000270a2772a4 */ /* 0x000fe4000f8e0214 */
[----:B------:R-:W-:-:S04]  /*1120*/  UIADD3 UR38, UPT, UPT, -UR38, URZ, URZ ;  /* 0x000000ff26267290 */ /* 0x000fc8000fffe1ff */
[----:B------:R-:W-:Y:S01]  /*1130*/  UIMAD UR38, UR9, UR38, UR12 ;  /* 0x00000026092672a4 */ /* 0x000fe2000f8e020c */
[----:B--2-4-:R-:W-:Y:S11]  /*1140*/  BRA.U UP5, `(.L_x_17) ;  /* 0x00000001056c7547 */ /* 0x014ff6000b800000 */
[----:B------:R-:W-:Y:S02]  /*1150*/  UISETP.NE.AND UP4, UPT, UR38, URZ, UPT ;  /* 0x000000ff2600728c */ /* 0x000fe4000bf85270 */
[----:B------:R-:W-:Y:S02]  /*1160*/  UISETP.NE.AND UP2, UPT, UR38, 0x1, UPT ;  /* 0x000000012600788c */ /* 0x000fe4000bf45270 */
[----:B------:R-:W-:Y:S02]  /*1170*/  UISETP.NE.AND UP1, UPT, UR38, 0x2, UPT ;  /* 0x000000022600788c */ /* 0x000fe4000bf25270 */
[----:B------:R-:W-:Y:S02]  /*1180*/  USEL UR21, URZ, 0x4, UP2 ;  /* 0x00000004ff157887 */ /* 0x000fe40009000000 */
[----:B------:R-:W-:Y:S02]  /*1190*/  USEL UR11, URZ, 0x8, UP2 ;  /* 0x00000008ff0b7887 */ /* 0x000fe40009000000 */
[----:B------:R-:W-:-:S02]  /*11a0*/  USEL UR15, URZ, 0x2, UP4 ;  /* 0x00000002ff0f7887 */ /* 0x000fc4000a000000 */
[----:B------:R-:W-:Y:S02]  /*11b0*/  UISETP.NE.AND UP3, UPT, UR39, URZ, UPT ;  /* 0x000000ff2700728c */ /* 0x000fe4000bf65270 */
[----:B------:R-:W-:Y:S02]  /*11c0*/  UISETP.NE.AND UP2, UPT, UR38, 0x3, UPT ;  /* 0x000000032600788c */ /* 0x000fe4000bf45270 */
[----:B------:R-:W-:Y:S02]  /*11d0*/  USEL UR17, URZ, 0x10, UP1 ;  /* 0x00000010ff117887 */ /* 0x000fe40008800000 */
[----:B------:R-:W-:Y:S02]  /*11e0*/  UISETP.NE.AND UP4, UPT, UR39, URZ, UP4 ;  /* 0x000000ff2700728c */ /* 0x000fe4000a785270 */
[----:B------:R-:W-:Y:S02]  /*11f0*/  USEL UR10, URZ, 0x20, UP1 ;  /* 0x00000020ff0a7887 */ /* 0x000fe40008800000 */
[----:B------:R-:W-:-:S02]  /*1200*/  UISETP.NE.AND UP1, UPT, UR39, 0x1, UPT ;  /* 0x000000012700788c */ /* 0x000fc4000bf25270 */
[----:B------:R-:W-:Y:S02]  /*1210*/  USEL UR16, URZ, 0x40, UP2 ;  /* 0x00000040ff107887 */ /* 0x000fe40009000000 */
[----:B------:R-:W-:Y:S02]  /*1220*/  USEL UR24, URZ, 0x1, UP4 ;  /* 0x00000001ff187887 */ /* 0x000fe4000a000000 */
[----:B------:R-:W-:Y:S02]  /*1230*/  USEL UR21, UR21, 0x4, UP3 ;  /* 0x0000000415157887 */ /* 0x000fe40009800000 */
[----:B------:R-:W-:Y:S02]  /*1240*/  USEL UR17, UR17, 0x10, UP3 ;  /* 0x0000001011117887 */ /* 0x000fe40009800000 */
[----:B------:R-:W-:Y:S02]  /*1250*/  USEL UR16, UR16, 0x40, UP3 ;  /* 0x0000004010107887 */ /* 0x000fe40009800000 */
[----:B------:R-:W-:-:S02]  /*1260*/  USEL UR15, UR15, 0x2, UP1 ;  /* 0x000000020f0f7887 */ /* 0x000fc40008800000 */
[----:B------:R-:W-:Y:S02]  /*1270*/  UIADD3 UR17, UPT, UPT, UR17, UR21, UR24 ;  /* 0x0000001511117290 */ /* 0x000fe4000fffe018 */
[----:B------:R-:W-:Y:S02]  /*1280*/  USEL UR9, URZ, 0x80, UP2 ;  /* 0x00000080ff097887 */ /* 0x000fe40009000000 */
[----:B------:R-:W-:Y:S02]  /*1290*/  USEL UR11, UR11, 0x8, UP1 ;  /* 0x000000080b0b7887 */ /* 0x000fe40008800000 */
[----:B------:R-:W-:Y:S02]  /*12a0*/  USEL UR10, UR10, 0x20, UP1 ;  /* 0x000000200a0a7887 */ /* 0x000fe40008800000 */
[----:B------:R-:W-:Y:S02]  /*12b0*/  UIADD3 UR15, UPT, UPT, UR15, UR16, UR17 ;  /* 0x000000100f0f7290 */ /* 0x000fe4000fffe011 */
[----:B------:R-:W-:-:S02]  /*12c0*/  USEL UR9, UR9, 0x80, UP1 ;  /* 0x0000008009097887 */ /* 0x000fc40008800000 */
[----:B------:R-:W-:-:S04]  /*12d0*/  UIADD3 UR10, UPT, UPT, UR10, UR11, UR15 ;  /* 0x0000000b0a0a7290 */ /* 0x000fc8000fffe00f */
[----:B------:R-:W-:-:S06]  /*12e0*/  UIADD3 UR9, UPT, UPT, UR10, UR9, URZ ;  /* 0x000000090a097290 */ /* 0x000fcc000fffe0ff */
[----:B------:R-:W-:-:S07]  /*12f0*/  MOV R3, UR9 ;  /* 0x0000000900037c02 */ /* 0x000fce0008000f00 */
.L_x_17:
[----:B------:R-:W1:Y:S01]  /*1300*/  LDC R43, c[0x0][0xf24] ;  /* 0x0003c900ff2b7b82 */ /* 0x000e620000000800 */
[----:B------:R-:W-:Y:S02]  /*1310*/  UISETP.GE.AND UP2, UPT, UR25, 0x1, UPT ;  /* 0x000000011900788c */ /* 0x000fe4000bf46270 */
[----:B------:R-:W-:Y:S02]  /*1320*/  ULOP3.LUT UR9, UR8, 0xffff, URZ, 0xc0, !UPT ;  /* 0x0000ffff08097892 */ /* 0x000fe4000f8ec0ff */
[----:B------:R-:W-:Y:S02]  /*1330*/  ULOP3.LUT UR30, UR30, 0x3, URZ, 0xc0, !UPT ;  /* 0x000000031e1e7892 */ /* 0x000fe4000f8ec0ff */
[----:B------:R-:W-:Y:S01]  /*1340*/  ULOP3.LUT UR14, UR14, 0x200, URZ, 0xc0, !UPT ;  /* 0x000002000e0e7892 */ /* 0x000fe2000f8ec0ff */
[----:B------:R-:W2:Y:S01]  /*1350*/  S2UR UR36, SR_CTAID.Z ;  /* 0x00000000002479c3 */ /* 0x000ea20000002700 */
[----:B------:R-:W-:Y:S02]  /*1360*/  ULOP3.LUT UR8, UR7, 0xffff, URZ, 0xc0, !UPT ;  /* 0x0000ffff07087892 */ /* 0x000fe4000f8ec0ff */
[----:B------:R-:W-:-:S02]  /*1370*/  UISETP.NE.AND UP1, UPT, UR13, 0x2, UPT ;  /* 0x000000020d00788c */ /* 0x000fc4000bf25270 */
[----:B------:R-:W-:Y:S02]  /*1380*/  ULOP3.LUT UR29, UR29, 0x3000, URZ, 0xc0, !UPT ;  /* 0x000030001d1d7892 */ /* 0x000fe4000f8ec0ff */
[----:B------:R-:W-:Y:S02]  /*1390*/  ULOP3.LUT UR23, UR23, 0x2000, URZ, 0xc0, !UPT ;  /* 0x0000200017177892 */ /* 0x000fe4000f8ec0ff */
[----:B------:R-:W-:Y:S02]  /*13a0*/  ULOP3.LUT UR22, UR22, 0x300, URZ, 0xc0, !UPT ;  /* 0x0000030016167892 */ /* 0x000fe4000f8ec0ff */
[----:B------:R-:W-:Y:S02]  /*13b0*/  ULOP3.LUT UR18, UR18, 0x80, URZ, 0xc0, !UPT ;  /* 0x0000008012127892 */ /* 0x000fe4000f8ec0ff */
[----:B------:R-:W-:Y:S02]  /*13c0*/  USHF.R.U32.HI UR15, URZ, 0x1, UR30 ;  /* 0x00000001ff0f7899 */ /* 0x000fe4000801161e */
[----:B------:R-:W-:-:S02]  /*13d0*/  USHF.R.U32.HI UR7, URZ, 0x9, UR14 ;  /* 0x00000009ff077899 */ /* 0x000fc4000801160e */
[----:B------:R-:W-:Y:S02]  /*13e0*/  USHF.L.U32 UR6, UR6, UR9, URZ ;  /* 0x0000000906067299 */ /* 0x000fe400080006ff */
[----:B------:R-:W-:Y:S01]  /*13f0*/  USHF.L.U32 UR5, UR5, UR8, URZ ;  /* 0x0000000805057299 */ /* 0x000fe200080006ff */
[----:B------:R-:W-:Y:S11]  /*1400*/  BRA.U !UP2, `(.L_x_18) ;  /* 0x000000010ab87547 */ /* 0x000ff6000b800000 */
[----:B------:R-:W3:Y:S01]  /*1410*/  LDCU.128 UR8, c[0x0][0xf10] ;  /* 0x0001e200ff0877ac */ /* 0x000ee20008000c00 */
[----:B------:R-:W4:Y:S01]  /*1420*/  LDCU UR27, c[0x0][0x370] ;  /* 0x00006e00ff1b77ac */ /* 0x000f220008000800 */
[----:B------:R-:W2:Y:S01]  /*1430*/  LDCU UR26, c[0x0][0x374] ;  /* 0x00006e80ff1a77ac */ /* 0x000ea20008000800 */
[----:B------:R-:W1:Y:S01]  /*1440*/  LDCU UR24, c[0x0][0xf0c] ;  /* 0x0001e180ff1877ac */ /* 0x000e620008000800 */
[----:B------:R-:W4:Y:S01]  /*1450*/  LDCU UR21, c[0x0][0xf20] ;  /* 0x0001e400ff1577ac */ /* 0x000f220008000800 */
[----:B------:R-:W4:Y:S01]  /*1460*/  LDCU.64 UR16, c[0x0][0xf28] ;  /* 0x0001e500ff1077ac */ /* 0x000f220008000a00 */
[----:B---3--:R-:W-:Y:S02]  /*1470*/  UISETP.NE.AND UP3, UPT, UR10, 0x1, UPT ;  /* 0x000000010a00788c */ /* 0x008fe4000bf65270 */
[----:B--2---:R-:W-:Y:S02]  /*1480*/  UIMAD.WIDE.U32 UR34, UR26, UR11, URZ ;  /* 0x0000000b1a2272a5 */ /* 0x004fe4000f8e00ff */
[----:B------:R-:W-:-:S02]  /*1490*/  UISETP.NE.AND UP2, UPT, UR25, 0x1, UPT ;  /* 0x000000011900788c */ /* 0x000fc4000bf45270 */
[----:B-1----:R-:W-:Y:S02]  /*14a0*/  UISETP.NE.AND UP4, UPT, UR24, 0x1, UPT ;  /* 0x000000011800788c */ /* 0x002fe4000bf85270 */
[----:B------:R-:W-:Y:S02]  /*14b0*/  UIMAD.WIDE.U32 UR40, UR12, UR11, URZ ;  /* 0x0000000b0c2872a5 */ /* 0x000fe4000f8e00ff */
[----:B----4-:R-:W-:Y:S01]  /*14c0*/  UIMAD.WIDE.U32 UR32, UR27, UR8, URZ ;  /* 0x000000081b2072a5 */ /* 0x010fe2000f8e00ff */
[----:B------:R-:W-:Y:S01]  /*14d0*/  UMOV UR11, UR35 ;  /* 0x00000023000b7c82 */ /* 0x000fe20008000000 */
[----:B------:R-:W-:Y:S02]  /*14e0*/  UIMAD.WIDE.U32 UR34, UR20, UR8, URZ ;  /* 0x00000008142272a5 */ /* 0x000fe4000f8e00ff */
[----:B------:R-:W-:-:S03]  /*14f0*/  @UP3 USHF.R.U32.HI UR26, URZ, UR21, UR11 ;  /* 0x00000015ff1a3299 */ /* 0x000fc6000801160b */
[----:B------:R-:W-:Y:S02]  /*1500*/  @UP4 USHF.R.U32.HI UR27, URZ, UR9, UR33 ;  /* 0x00000009ff1b4299 */ /* 0x000fe40008011621 */
[----:B------:R-:W-:Y:S02]  /*1510*/  UIMAD.WIDE.U32 UR32, UR26, UR16, URZ ;  /* 0x000000101a2072a5 */ /* 0x000fe4000f8e00ff */
[----:B------:R-:W-:Y:S02]  /*1520*/  USHF.R.U32.HI UR41, URZ, UR21, UR41 ;  /* 0x00000015ff297299 */ /* 0x000fe40008011629 */
[----:B------:R-:W-:Y:S02]  /*1530*/  UIMAD.WIDE.U32 UR42, UR27, UR16, URZ ;  /* 0x000000101b2a72a5 */ /* 0x000fe4000f8e00ff */
[----:B------:R-:W-:Y:S02]  /*1540*/  @UP2 USHF.R.U32.HI UR26, URZ, UR17, UR33 ;  /* 0x00000011ff1a2299 */ /* 0x000fe40008011621 */
[----:B------:R-:W-:-:S02]  /*1550*/  USHF.R.U32.HI UR35, URZ, UR9, UR35 ;  /* 0x00000009ff237299 */ /* 0x000fc40008011623 */
[----:B------:R-:W-:Y:S02]  /*1560*/  USEL UR41, UR12, UR41, !UP3 ;  /* 0x000000290c297287 */ /* 0x000fe4000d800000 */
[----:B------:R-:W-:Y:S02]  /*1570*/  @UP2 USHF.R.U32.HI UR27, URZ, UR17, UR43 ;  /* 0x00000011ff1b2299 */ /* 0x000fe4000801162b */
[----:B------:R-:W-:Y:S02]  /*1580*/  UIMAD UR26, UR26, UR25, URZ ;  /* 0x000000191a1a72a4 */ /* 0x000fe4000f8e02ff */
[----:B------:R-:W-:Y:S02]  /*1590*/  USEL UR35, UR20, UR35, !UP4 ;  /* 0x0000002314237287 */ /* 0x000fe4000e000000 */
[----:B------:R-:W-:Y:S02]  /*15a0*/  UIMAD UR8, UR27, UR25, URZ ;  /* 0x000000191b0872a4 */ /* 0x000fe4000f8e02ff */
[----:B------:R-:W-:-:S02]  /*15b0*/  UISETP.GE.AND UP3, UPT, UR41, UR26, UPT ;  /* 0x0000001a2900728c */ /* 0x000fc4000bf66270 */
[----:B------:R-:W-:Y:S02]  /*15c0*/  UIMAD.WIDE.U32 UR32, UR41, UR16, URZ ;  /* 0x00000010292072a5 */ /* 0x000fe4000f8e00ff */
[----:B------:R-:W-:Y:S02]  /*15d0*/  UISETP.GE.OR UP3, UPT, UR35, UR8, UP3 ;  /* 0x000000082300728c */ /* 0x000fe40009f66670 */
[----:B------:R-:W-:Y:S02]  /*15e0*/  USHF.R.U32.HI UR9, URZ, UR17, UR33 ;  /* 0x00000011ff097299 */ /* 0x000fe40008011621 */
[----:B------:R-:W-:Y:S02]  /*15f0*/  UIMAD.WIDE.U32 UR42, UR35, UR16, URZ ;  /* 0x00000010232a72a5 */ /* 0x000fe4000f8e00ff */
[----:B------:R-:W-:Y:S02]  /*1600*/  USEL UR9, UR41, UR9, !UP2 ;  /* 0x0000000929097287 */ /* 0x000fe4000d000000 */
[----:B------:R-:W-:-:S02]  /*1610*/  UIADD3 UR8, UPT, UPT, -UR41, URZ, URZ ;  /* 0x000000ff29087290 */ /* 0x000fc4000fffe1ff */
[----:B------:R-:W-:Y:S02]  /*1620*/  UIADD3 UR11, UPT, UPT, -UR9, URZ, URZ ;  /* 0x000000ff090b7290 */ /* 0x000fe4000fffe1ff */
[----:B------:R-:W-:Y:S02]  /*1630*/  @!UP3 USHF.R.U32.HI UR16, URZ, UR17, UR43 ;  /* 0x00000011ff10b299 */ /* 0x000fe4000801162b */
[----:B------:R-:W-:Y:S02]  /*1640*/  UIMAD UR11, UR25, UR11, UR41 ;  /* 0x0000000b190b72a4 */ /* 0x000fe4000f8e0229 */
[----:B------:R-:W-:Y:S02]  /*1650*/  @!UP3 USEL UR16, UR35, UR16, !UP2 ;  /* 0x000000102310b287 */ /* 0x000fe4000d000000 */
[----:B------:R-:W-:Y:S02]  /*1660*/  UIMAD UR8, UR10, UR8, UR12 ;  /* 0x000000080a0872a4 */ /* 0x000fe4000f8e020c */
[----:B------:R-:W-:-:S02]  /*1670*/  @!UP3 UIMAD UR11, UR11, UR27, UR16 ;  /* 0x0000001b0b0bb2a4 */ /* 0x000fc4000f8e0210 */
[----:B------:R-:W-:Y:S02]  /*1680*/  UIADD3 UR12, UPT, UPT, -UR35, URZ, URZ ;  /* 0x000000ff230c7290 */ /* 0x000fe4000fffe1ff */
[----:B------:R-:W-:Y:S02]  /*1690*/  @!UP3 UIADD3 UR9, UPT, UPT, UR9, -UR16, URZ ;  /* 0x800000100909b290 */ /* 0x000fe4000fffe0ff */
[----:B------:R-:W-:Y:S02]  /*16a0*/  UIMAD UR20, UR24, UR12, UR20 ;  /* 0x0000000c181472a4 */ /* 0x000fe4000f8e0214 */
[----:B------:R-:W-:-:S03]  /*16b0*/  @!UP3 UIMAD UR41, UR9, UR25, UR35 ;  /* 0x000000190929b2a4 */ /* 0x000fc6000f8e0223 */
[----:B------:R-:W-:Y:S01]  /*16c0*/  @!UP3 UMOV UR35, UR11 ;  /* 0x0000000b0023bc82 */ /* 0x000fe20008000000 */
[----:B------:R-:W-:Y:S02]  /*16d0*/  UIMAD UR12, UR41, UR10, UR8 ;  /* 0x0000000a290c72a4 */ /* 0x000fe4000f8e0208 */
[----:B------:R-:W-:-:S12]  /*16e0*/  UIMAD UR20, UR35, UR24, UR20 ;  /* 0x00000018231472a4 */ /* 0x000fd8000f8e0214 */
.L_x_18:
[----:B------:R-:W-:-:S09]  /*16f0*/  UISETP.NE.AND UP2, UPT, UR19, 0x1, UPT ;  /* 0x000000011300788c */ /* 0x000fd2000bf45270 */
[----:B------:R-:W-:Y:S05]  /*1700*/  BRA.U UP2, `(.L_x_19) ;  /* 0x0000000102407547 */ /* 0x000fea000b800000 */
[----:B------:R-:W3:Y:S01]  /*1710*/  LDCU.128 UR8, c[0x0][0xf10] ;  /* 0x0001e200ff0877ac */ /* 0x000ee20008000c00 */
[----:B------:R-:W4:Y:S01]  /*1720*/  LDCU UR17, c[0x0][0xf0c] ;  /* 0x0001e180ff1177ac */ /* 0x000f220008000800 */
[----:B------:R-:W1:Y:S01]  /*1730*/  LDCU UR16, c[0x0][0xf20] ;  /* 0x0001e400ff1077ac */ /* 0x000e620008000800 */
[----:B---3--:R-:W-:Y:S02]  /*1740*/  UIMAD.WIDE.U32 UR26, UR20, UR8, URZ ;  /* 0x00000008141a72a5 */ /* 0x008fe4000f8e00ff */
[----:B------:R-:W-:Y:S02]  /*1750*/  UIMAD.WIDE.U32 UR24, UR12, UR11, URZ ;  /* 0x0000000b0c1872a5 */ /* 0x000fe4000f8e00ff */
[----:B----4-:R-:W-:Y:S02]  /*1760*/  UISETP.NE.AND UP3, UPT, UR17, 0x1, UPT ;  /* 0x000000011100788c */ /* 0x010fe4000bf65270 */
[----:B------:R-:W-:Y:S01]  /*1770*/  UISETP.NE.AND UP2, UPT, UR10, 0x1, UPT ;  /* 0x000000010a00788c */ /* 0x000fe2000bf45270 */
[----:B------:R-:W-:Y:S01]  /*1780*/  UMOV UR11, UR27 ;  /* 0x0000001b000b7c82 */ /* 0x000fe20008000000 */
[----:B-1----:R-:W-:-:S02]  /*1790*/  USHF.R.U32.HI UR16, URZ, UR16, UR25 ;  /* 0x00000010ff107299 */ /* 0x002fc40008011619 */
[----:B------:R-:W-:Y:S02]  /*17a0*/  USHF.R.U32.HI UR9, URZ, UR9, UR11 ;  /* 0x00000009ff097299 */ /* 0x000fe4000801160b */
[----:B------:R-:W-:Y:S02]  /*17b0*/  USEL UR16, UR12, UR16, !UP2 ;  /* 0x000000100c107287 */ /* 0x000fe4000d000000 */
[----:B------:R-:W-:-:S04]  /*17c0*/  USEL UR9, UR20, UR9, !UP3 ;  /* 0x0000000914097287 */ /* 0x000fc8000d800000 */
[----:B------:R-:W-:Y:S02]  /*17d0*/  UIADD3 UR8, UPT, UPT, UR9, -UR16, URZ ;  /* 0x8000001009087290 */ /* 0x000fe4000fffe0ff */
[----:B------:R-:W-:Y:S02]  /*17e0*/  UIADD3 UR9, UPT, UPT, -UR9, UR16, URZ ;  /* 0x0000001009097290 */ /* 0x000fe4000fffe1ff */
[----:B------:R-:W-:Y:S02]  /*17f0*/  UIMAD UR12, UR8, UR10, UR12 ;  /* 0x0000000a080c72a4 */ /* 0x000fe4000f8e020c */
[----:B------:R-:W-:-:S12]  /*1800*/  UIMAD UR20, UR9, UR17, UR20 ;  /* 0x00000011091472a4 */ /* 0x000fd8000f8e0214 */
.L_x_19:
[----:B------:R-:W-:Y:S05]  /*1810*/  BRA.U !UP0, `(.L_x_20) ;  /* 0x00000001080c7547 */ /* 0x000fea000b800000 */
[----:B------:R-:W-:Y:S01]  /*1820*/  UCGABAR_WAIT ;  /* 0x0000000000007dc7 */ /* 0x000fe20008000000 */
[----:B------:R-:W-:Y:S01]  /*1830*/  CCTL.IVALL ;  /* 0x00000000ff00798f */ /* 0x000fe20002000000 */
[----:B------:R-:W-:Y:S05]  /*1840*/  BRA `(.L_x_21) ;  /* 0x0000000000047947 */ /* 0x000fea0003800000 */
.L_x_20:
[----:B------:R-:W-:Y:S06]  /*1850*/  BAR.SYNC.DEFER_BLOCKING 0x0 ;  /* 0x0000000000007b1d */ /* 0x000fec0000010000 */
.L_x_21:
[----:B------:R-:W-:Y:S05]  /*1860*/  BRA.U UP1, `(.L_x_22) ;  /* 0x00000015019c7547 */ /* 0x000fea000b800000 */
[----:B------:R-:W3:Y:S01]  /*1870*/  LDCU UR40, c[0x0][0x38c] ;  /* 0x00007180ff2877ac */ /* 0x000ee20008000800 */
[----:B------:R-:W4:Y:S01]  /*1880*/  LDC R8, c[0x0][0x370] ;  /* 0x0000dc00ff087b82 */ /* 0x000f220000000800 */
[----:B------:R-:W-:Y:S01]  /*1890*/  PLOP3.LUT P1, PT, PT, PT, UP6, 0x80, 0x8 ;  /* 0x000000000008781c */ /* 0x000fe20003f2f068 */
[----:B------:R-:W-:Y:S01]  /*18a0*/  IMAD.MOV.U32 R15, RZ, RZ, 0x1 ;  /* 0x00000001ff0f7424 */ /* 0x000fe200078e00ff */
[----:B------:R-:W-:Y:S01]  /*18b0*/  ISETP.EQ.OR P4, PT, R2, RZ, P5 ;  /* 0x000000ff0200720c */ /* 0x000fe20002f82670 */
[----:B------:R-:W-:Y:S01]  /*18c0*/  IMAD.MOV.U32 R14, RZ, RZ, RZ ;  /* 0x000000ffff0e7224 */ /* 0x000fe200078e00ff */
[----:B------:R-:W-:Y:S02]  /*18d0*/  PLOP3.LUT P1, PT, P1, PT, PT, 0x8, 0x80 ;  /* 0x000000000080781c */ /* 0x000fe40000f2e170 */
[----:B------:R-:W-:Y:S01]  /*18e0*/  CS2R R12, SRZ ;  /* 0x00000000000c7805 */ /* 0x000fe2000001ff00 */
[----:B------:R-:W-:Y:S01]  /*18f0*/  IMAD.MOV.U32 R11, RZ, RZ, 0x1 ;  /* 0x00000001ff0b7424 */ /* 0x000fe200078e00ff */
[----:B------:R-:W1:Y:S01]  /*1900*/  LDC R0, c[0x0][0x374] ;  /* 0x0000dd00ff007b82 */ /* 0x000e620000000800 */
[----:B------:R-:W1:Y:S01]  /*1910*/  LDCU.64 UR44, c[0x0][0x348] ;  /* 0x00006900ff2c77ac */ /* 0x000e620008000a00 */
[----:B------:R-:W-:Y:S01]  /*1920*/  UMOV UR47, URZ ;  /* 0x000000ff002f7c82 */ /* 0x000fe20008000000 */
[----:B---3--:R-:W-:-:S04]  /*1930*/  UIADD3 UR8, UPT, UPT, UR40, 0xff, URZ ;  /* 0x000000ff28087890 */ /* 0x008fc8000fffe0ff */
[----:B------:R-:W-:-:S04]  /*1940*/  USHF.R.S32.HI UR42, URZ, 0x1f, UR8 ;  /* 0x0000001fff2a7899 */ /* 0x000fc80008011408 */
[----:B------:R-:W-:Y:S02]  /*1950*/  ULEA.HI UR42, UR42, UR8, URZ, 0x8 ;  /* 0x000000082a2a7291 */ /* 0x000fe4000f8f40ff */
[----:B------:R-:W-:Y:S02]  /*1960*/  UIADD3 UR8, UPT, UPT, UR40, -0x1, URZ ;  /* 0xffffffff28087890 */ /* 0x000fe4000fffe0ff */
[----:B------:R-:W-:Y:S02]  /*1970*/  USHF.R.S32.HI UR42, URZ, 0x8, UR42 ;  /* 0x00000008ff2a7899 */ /* 0x000fe4000801142a */
[----:B------:R-:W-:Y:S02]  /*1980*/  UISETP.GE.U32.AND UP1, UPT, UR8, -0x1ff, UPT ;  /* 0xfffffe010800788c */ /* 0x000fe4000bf26070 */
[----:B------:R-:W-:Y:S02]  /*1990*/  UISETP.LT.U32.AND UP0, UPT, UR42, 0x6, UPT ;  /* 0x000000062a00788c */ /* 0x000fe4000bf01070 */
[----:B------:R-:W-:-:S02]  /*19a0*/  UIADD3 UR40, UPT, UPT, UR40, 0x1fe, URZ ;  /* 0x000001fe28287890 */ /* 0x000fc4000fffe0ff */
[----:B------:R-:W-:Y:S02]  /*19b0*/  USEL UR41, UR42, 0x6, UP0 ;  /* 0x000000062a297887 */ /* 0x000fe40008000000 */
[----:B------:R-:W-:Y:S02]  /*19c0*/  UISETP.NE.AND UP0, UPT, UR13, URZ, UPT ;  /* 0x000000ff0d00728c */ /* 0x000fe4000bf05270 */
[----:B------:R-:W-:Y:S02]  /*19d0*/  UIADD3 UR43, UPT, UPT, UR41, -0x1, URZ ;  /* 0xffffffff292b7890 */ /* 0x000fe4000fffe0ff */
[----:B------:R-:W-:Y:S02]  /*19e0*/  @UP1 UIADD3 UR43, UPT, UPT, UR41, URZ, URZ ;  /* 0x000000ff292b1290 */ /* 0x000fe4000fffe0ff */
[----:B------:R-:W-:Y:S02]  /*19f0*/  USEL UR46, UR4, 0x2, UP0 ;  /* 0x00000002042e7887 */ /* 0x000fe40008000000 */
[----:B------:R-:W-:-:S02]  /*1a00*/  UIADD3 UR48, UPT, UPT, UR42, -UR41, URZ ;  /* 0x800000292a307290 */ /* 0x000fc4000fffe0ff */
[----:B----4-:R-:W-:-:S12]  /*1a10*/  UIADD3 UR43, UPT, UPT, UR43, 0x1, URZ ;  /* 0x000000012b2b7890 */ /* 0x010fd8000fffe0ff */
.L_x_46:
[----:B------:R-:W-:Y:S01]  /*1a20*/  UISETP.NE.AND UP0, UPT, UR37, URZ, UPT ;  /* 0x000000ff2500728c */ /* 0x000fe2000bf05270 */
[----:B------:R-:W3:Y:S08]  /*1a30*/  S2UR UR37, SR_CgaCtaId ;  /* 0x00000000002579c3 */ /* 0x000ef00000008800 */
[----:B------:R-:W-:Y:S05]  /*1a40*/  BRA.U UP0, `(.L_x_23) ;  /* 0x0000000100347547 */ /* 0x000fea000b800000 */
[----:B------:R-:W4:Y:S01]  /*1a50*/  S2R R2, SR_CgaCtaId ;  /* 0x0000000000027919 */ /* 0x000f220000008800 */
[----:B------:R-:W-:-:S04]  /*1a60*/  MOV R3, 0x400 ;  /* 0x0000040000037802 */ /* 0x000fc80000000f00 */
[----:B----4-:R-:W-:Y:S02]  /*1a70*/  LEA R2, R2, R3, 0x18 ;  /* 0x0000000302027211 */ /* 0x010fe400078ec0ff */
[----:B------:R-:W-:-:S03]  /*1a80*/  SHF.L.U32 R3, R11, 0x1f, RZ ;  /* 0x0000001f0b037819 */ /* 0x000fc600000006ff */
[----:B------:R-:W-:-:S04]  /*1a90*/  IMAD R2, R12, 0x8, R2 ;  /* 0x000000080c027824 */ /* 0x000fc800078e0202 */
[----:B------:R-:W4:Y:S02]  /*1aa0*/  SYNCS.PHASECHK.TRANS64.TRYWAIT P0, [R2+URZ+0x100], R3 ;  /* 0x00010003020075a7 */ /* 0x000f2400080011ff */
[----:B----4-:R-:W-:Y:S05]  /*1ab0*/  @!P0 BRA `(.L_x_24) ;  /* 0x000000c800cc8947 */ /* 0x010fea0003800000 */
.L_x_194:
[----:B------:R-:W-:Y:S01]  /*1ac0*/  VIADD R12, R12, 0x1 ;  /* 0x000000010c0c7836 */ /* 0x000fe20000000000 */
[----:B------:R4:W-:Y:S04]  /*1ad0*/  SYNCS.ARRIVE.TRANS64.A1T0 RZ, [R2+URZ+0xf0], RZ ;  /* 0x0000f0ff02ff79a7 */ /* 0x0009e800081000ff */
[----:B------:R-:W-:-:S04]  /*1ae0*/  ISETP.NE.AND P0, PT, R12, 0x2, PT ;  /* 0x000000020c00780c */ /* 0x000fc80003f05270 */
[----:B------:R-:W-:Y:S02]  /*1af0*/  SEL R12, R12, RZ, P0 ;  /* 0x000000ff0c0c7207 */ /* 0x000fe40000000000 */
[----:B----4-:R-:W-:-:S04]  /*1b00*/  SEL R2, RZ, 0x1, P0 ;  /* 0x00000001ff027807 */ /* 0x010fc80000000000 */
[----:B------:R-:W-:-:S07]  /*1b10*/  LOP3.LUT R11, R11, R2, RZ, 0x3c, !PT ;  /* 0x000000020b0b7212 */ /* 0x000fce00078e3cff */
.L_x_23:
[----:B------:R-:W-:Y:S01]  /*1b20*/  UMOV UR4, 0x400 ;  /* 0x0000040000047882 */ /* 0x000fe20000000000 */
[----:B------:R-:W-:Y:S01]  /*1b30*/  SHF.L.U32 R2, R15, 0x1f, RZ ;  /* 0x0000001f0f027819 */ /* 0x000fe200000006ff */
[----:B---3--:R-:W-:Y:S02]  /*1b40*/  ULEA UR4, UR37, UR4, 0x18 ;  /* 0x0000000425047291 */ /* 0x008fe4000f8ec0ff */
[----:B------:R-:W-:Y:S02]  /*1b50*/  UISETP.GE.U32.AND UP0, UPT, UR40, 0x1ff, UPT ;  /* 0x000001ff2800788c */ /* 0x000fe4000bf06070 */
[----:B------:R-:W-:Y:S02]  /*1b60*/  ULEA UR8, UR47, UR4, 0x3 ;  /* 0x000000042f087291 */ /* 0x000fe4000f8e18ff */
[----:B------:R-:W-:Y:S02]  /*1b70*/  ULEA UR35, UR20, UR30, 0x2 ;  /* 0x0000001e14237291 */ /* 0x000fe4000f8e10ff */
[----:B------:R-:W-:-:S02]  /*1b80*/  ULEA UR27, UR12, UR31, 0x1 ;  /* 0x0000001f0c1b7291 */ /* 0x000fc4000f8e08ff */
[----:B------:R-:W-:Y:S02]  /*1b90*/  USHF.L.U32 UR35, UR35, 0x5, URZ ;  /* 0x0000000523237899 */ /* 0x000fe400080006ff */
[----:B------:R-:W-:Y:S01]  /*1ba0*/  USHF.L.U32 UR27, UR27, 0x6, URZ ;  /* 0x000000061b1b7899 */ /* 0x000fe200080006ff */
[----:B------:R3:W4:Y:S01]  /*1bb0*/  SYNCS.PHASECHK.TRANS64.TRYWAIT P2, [UR8+0x30], R2 ;  /* 0x00003002ff0075a7 */ /* 0x0007220008041108 */
[----:B------:R-:W-:Y:S01]  /*1bc0*/  UMOV UR52, URZ ;  /* 0x000000ff00347c82 */ /* 0x000fe20008000000 */
[----:B------:R-:W-:Y:S09]  /*1bd0*/  BRA.U !UP0, `(.L_x_25) ;  /* 0x0000000508207547 */ /* 0x000ff2000b800000 */
[----:B------:R-:W-:Y:S01]  /*1be0*/  UMOV UR50, URZ ;  /* 0x000000ff00327c82 */ /* 0x000fe20008000000 */
[----:B------:R-:W-:-:S05]  /*1bf0*/  UMOV UR49, UR47 ;  /* 0x0000002f00317c82 */ /* 0x000fca0008000000 */
.L_x_33:
[----:B------:R-:W-:Y:S01]  /*1c00*/  ULEA UR33, UR49, UR4, 0x3 ;  /* 0x0000000431217291 */ /* 0x000fe2000f8e18ff */
[----:B----4-:R-:W-:Y:S01]  /*1c10*/  @!P5 MOV R3, 0x8800 ;  /* 0x000088000003d802 */ /* 0x010fe20000000f00 */
[----:B-12-4-:R-:W-:Y:S10]  /*1c20*/  @P2 BRA `(.L_x_26) ;  /* 0x00000000000c2947 */ /* 0x016ff40003800000 */
[----:B------:R-:W-:-:S04]  /*1c30*/  SHF.L.U32 R4, R15, 0x1f, RZ ;  /* 0x0000001f0f047819 */ /* 0x000fc800000006ff */
[----:B------:R-:W4:Y:S02]  /*1c40*/  SYNCS.PHASECHK.TRANS64.TRYWAIT P0, [UR33+0x30], R4 ;  /* 0x00003004ff0075a7 */ /* 0x000f240008001121 */
[----:B----4-:R-:W-:Y:S05]  /*1c50*/  @!P0 BRA `(.L_x_27) ;  /* 0x000000c800788947 */ /* 0x010fea0003800000 */
.L_x_26:
[----:B------:R4:W-:Y:S01]  /*1c60*/  @!P5 SYNCS.ARRIVE.TRANS64 RZ, [UR33], R3 ;  /* 0x00000003ffffd9a7 */ /* 0x0009e20008000021 */
[----:B------:R-:W-:-:S04]  /*1c70*/  ULOP3.LUT UR8, UR46, 0x2, URZ, 0xfc, !UPT ;  /* 0x000000022e087892 */ /* 0x000fc8000f8efcff */
[----:B------:R-:W-:-:S09]  /*1c80*/  UISETP.NE.AND UP0, UPT, UR8, 0x2, UPT ;  /* 0x000000020800788c */ /* 0x000fd2000bf05270 */
[----:B------:R-:W-:Y:S05]  /*1c90*/  BRA.U UP0, `(.L_x_28) ;  /* 0x0000000100047547 */ /* 0x000fea000b800000 */
[----:B-12---:R-:W-:Y:S05]  /*1ca0*/  BPT.TRAP 0x1 ;  /* 0x000000040000795c */ /* 0x006fea0000300000 */
.L_x_28:
[----:B------:R-:W-:Y:S04]  /*1cb0*/  BSSY.RECONVERGENT B0, `(.L_x_29) ;  /* 0x0000003000007945 */ /* 0x000fe80003800200 */
[----:B------:R-:W-:Y:S05]  /*1cc0*/  @P4 BRA `(.L_x_30) ;  /* 0x0000000000044947 */ /* 0x000fea0003800000 */
[----:B-12---:R-:W-:Y:S05]  /*1cd0*/  BPT.TRAP 0x1 ;  /* 0x000000040000795c */ /* 0x006fea0000300000 */
.L_x_30:
[----:B-12---:R-:W-:Y:S05]  /*1ce0*/  BSYNC.RECONVERGENT B0 ;  /* 0x0000000000007941 */ /* 0x006fea0003800200 */
.L_x_29:
[----:B------:R-:W-:Y:S01]  /*1cf0*/  UIADD3 UR47, UPT, UPT, UR49, 0x1, URZ ;  /* 0x00000001312f7890 */ /* 0x000fe2000fffe0ff */
[----:B------:R-:W-:Y:S01]  /*1d00*/  BSSY.RECONVERGENT B0, `(.L_x_31) ;  /* 0x0000030000007945 */ /* 0x000fe20003800200 */
[----:B------:R-:W-:Y:S02]  /*1d10*/  ELECT P0, URZ, PT ;  /* 0x0000000000ff782f */ /* 0x000fe40003800000 */
[----:B------:R-:W-:-:S04]  /*1d20*/  UISETP.NE.AND UP0, UPT, UR47, 0x6, UPT ;  /* 0x000000062f00788c */ /* 0x000fc8000bf05270 */
[----:B------:R-:W-:Y:S02]  /*1d30*/  USEL UR9, URZ, 0x1, UP0 ;  /* 0x00000001ff097887 */ /* 0x000fe40008000000 */
[----:B------:R-:W-:-:S04]  /*1d40*/  USEL UR47, UR47, URZ, UP0 ;  /* 0x000000ff2f2f7287 */ /* 0x000fc80008000000 */
[----:B------:R-:W-:Y:S01]  /*1d50*/  ULEA UR8, UR47, UR4, 0x3 ;  /* 0x000000042f087291 */ /* 0x000fe2000f8e18ff */
[----:B------:R-:W-:-:S04]  /*1d60*/  LOP3.LUT R15, R15, UR9, RZ, 0x3c, !PT ;  /* 0x000000090f0f7c12 */ /* 0x000fc8000f8e3cff */
[----:B---3--:R-:W-:-:S04]  /*1d70*/  SHF.L.U32 R2, R15, 0x1f, RZ ;  /* 0x0000001f0f027819 */ /* 0x008fc800000006ff */
[----:B------:R1:W2:Y:S01]  /*1d80*/  SYNCS.PHASECHK.TRANS64.TRYWAIT P2, [UR8+0x30], R2 ;  /* 0x00003002ff0075a7 */ /* 0x0002a20008041108 */
[----:B------:R-:W-:Y:S05]  /*1d90*/  @!P0 BRA `(.L_x_32) ;  /* 0x0000000000988947 */ /* 0x000fea0003800000 */
[----:B------:R-:W-:Y:S02]  /*1da0*/  USHF.L.U32 UR24, UR49, 0xe, URZ ;  /* 0x0000000e31187899 */ /* 0x000fe400080006ff */
[----:B------:R-:W-:Y:S02]  /*1db0*/  USHF.L.U32 UR8, UR49, 0xa, URZ ;  /* 0x0000000a31087899 */ /* 0x000fe400080006ff */
[----:B------:R-:W-:Y:S02]  /*1dc0*/  UIADD3 UR62, UP3, UPT, UR44, 0x80, URZ ;  /* 0x000000802c3e7890 */ /* 0x000fe4000ff7e0ff */
[----:B------:R-:W-:Y:S02]  /*1dd0*/  ULOP3.LUT UR32, UR24, UR29, URZ, 0xfc, !UPT ;  /* 0x0000001d18207292 */ /* 0x000fe4000f8efcff */
[----:B------:R-:W-:Y:S02]  /*1de0*/  UIADD3 UR60, UP2, UPT, UR44, 0x180, URZ ;  /* 0x000001802c3c7890 */ /* 0x000fe4000ff5e0ff */
[----:B------:R-:W-:-:S02]  /*1df0*/  ULOP3.LUT UR24, UR24, UR23, URZ, 0xfc, !UPT ;  /* 0x0000001718187292 */ /* 0x000fc4000f8efcff */
[----:B------:R-:W-:Y:S02]  /*1e00*/  UIADD3 UR58, UP1, UPT, UR44, 0x280, URZ ;  /* 0x000002802c3a7890 */ /* 0x000fe4000ff3e0ff */
[----:B------:R-:W-:Y:S02]  /*1e10*/  ULOP3.LUT UR16, UR22, UR8, URZ, 0xfc, !UPT ;  /* 0x0000000816107292 */ /* 0x000fe4000f8efcff */
[----:B------:R-:W-:Y:S02]  /*1e20*/  UIADD3 UR56, UP0, UPT, UR44, 0x380, URZ ;  /* 0x000003802c387890 */ /* 0x000fe4000ff1e0ff */
[----:B------:R-:W-:Y:S02]  /*1e30*/  ULOP3.LUT UR8, UR8, UR14, URZ, 0xfc, !UPT ;  /* 0x0000000e08087292 */ /* 0x000fe4000f8efcff */
[----:B------:R-:W-:Y:S02]  /*1e40*/  USHF.L.U32 UR34, UR50, 0x8, URZ ;  /* 0x0000000832227899 */ /* 0x000fe400080006ff */
[----:B------:R-:W-:-:S02]  /*1e50*/  UIADD3.X UR63, UPT, UPT, URZ, UR45, URZ, UP3, !UPT ;  /* 0x0000002dff3f7290 */ /* 0x000fc40009ffe4ff */
[----:B------:R-:W-:Y:S02]  /*1e60*/  UIADD3 UR32, UPT, UPT, UR4, 0x4300, UR32 ;  /* 0x0000430004207890 */ /* 0x000fe4000fffe020 */
[----:B------:R-:W-:Y:S02]  /*1e70*/  UPRMT UR52, URZ, 0x5410, UR6 ;  /* 0x00005410ff347896 */ /* 0x000fe40008000006 */
[----:B------:R-:W-:Y:S02]  /*1e80*/  UIADD3.X UR61, UPT, UPT, URZ, UR45, URZ, UP2, !UPT ;  /* 0x0000002dff3d7290 */ /* 0x000fe400097fe4ff */
[----:B------:R-:W-:Y:S02]  /*1e90*/  UIADD3 UR24, UPT, UPT, UR4, 0x1c300, UR24 ;  /* 0x0001c30004187890 */ /* 0x000fe4000fffe018 */
[----:B------:R-:W-:Y:S02]  /*1ea0*/  UPRMT UR51, URZ, 0x5410, UR5 ;  /* 0x00005410ff337896 */ /* 0x000fe40008000005 */
[----:B------:R-:W-:-:S02]  /*1eb0*/  ULEA UR19, UR50, UR15, 0x1 ;  /* 0x0000000f32137291 */ /* 0x000fc4000f8e08ff */
[----:B------:R-:W-:Y:S02]  /*1ec0*/  UIADD3.X UR59, UPT, UPT, URZ, UR45, URZ, UP1, !UPT ;  /* 0x0000002dff3b7290 */ /* 0x000fe40008ffe4ff */
[----:B------:R-:W-:Y:S02]  /*1ed0*/  UIADD3 UR16, UPT, UPT, UR4, 0x34300, UR16 ;  /* 0x0003430004107890 */ /* 0x000fe4000fffe010 */
[----:B------:R-:W-:Y:S02]  /*1ee0*/  ULEA UR11, UR50, UR7, 0x1 ;  /* 0x00000007320b7291 */ /* 0x000fe4000f8e08ff */
[----:B------:R-:W-:Y:S02]  /*1ef0*/  UIADD3.X UR57, UPT, UPT, URZ, UR45, URZ, UP0, !UPT ;  /* 0x0000002dff397290 */ /* 0x000fe400087fe4ff */
[----:B------:R-:W-:Y:S01]  /*1f00*/  UIADD3 UR8, UPT, UPT, UR4, 0x35b00, UR8 ;  /* 0x00035b0004087890 */ /* 0x000fe2000fffe008 */
[----:B------:R-:W-:Y:S01]  /*1f10*/  UMOV UR54, 0x0 ;  /* 0x0000000000367882 */ /* 0x000fe20000000000 */
[----:B------:R-:W-:Y:S01]  /*1f20*/  UMOV UR55, 0x10000000 ;  /* 0x1000000000377882 */ /* 0x000fe20000000000 */
[----:B------:R-:W-:Y:S01]  /*1f30*/  UMOV UR25, UR33 ;  /* 0x0000002100197c82 */ /* 0x000fe20008000000 */
[----:B------:R-:W-:Y:S01]  /*1f40*/  UMOV UR28, UR36 ;  /* 0x00000024001c7c82 */ /* 0x000fe20008000000 */
[----:B------:R-:W-:Y:S01]  /*1f50*/  UMOV UR26, UR34 ;  /* 0x00000022001a7c82 */ /* 0x000fe20008000000 */
[----:B------:R-:W-:Y:S01]  /*1f60*/  UMOV UR17, UR33 ;  /* 0x0000002100117c82 */ /* 0x000fe20008000000 */
[----:B------:R-:W-:Y:S01]  /*1f70*/  UMOV UR21, UR36 ;  /* 0x0000002400157c82 */ /* 0x000fe20008000000 */
[----:B------:R3:W-:Y:S01]  /*1f80*/  UTMALDG.3D.MULTICAST [UR32], [UR62], UR52, desc[UR54] ;  /* 0x000036203e0073b4 */ /* 0x0007e20008011834 */
[----:B------:R-:W-:Y:S01]  /*1f90*/  UMOV UR10, URZ ;  /* 0x000000ff000a7c82 */ /* 0x000fe20008000000 */
[----:B------:R-:W-:Y:S01]  /*1fa0*/  UMOV UR9, UR33 ;  /* 0x0000002100097c82 */ /* 0x000fe20008000000 */
[----:B------:R-:W-:Y:S01]  /*1fb0*/  UMOV UR13, UR36 ;  /* 0x00000024000d7c82 */ /* 0x000fe20008000000 */
[----:B------:R3:W-:Y:S01]  /*1fc0*/  UTMALDG.3D.MULTICAST [UR24], [UR60], UR51, desc[UR54] ;  /* 0x000036183c0073b4 */ /* 0x0007e20008011833 */
[----:B------:R3:W-:Y:S01]  /*1fd0*/  UTMALDG.4D.MULTICAST [UR16], [UR58], UR52, desc[UR54] ;  /* 0x000036103a0073b4 */ /* 0x0007e20008019834 */
[----:B------:R3:W-:Y:S02]  /*1fe0*/  UTMALDG.4D.MULTICAST [UR8], [UR56], UR51, desc[UR54] ;  /* 0x00003608380073b4 */ /* 0x0007e40008019833 */
[----:B---3--:R-:W-:Y:S01]  /*1ff0*/  NOP ;  /* 0x0000000000007918 */ /* 0x008fe20000000000 */
.L_x_32:
[----:B------:R-:W-:Y:S05]  /*2000*/  BSYNC.RECONVERGENT B0 ;  /* 0x0000000000007941 */ /* 0x000fea0003800200 */
.L_x_31:
[----:B------:R-:W-:Y:S01]  /*2010*/  UIADD3 UR50, UPT, UPT, UR50, 0x1, URZ ;  /* 0x0000000132327890 */ /* 0x000fe2000fffe0ff */
[----:B------:R-:W-:Y:S01]  /*2020*/  UMOV UR49, UR47 ;  /* 0x0000002f00317c82 */ /* 0x000fe20008000000 */
[----:B------:R-:W-:Y:S02]  /*2030*/  UMOV UR52, UR43 ;  /* 0x0000002b00347c82 */ /* 0x000fe40008000000 */
[----:B------:R-:W-:-:S09]  /*2040*/  UISETP.NE.AND UP0, UPT, UR50, UR43, UPT ;  /* 0x0000002b3200728c */ /* 0x000fd2000bf05270 */
[----:B------:R-:W-:Y:S05]  /*2050*/  BRA.U UP0, `(.L_x_33) ;  /* 0xfffffff900e87547 */ /* 0x000fea000b83ffff */
.L_x_25:
[----:B------:R-:W-:Y:S01]  /*2060*/  ULEA UR8, UR47, UR4, 0x3 ;  /* 0x000000042f087291 */ /* 0x000fe2000f8e18ff */
[----:B-1-3--:R-:W-:Y:S01]  /*2070*/  SHF.L.U32 R2, R15, 0x1f, RZ ;  /* 0x0000001f0f027819 */ /* 0x00afe200000006ff */
[----:B------:R-:W-:Y:S01]  /*2080*/  @!P1 SYNCS.ARRIVE.TRANS64.A1T0 RZ, [UR4+0xa8], RZ ;  /* 0x0000a8ffffff99a7 */ /* 0x000fe20008100004 */
[----:B------:R-:W-:-:S06]  /*2090*/  UISETP.GT.AND UP0, UPT, UR42, UR41, UPT ;  /* 0x000000292a00728c */ /* 0x000fcc000bf04270 */
[----:B------:R1:W3:Y:S03]  /*20a0*/  SYNCS.PHASECHK.TRANS64.TRYWAIT P1, [UR8+0x30], R2 ;  /* 0x00003002ff0075a7 */ /* 0x0002e60008021108 */
[----:B------:R-:W-:Y:S05]  /*20b0*/  BRA.U !UP0, `(.L_x_34) ;  /* 0x00000005081c7547 */ /* 0x000fea000b800000 */
[----:B------:R-:W-:Y:S01]  /*20c0*/  UIADD3 UR50, UPT, UPT, UR48, UR52, URZ ;  /* 0x0000003430327290 */ /* 0x000fe2000fffe0ff */
[----:B------:R-:W-:-:S11]  /*20d0*/  UMOV UR51, UR47 ;  /* 0x0000002f00337c82 */ /* 0x000fd60008000000 */
.L_x_42:
[----:B------:R-:W-:Y:S01]  /*20e0*/  ULEA UR33, UR51, UR4, 0x3 ;  /* 0x0000000433217291 */ /* 0x000fe2000f8e18ff */
[----:B---34-:R-:W-:Y:S01]  /*20f0*/  @!P5 MOV R3, 0x8800 ;  /* 0x000088000003d802 */ /* 0x018fe20000000f00 */
[----:B--23--:R-:W-:Y:S10]  /*2100*/  @P1 BRA `(.L_x_35) ;  /* 0x00000000000c1947 */ /* 0x00cff40003800000 */
[----:B------:R-:W-:-:S04]  /*2110*/  SHF.L.U32 R4, R15, 0x1f, RZ ;  /* 0x0000001f0f047819 */ /* 0x000fc800000006ff */
[----:B------:R-:W3:Y:S02]  /*2120*/  SYNCS.PHASECHK.TRANS64.TRYWAIT P0, [UR33+0x30], R4 ;  /* 0x00003004ff0075a7 */ /* 0x000ee40008001121 */
[----:B---3--:R-:W-:Y:S05]  /*2130*/  @!P0 BRA `(.L_x_36) ;  /* 0x000000c400588947 */ /* 0x008fea0003800000 */
.L_x_35:
[----:B------:R3:W-:Y:S01]  /*2140*/  @!P5 SYNCS.ARRIVE.TRANS64 RZ, [UR33], R3 ;  /* 0x00000003ffffd9a7 */ /* 0x0007e20008000021 */
[----:B------:R-:W-:-:S04]  /*2150*/  ULOP3.LUT UR8, UR46, 0x2, URZ, 0xfc, !UPT ;  /* 0x000000022e087892 */ /* 0x000fc8000f8efcff */
[----:B------:R-:W-:-:S09]  /*2160*/  UISETP.NE.AND UP0, UPT, UR8, 0x2, UPT ;  /* 0x000000020800788c */ /* 0x000fd2000bf05270 */
[----:B------:R-:W-:Y:S05]  /*2170*/  BRA.U UP0, `(.L_x_37) ;  /* 0x0000000100047547 */ /* 0x000fea000b800000 */
[----:B--2---:R-:W-:Y:S05]  /*2180*/  BPT.TRAP 0x1 ;  /* 0x000000040000795c */ /* 0x004fea0000300000 */
.L_x_37:
[----:B------:R-:W-:Y:S04]  /*2190*/  BSSY.RECONVERGENT B0, `(.L_x_38) ;  /* 0x0000003000007945 */ /* 0x000fe80003800200 */
[----:B------:R-:W-:Y:S05]  /*21a0*/  @P4 BRA `(.L_x_39) ;  /* 0x0000000000044947 */ /* 0x000fea0003800000 */
[----:B--2---:R-:W-:Y:S05]  /*21b0*/  BPT.TRAP 0x1 ;  /* 0x000000040000795c */ /* 0x004fea0000300000 */
.L_x_39:
[----:B--2---:R-:W-:Y:S05]  /*21c0*/  BSYNC.RECONVERGENT B0 ;  /* 0x0000000000007941 */ /* 0x004fea0003800200 */
.L_x_38:
        /* <DEDUP_REMOVED lines=8> */
[----:B-1----:R-:W-:-:S04]  /*2250*/  SHF.L.U32 R2, R15, 0x1f, RZ ;  /* 0x0000001f0f027819 */ /* 0x002fc800000006ff */
        /* <DEDUP_REMOVED lines=23> */
[----:B------:R-:W-:Y:S02]  /*23d0*/  UIADD3 UR8, UPT, UPT, UR4, 0x35b00, UR8 ;  /* 0x00035b0004087890 */ /* 0x000fe4000fffe008 */
[----:B------:R-:W-:Y:S01]  /*23e0*/  UIADD3.X UR57, UPT, UPT, URZ, UR45, URZ, UP0, !UPT ;  /* 0x0000002dff397290 */ /* 0x000fe200087fe4ff */
        /* <DEDUP_REMOVED lines=14> */
[----:B----4-:R-:W-:Y:S01]  /*24d0*/  NOP ;  /* 0x0000000000007918 */ /* 0x010fe20000000000 */
.L_x_41:
[----:B------:R-:W-:Y:S05]  /*24e0*/  BSYNC.RECONVERGENT B0 ;  /* 0x0000000000007941 */ /* 0x000fea0003800200 */
.L_x_40:
[----:B------:R-:W-:Y:S01]  /*24f0*/  UIADD3 UR52, UPT, UPT, UR52, 0x1, URZ ;  /* 0x0000000134347890 */ /* 0x000fe2000fffe0ff */
[----:B------:R-:W-:-:S03]  /*2500*/  UMOV UR51, UR47 ;  /* 0x0000002f00337c82 */ /* 0x000fc60008000000 */
[----:B------:R-:W-:-:S09]  /*2510*/  UISETP.NE.AND UP0, UPT, UR52, UR50, UPT ;  /* 0x000000323400728c */ /* 0x000fd2000bf05270 */
[----:B------:R-:W-:Y:S05]  /*2520*/  BRA.U UP0, `(.L_x_42) ;  /* 0xfffffff900ec7547 */ /* 0x000fea000b83ffff */
.L_x_34:
[C---:B-1----:R-:W-:Y:S01]  /*2530*/  LEA R2, R14.reuse, UR4, 0x3 ;  /* 0x000000040e027c11 */ /* 0x042fe2000f8e18ff */
[----:B------:R-:W-:Y:S01]  /*2540*/  NOP ;  /* 0x0000000000007918 */ /* 0x000fe20000000000 */
[----:B---34-:R-:W-:Y:S02]  /*2550*/  SHF.L.U32 R3, R13, 0x1f, RZ ;  /* 0x0000001f0d037819 */ /* 0x018fe400000006ff */
[----:B------:R-:W-:Y:S02]  /*2560*/  LEA R4, R14, UR4, 0x4 ;  /* 0x000000040e047c11 */ /* 0x000fe4000f8e20ff */
[----:B------:R-:W1:Y:S02]  /*2570*/  SYNCS.PHASECHK.TRANS64.TRYWAIT P0, [R2+URZ+0xb0], R3 ;  /* 0x0000b003020075a7 */ /* 0x000e6400080011ff */
[----:B-1----:R-:W-:Y:S05]  /*2580*/  @!P0 BRA `(.L_x_43) ;  /* 0x000000c0005c8947 */ /* 0x002fea0003800000 */
.L_x_197:
[----:B------:R-:W2:Y:S01]  /*2590*/  LDS.128 R4, [R4+0x120] ;  /* 0x0001200004047984 */ /* 0x000ea20000000c00 */
[----:B------:R-:W-:Y:S01]  /*25a0*/  ISETP.GE.AND P0, PT, R43, 0x1, PT ;  /* 0x000000012b00780c */ /* 0x000fe20003f06270 */
[----:B-1----:R-:W-:Y:S01]  /*25b0*/  VIADD R2, R2, 0xc0 ;  /* 0x000000c002027836 */ /* 0x002fe20000000000 */
[----:B------:R-:W-:Y:S01]  /*25c0*/  @!PT LDS RZ, [RZ] ;  /* 0x00000000fffff984 */ /* 0x000fe20000000800 */
[----:B------:R-:W-:Y:S01]  /*25d0*/  @!PT LDS RZ, [RZ] ;  /* 0x00000000fffff984 */ /* 0x000fe20000000800 */
[----:B------:R-:W-:Y:S01]  /*25e0*/  @!PT LDS RZ, [RZ] ;  /* 0x00000000fffff984 */ /* 0x000fe20000000800 */
[----:B------:R-:W-:Y:S01]  /*25f0*/  @!PT LDS RZ, [RZ] ;  /* 0x00000000fffff984 */ /* 0x000fe20000000800 */
[----:B------:R1:W-:Y:S06]  /*2600*/  MEMBAR.ALL.CTA ;  /* 0x0000000000007992 */ /* 0x0003ec0000008000 */
[----:B-1----:R-:W1:Y:S01]  /*2610*/  FENCE.VIEW.ASYNC.S ;  /* 0x00000000000073c6 */ /* 0x002e620000000000 */
[----:B------:R-:W-:-:S04]  /*2620*/  PRMT R2, RZ, 0x654, R2 ;  /* 0x00000654ff027816 */ /* 0x000fc80000000002 */
[----:B-1----:R1:W-:Y:S01]  /*2630*/  SYNCS.ARRIVE.TRANS64.RED.A1T0 RZ, [R2+URZ], RZ ;  /* 0x000000ff02ff79a7 */ /* 0x0023e200081004ff */
[----:B--2---:R-:W-:-:S13]  /*2640*/  LOP3.LUT P2, RZ, R6, 0x1, RZ, 0xc0, !PT ;  /* 0x0000000106ff7812 */ /* 0x004fda000784c0ff */
[----:B------:R-:W-:Y:S01]  /*2650*/  @P2 SHF.R.U32.HI R3, RZ, 0x10, R5 ;  /* 0x00000010ff032819 */ /* 0x000fe20000011605 */
[----:B------:R-:W-:Y:S01]  /*2660*/  VOTEU.ANY UP0, P2 ;  /* 0x0000000000ff7886 */ /* 0x000fe20001000100 */
[----:B------:R-:W-:Y:S02]  /*2670*/  @P2 MOV R10, R4 ;  /* 0x00000004000a2202 */ /* 0x000fe40000000f00 */
[----:B------:R-:W-:Y:S02]  /*2680*/  @P2 R2UR.BROADCAST UR8, R3 ;  /* 0x00000000030822ca */ /* 0x000fe400008e0000 */
[----:B------:R-:W-:-:S11]  /*2690*/  @P2 LOP3.LUT R9, R5, 0xffff, RZ, 0xc0, !PT ;  /* 0x0000ffff05092812 */ /* 0x000fd600078ec0ff */
[----:B------:R-:W-:Y:S01]  /*26a0*/  @UP0 UMOV UR36, UR8 ;  /* 0x0000000800240c82 */ /* 0x000fe20008000000 */
[----:B-1----:R-:W-:Y:S05]  /*26b0*/  @!P0 BRA `(.L_x_44) ;  /* 0x0000000000b88947 */ /* 0x002fea0003800000 */
[----:B------:R-:W1:Y:S01]  /*26c0*/  LDC.64 R4, c[0x0][0xf18] ;  /* 0x0003c600ff047b82 */ /* 0x000e620000000a00 */
[----:B------:R-:W-:-:S07]  /*26d0*/  ISETP.NE.AND P3, PT, R43, 0x1, PT ;  /* 0x000000012b00780c */ /* 0x000fce0003f65270 */
[----:B------:R-:W2:Y:S08]  /*26e0*/  LDC.64 R6, c[0x0][0xf10] ;  /* 0x0003c400ff067b82 */ /* 0x000eb00000000a00 */
[----:B------:R-:W3:Y:S08]  /*26f0*/  LDC R16, c[0x0][0xf20] ;  /* 0x0003c800ff107b82 */ /* 0x000ef00000000800 */
[----:B------:R-:W4:Y:S01]  /*2700*/  LDC R17, c[0x0][0xf0c] ;  /* 0x0003c300ff117b82 */ /* 0x000f220000000800 */
[----:B-1----:R-:W-:Y:S01]  /*2710*/  IMAD.HI.U32 R19, R0, R5, RZ ;  /* 0x0000000500137227 */ /* 0x002fe200078e00ff */
[----:B------:R-:W-:-:S03]  /*2720*/  ISETP.NE.AND P0, PT, R4, 0x1, PT ;  /* 0x000000010400780c */ /* 0x000fc60003f05270 */
[----:B------:R-:W-:-:S03]  /*2730*/  IMAD.HI.U32 R5, R9, R5, RZ ;  /* 0x0000000509057227 */ /* 0x000fc600078e00ff */
[----:B------:R-:W1:Y:S01]  /*2740*/  LDC.64 R2, c[0x0][0xf28] ;  /* 0x0003ca00ff027b82 */ /* 0x000e620000000a00 */
[----:B--2---:R-:W-:-:S04]  /*2750*/  IMAD.HI.U32 R20, R8, R6, RZ ;  /* 0x0000000608147227 */ /* 0x004fc800078e00ff */
[----:B------:R-:W-:Y:S01]  /*2760*/  IMAD.HI.U32 R21, R10, R6, RZ ;  /* 0x000000060a157227 */ /* 0x000fe200078e00ff */
[----:B------:R-:W-:Y:S02]  /*2770*/  SHF.R.U32.HI R20, RZ, R7, R20 ;  /* 0x00000007ff147219 */ /* 0x000fe40000011614 */
[-C--:B---3--:R-:W-:Y:S02]  /*2780*/  SHF.R.U32.HI R19, RZ, R16.reuse, R19 ;  /* 0x00000010ff137219 */ /* 0x088fe40000011613 */
[----:B------:R-:W-:Y:S02]  /*2790*/  SHF.R.U32.HI R5, RZ, R16, R5 ;  /* 0x00000010ff057219 */ /* 0x000fe40000011605 */
[----:B------:R-:W-:Y:S02]  /*27a0*/  SEL R19, R0, R19, !P0 ;  /* 0x0000001300137207 */ /* 0x000fe40004000000 */
[----:B------:R-:W-:Y:S02]  /*27b0*/  SHF.R.U32.HI R21, RZ, R7, R21 ;  /* 0x00000007ff157219 */ /* 0x000fe40000011615 */
[----:B----4-:R-:W-:-:S02]  /*27c0*/  ISETP.NE.AND P1, PT, R17, 0x1, PT ;  /* 0x000000011100780c */ /* 0x010fc40003f25270 */
[----:B------:R-:W-:Y:S02]  /*27d0*/  SEL R5, R9, R5, !P0 ;  /* 0x0000000509057207 */ /* 0x000fe40004000000 */
[----:B------:R-:W-:Y:S02]  /*27e0*/  SEL R20, R8, R20, !P1 ;  /* 0x0000001408147207 */ /* 0x000fe40004800000 */
[----:B------:R-:W-:Y:S01]  /*27f0*/  SEL R21, R10, R21, !P1 ;  /* 0x000000150a157207 */ /* 0x000fe20004800000 */
[----:B-1----:R-:W-:-:S04]  /*2800*/  IMAD.HI.U32 R18, R19, R2, RZ ;  /* 0x0000000213127227 */ /* 0x002fc800078e00ff */
[----:B------:R-:W-:Y:S01]  /*2810*/  IMAD.HI.U32 R6, R20, R2, RZ ;  /* 0x0000000214067227 */ /* 0x000fe200078e00ff */
[----:B------:R-:W-:-:S04]  /*2820*/  @P3 SHF.R.U32.HI R19, RZ, R3, R18 ;  /* 0x00000003ff133219 */ /* 0x000fc80000011612 */
[----:B------:R-:W-:Y:S01]  /*2830*/  @P3 SHF.R.U32.HI R20, RZ, R3, R6 ;  /* 0x00000003ff143219 */ /* 0x000fe20000011606 */
[----:B------:R-:W-:-:S04]  /*2840*/  IMAD R19, R43, R19, RZ ;  /* 0x000000132b137224 */ /* 0x000fc800078e02ff */
[----:B------:R-:W-:Y:S01]  /*2850*/  IMAD R6, R43, R20, RZ ;  /* 0x000000142b067224 */ /* 0x000fe200078e02ff */
[----:B------:R-:W-:-:S04]  /*2860*/  ISETP.GE.AND P0, PT, R5, R19, PT ;  /* 0x000000130500720c */ /* 0x000fc80003f06270 */
[----:B------:R-:W-:Y:S01]  /*2870*/  ISETP.GE.OR P0, PT, R21, R6, P0 ;  /* 0x000000061500720c */ /* 0x000fe20000706670 */
[----:B------:R-:W-:-:S05]  /*2880*/  IMAD.HI.U32 R6, R5, R2, RZ ;  /* 0x0000000205067227 */ /* 0x000fca00078e00ff */
[----:B------:R-:W-:-:S04]  /*2890*/  SHF.R.U32.HI R6, RZ, R3, R6 ;  /* 0x00000003ff067219 */ /* 0x000fc80000011606 */
[----:B------:R-:W-:-:S03]  /*28a0*/  SEL R6, R5, R6, !P3 ;  /* 0x0000000605067207 */ /* 0x000fc60005800000 */
[----:B------:R-:W-:-:S04]  /*28b0*/  @!P0 IMAD.HI.U32 R7, R21, R2, RZ ;  /* 0x0000000215078227 */ /* 0x000fc800078e00ff */
[----:B------:R-:W-:Y:S01]  /*28c0*/  IMAD.MOV R2, RZ, RZ, -R6 ;  /* 0x000000ffff027224 */ /* 0x000fe200078e0a06 */
[----:B------:R-:W-:Y:S02]  /*28d0*/  @!P0 SHF.R.U32.HI R3, RZ, R3, R7 ;  /* 0x00000003ff038219 */ /* 0x000fe40000011607 */
[----:B------:R-:W-:Y:S01]  /*28e0*/  IADD3 R7, PT, PT, -R5, RZ, RZ ;  /* 0x000000ff05077210 */ /* 0x000fe20007ffe1ff */
[----:B------:R-:W-:Y:S01]  /*28f0*/  IMAD R2, R43, R2, R5 ;  /* 0x000000022b027224 */ /* 0x000fe200078e0205 */
[----:B------:R-:W-:-:S03]  /*2900*/  @!P0 SEL R3, R21, R3, !P3 ;  /* 0x0000000315038207 */ /* 0x000fc60005800000 */
[----:B------:R-:W-:Y:S02]  /*2910*/  IMAD R7, R4, R7, R9 ;  /* 0x0000000704077224 */ /* 0x000fe400078e0209 */
[--C-:B------:R-:W-:Y:S02]  /*2920*/  @!P0 IMAD.IADD R6, R6, 0x1, -R3.reuse ;  /* 0x0000000106068824 */ /* 0x100fe400078e0a03 */
[----:B------:R-:W-:Y:S01]  /*2930*/  @!P0 IMAD R3, R2, R20, R3 ;  /* 0x0000001402038224 */ /* 0x000fe200078e0203 */
[----:B------:R-:W-:Y:S01]  /*2940*/  IADD3 R2, PT, PT, -R21, RZ, RZ ;  /* 0x000000ff15027210 */ /* 0x000fe20007ffe1ff */
[----:B------:R-:W-:Y:S02]  /*2950*/  @!P0 IMAD R5, R43, R6, R21 ;  /* 0x000000062b058224 */ /* 0x000fe400078e0215 */
[----:B------:R-:W-:Y:S02]  /*2960*/  @!P0 IMAD.MOV.U32 R21, RZ, RZ, R3 ;  /* 0x000000ffff158224 */ /* 0x000fe400078e0003 */
[----:B------:R-:W-:-:S02]  /*2970*/  IMAD R2, R17, R2, R10 ;  /* 0x0000000211027224 */ /* 0x000fc400078e020a */
[----:B------:R-:W-:Y:S02]  /*2980*/  IMAD R9, R5, R4, R7 ;  /* 0x0000000405097224 */ /* 0x000fe400078e0207 */
[----:B------:R-:W-:Y:S02]  /*2990*/  IMAD R10, R21, R17, R2 ;  /* 0x00000011150a7224 */ /* 0x000fe400078e0202 */
.L_x_44:
[----:B------:R-:W1:Y:S02]  /*29a0*/  LDCU UR8, c[0x0][0xf30] ;  /* 0x0001e600ff0877ac */ /* 0x000e640008000800 */
[----:B-1----:R-:W-:-:S09]  /*29b0*/  UISETP.NE.AND UP0, UPT, UR8, 0x1, UPT ;  /* 0x000000010800788c */ /* 0x002fd2000bf05270 */
[----:B------:R-:W-:Y:S05]  /*29c0*/  BRA.U UP0, `(.L_x_45) ;  /* 0x0000000100407547 */ /* 0x000fea000b800000 */
[----:B------:R-:W1:Y:S08]  /*29d0*/  LDC.64 R4, c[0x0][0xf10] ;  /* 0x0003c400ff047b82 */ /* 0x000e700000000a00 */
[----:B------:R-:W2:Y:S08]  /*29e0*/  LDC.64 R2, c[0x0][0xf18] ;  /* 0x0003c600ff027b82 */ /* 0x000eb00000000a00 */
[----:B------:R-:W3:Y:S08]  /*29f0*/  LDC R6, c[0x0][0xf20] ;  /* 0x0003c800ff067b82 */ /* 0x000ef00000000800 */
[----:B------:R-:W4:Y:S01]  /*2a00*/  LDC R7, c[0x0][0xf0c] ;  /* 0x0003c300ff077b82 */ /* 0x000f220000000800 */
[----:B-1----:R-:W-:-:S05]  /*2a10*/  IMAD.HI.U32 R4, R10, R4, RZ ;  /* 0x000000040a047227 */ /* 0x002fca00078e00ff */
[----:B------:R-:W-:Y:S01]  /*2a20*/  SHF.R.U32.HI R4, RZ, R5, R4 ;  /* 0x00000005ff047219 */ /* 0x000fe20000011604 */
[----:B--2---:R-:W-:Y:S01]  /*2a30*/  IMAD.HI.U32 R3, R9, R3, RZ ;  /* 0x0000000309037227 */ /* 0x004fe200078e00ff */
[----:B------:R-:W-:-:S04]  /*2a40*/  ISETP.NE.AND P0, PT, R2, 0x1, PT ;  /* 0x000000010200780c */ /* 0x000fc80003f05270 */
[----:B---3--:R-:W-:-:S04]  /*2a50*/  SHF.R.U32.HI R3, RZ, R6, R3 ;  /* 0x00000006ff037219 */ /* 0x008fc80000011603 */
[----:B------:R-:W-:Y:S02]  /*2a60*/  SEL R3, R9, R3, !P0 ;  /* 0x0000000309037207 */ /* 0x000fe40004000000 */
[----:B----4-:R-:W-:-:S04]  /*2a70*/  ISETP.NE.AND P1, PT, R7, 0x1, PT ;  /* 0x000000010700780c */ /* 0x010fc80003f25270 */
[----:B------:R-:W-:-:S05]  /*2a80*/  SEL R4, R10, R4, !P1 ;  /* 0x000000040a047207 */ /* 0x000fca0004800000 */
[----:B------:R-:W-:Y:S02]  /*2a90*/  IMAD.IADD R5, R3, 0x1, -R4 ;  /* 0x0000000103057824 */ /* 0x000fe400078e0a04 */
[----:B------:R-:W-:Y:S02]  /*2aa0*/  IMAD.IADD R3, R4, 0x1, -R3 ;  /* 0x0000000104037824 */ /* 0x000fe400078e0a03 */
[----:B------:R-:W-:Y:S02]  /*2ab0*/  IMAD R10, R5, R7, R10 ;  /* 0x00000007050a7224 */ /* 0x000fe400078e020a */
[----:B------:R-:W-:-:S07]  /*2ac0*/  IMAD R9, R3, R2, R9 ;  /* 0x0000000203097224 */ /* 0x000fce00078e0209 */
.L_x_45:
[----:B------:R-:W-:Y:S01]  /*2ad0*/  VIADD R14, R14, 0x1 ;  /* 0x000000010e0e7836 */ /* 0x000fe20000000000 */
[----:B------:R-:W-:Y:S01]  /*2ae0*/  PLOP3.LUT P1, PT, PT, PT, PT, 0x80, 0x8 ;  /* 0x000000000008781c */ /* 0x000fe20003f2f070 */
[----:B------:R-:W-:Y:S02]  /*2af0*/  VIADD R2, R10, UR39 ;  /* 0x000000270a027c36 */ /* 0x000fe40008000000 */
[----:B------:R-:W-:Y:S01]  /*2b00*/  VIADD R3, R9, UR38 ;  /* 0x0000002609037c36 */ /* 0x000fe20008000000 */
[----:B------:R-:W-:Y:S02]  /*2b10*/  ISETP.NE.AND P0, PT, R14, 0x2, PT ;  /* 0x000000020e00780c */ /* 0x000fe40003f05270 */
[----:B------:R-:W-:Y:S02]  /*2b20*/  R2UR UR20, R2 ;  /* 0x00000000021472ca */ /* 0x000fe400000e0000 */
[----:B------:R-:W-:Y:S02]  /*2b30*/  SEL R2, RZ, 0x1, P0 ;  /* 0x00000001ff027807 */ /* 0x000fe40000000000 */
[----:B------:R-:W-:-:S02]  /*2b40*/  R2UR UR12, R3 ;  /* 0x00000000030c72ca */ /* 0x000fc400000e0000 */
[----:B------:R-:W-:Y:S02]  /*2b50*/  LOP3.LUT R13, R13, R2, RZ, 0x3c, !PT ;  /* 0x000000020d0d7212 */ /* 0x000fe400078e3cff */
[----:B------:R-:W-:Y:S01]  /*2b60*/  SEL R14, R14, RZ, P0 ;  /* 0x000000ff0e0e7207 */ /* 0x000fe20000000000 */
[----:B------:R-:W-:Y:S10]  /*2b70*/  @P2 BRA `(.L_x_46) ;  /* 0xffffffec00a82947 */ /* 0x000ff4000383ffff */
[----:B------:R-:W-:Y:S01]  /*2b80*/  UIADD3 UR4, UPT, UPT, UR4, 0x30, URZ ;  /* 0x0000003004047890 */ /* 0x000fe2000fffe0ff */
[----:B------:R-:W-:-:S03]  /*2b90*/  SHF.L.U32 R2, R15, 0x1f, RZ ;  /* 0x0000001f0f027819 */ /* 0x000fc600000006ff */
[----:B------:R-:W-:-:S09]  /*2ba0*/  ULEA UR5, UR47, UR4, 0x3 ;  /* 0x000000042f057291 */ /* 0x000fd2000f8e18ff */
[----:B------:R-:W1:Y:S02]  /*2bb0*/  SYNCS.PHASECHK.TRANS64.TRYWAIT P0, [UR5], R2 ;  /* 0x00000002ff0075a7 */ /* 0x000e640008001105 */
[----:B-1----:R-:W-:Y:S05]  /*2bc0*/  @!P0 BRA `(.L_x_47) ;  /* 0x000000b800e08947 */ /* 0x002fea0003800000 */
.L_x_199:
[----:B------:R-:W-:-:S04]  /*2bd0*/  UIADD3 UR6, UPT, UPT, UR47, 0x1, URZ ;  /* 0x000000012f067890 */ /* 0x000fc8000fffe0ff */
[----:B------:R-:W-:-:S04]  /*2be0*/  UISETP.NE.AND UP0, UPT, UR6, 0x6, UPT ;  /* 0x000000060600788c */ /* 0x000fc8000bf05270 */
[----:B------:R-:W-:Y:S02]  /*2bf0*/  USEL UR7, URZ, 0x1, UP0 ;  /* 0x00000001ff077887 */ /* 0x000fe40008000000 */
[----:B------:R-:W-:-:S04]  /*2c00*/  USEL UR6, UR6, URZ, UP0 ;  /* 0x000000ff06067287 */ /* 0x000fc80008000000 */
[----:B------:R-:W-:Y:S01]  /*2c10*/  ULEA UR5, UR6, UR4, 0x3 ;  /* 0x0000000406057291 */ /* 0x000fe2000f8e18ff */
[----:B-1----:R-:W-:-:S04]  /*2c20*/  LOP3.LUT R2, R15, UR7, RZ, 0x3c, !PT ;  /* 0x000000070f027c12 */ /* 0x002fc8000f8e3cff */
[----:B------:R-:W-:-:S04]  /*2c30*/  SHF.L.U32 R3, R2, 0x1f, RZ ;  /* 0x0000001f02037819 */ /* 0x000fc800000006ff */
[----:B------:R-:W1:Y:S02]  /*2c40*/  SYNCS.PHASECHK.TRANS64.TRYWAIT P0, [UR5], R3 ;  /* 0x00000003ff0075a7 */ /* 0x000e640008001105 */
[----:B-1----:R-:W-:Y:S05]  /*2c50*/  @!P0 BRA `(.L_x_48) ;  /* 0x000000b800d48947 */ /* 0x002fea0003800000 */
.L_x_201:
[----:B------:R-:W-:-:S04]  /*2c60*/  UIADD3 UR6, UPT, UPT, UR6, 0x1, URZ ;  /* 0x0000000106067890 */ /* 0x000fc8000fffe0ff */
[----:B------:R-:W-:-:S04]  /*2c70*/  UISETP.NE.AND UP0, UPT, UR6, 0x6, UPT ;  /* 0x000000060600788c */ /* 0x000fc8000bf05270 */
[----:B------:R-:W-:Y:S02]  /*2c80*/  USEL UR7, URZ, 0x1, UP0 ;  /* 0x00000001ff077887 */ /* 0x000fe40008000000 */
[----:B------:R-:W-:-:S04]  /*2c90*/  USEL UR6, UR6, URZ, UP0 ;  /* 0x000000ff06067287 */ /* 0x000fc80008000000 */
[----:B------:R-:W-:Y:S01]  /*2ca0*/  ULEA UR5, UR6, UR4, 0x3 ;  /* 0x0000000406057291 */ /* 0x000fe2000f8e18ff */
[----:B------:R-:W-:-:S04]  /*2cb0*/  LOP3.LUT R2, R2, UR7, RZ, 0x3c, !PT ;  /* 0x0000000702027c12 */ /* 0x000fc8000f8e3cff */
[----:B-1----:R-:W-:-:S04]  /*2cc0*/  SHF.L.U32 R3, R2, 0x1f, RZ ;  /* 0x0000001f02037819 */ /* 0x002fc800000006ff */
[----:B------:R-:W1:Y:S02]  /*2cd0*/  SYNCS.PHASECHK.TRANS64.TRYWAIT P0, [UR5], R3 ;  /* 0x00000003ff0075a7 */ /* 0x000e640008001105 */
[----:B-1----:R-:W-:Y:S05]  /*2ce0*/  @!P0 BRA `(.L_x_49) ;  /* 0x000000b800c88947 */ /* 0x002fea0003800000 */
.L_x_203:
        /* <DEDUP_REMOVED lines=9> */
.L_x_205:
        /* <DEDUP_REMOVED lines=9> */
.L_x_207:
[----:B------:R-:W-:-:S04]  /*2e10*/  UIADD3 UR6, UPT, UPT, UR6, 0x1, URZ ;  /* 0x0000000106067890 */ /* 0x000fc8000fffe0ff */
[----:B------:R-:W-:-:S04]  /*2e20*/  UISETP.NE.AND UP0, UPT, UR6, 0x6, UPT ;  /* 0x000000060600788c */ /* 0x000fc8000bf05270 */
[----:B------:R-:W-:Y:S02]  /*2e30*/  USEL UR5, URZ, 0x1, UP0 ;  /* 0x00000001ff057887 */ /* 0x000fe40008000000 */
[----:B------:R-:W-:-:S04]  /*2e40*/  USEL UR6, UR6, URZ, UP0 ;  /* 0x000000ff06067287 */ /* 0x000fc80008000000 */
[----:B------:R-:W-:Y:S01]  /*2e50*/  ULEA UR6, UR6, UR4, 0x3 ;  /* 0x0000000406067291 */ /* 0x000fe2000f8e18ff */
[----:B------:R-:W-:-:S04]  /*2e60*/  LOP3.LUT R2, R2, UR5, RZ, 0x3c, !PT ;  /* 0x0000000502027c12 */ /* 0x000fc8000f8e3cff */
[----:B------:R-:W-:Y:S01]  /*2e70*/  SHF.L.U32 R2, R2, 0x1f, RZ ;  /* 0x0000001f02027819 */ /* 0x000fe200000006ff */
[----:B-1----:R-:W-:-:S07]  /*2e80*/  IMAD.U32 R0, RZ, RZ, UR6 ;  /* 0x00000006ff007e24 */ /* 0x002fce000f8e00ff */
.L_x_52:
[----:B-1----:R1:W2:Y:S02]  /*2e90*/  SYNCS.PHASECHK.TRANS64.TRYWAIT P0, [R0+URZ], R2 ;  /* 0x00000002000075a7 */ /* 0x0022a400080011ff */
[----:B--2---:R-:W-:Y:S05]  /*2ea0*/  @!P0 NANOSLEEP.SYNCS 0x989680 ;  /* 0x009896800000895d */ /* 0x004fea0003900000 */
[----:B------:R-:W2:Y:S02]  /*2eb0*/  @!P0 SYNCS.PHASECHK.TRANS64 P0, [R0+URZ], R2 ;  /* 0x00000002000085a7 */ /* 0x000ea400080010ff */
[----:B--2---:R-:W-:Y:S05]  /*2ec0*/  @P0 EXIT ;  /* 0x000000000000094d */ /* 0x004fea0003800000 */
[----:B------:R-:W-:Y:S05]  /*2ed0*/  BRA `(.L_x_52) ;  /* 0xfffffffc00ec7947 */ /* 0x000fea000383ffff */
.L_x_22:
[----:B------:R-:W-:-:S04]  /*2ee0*/  UISETP.NE.AND UP0, UPT, UR37, URZ, UPT ;  /* 0x000000ff2500728c */ /* 0x000fc8000bf05270 */
[----:B------:R-:W-:-:S09]  /*2ef0*/  UISETP.NE.OR UP0, UPT, UR13, 0x1, UP0 ;  /* 0x000000010d00788c */ /* 0x000fd20008705670 */
[----:B------:R-:W-:Y:S05]  /*2f00*/  BRA.U UP0, `(.L_x_53) ;  /* 0x0000000500487547 */ /* 0x000fea000b800000 */
[----:B------:R-:W-:Y:S01]  /*2f10*/  ISETP.GE.U32.AND P2, PT, R2, 0x8, PT ;  /* 0x000000080200780c */ /* 0x000fe20003f46070 */
[----:B------:R-:W-:Y:S01]  /*2f20*/  IMAD.MOV.U32 R12, RZ, RZ, 0x1 ;  /* 0x00000001ff0c7424 */ /* 0x000fe200078e00ff */
[----:B------:R-:W-:Y:S02]  /*2f30*/  CS2R R10, SRZ ;  /* 0x00000000000a7805 */ /* 0x000fe4000001ff00 */
[----:B------:R-:W-:Y:S01]  /*2f40*/  CS2R R8, SRZ ;  /* 0x0000000000087805 */ /* 0x000fe2000001ff00 */
[----:B------:R-:W-:Y:S01]  /*2f50*/  UMOV UR4, 0x400 ;  /* 0x0000040000047882 */ /* 0x000fe20000000000 */
[----:B------:R-:W-:Y:S01]  /*2f60*/  UMOV UR6, URZ ;  /* 0x000000ff00067c82 */ /* 0x000fe20008000000 */
[----:B------:R-:W-:-:S12]  /*2f70*/  ULEA UR37, UR37, UR4, 0x18 ;  /* 0x0000000425257291 */ /* 0x000fd8000f8ec0ff */
.L_x_57:
[----:B------:R-:W-:Y:S02]  /*2f80*/  LEA R0, R8, UR37, 0x3 ;  /* 0x0000002508007c11 */ /* 0x000fe4000f8e18ff */
[----:B------:R-:W-:-:S03]  /*2f90*/  SHF.L.U32 R4, R9, 0x1f, RZ ;  /* 0x0000001f09047819 */ /* 0x000fc600000006ff */
[----:B------:R-:W-:Y:S01]  /*2fa0*/  VIADD R5, R0, 0x100 ;  /* 0x0000010000057836 */ /* 0x000fe20000000000 */
[----:B------:R-:W3:Y:S02]  /*2fb0*/  SYNCS.PHASECHK.TRANS64.TRYWAIT P0, [R0+URZ+0xf0], R4 ;  /* 0x0000f004000075a7 */ /* 0x000ee400080011ff */
[----:B---3--:R-:W-:Y:S05]  /*2fc0*/  @!P0 BRA `(.L_x_54) ;  /* 0x000000b800588947 */ /* 0x008fea0003800000 */
.L_x_208:
[----:B------:R-:W-:Y:S01]  /*2fd0*/  ULEA UR5, UR6, UR37, 0x3 ;  /* 0x0000002506057291 */ /* 0x000fe2000f8e18ff */
[----:B---3--:R-:W-:Y:S01]  /*2fe0*/  PRMT R0, RZ, 0x654, R5 ;  /* 0x00000654ff007816 */ /* 0x008fe20000000005 */
[----:B------:R-:W-:Y:S01]  /*2ff0*/  @!P2 IMAD.MOV.U32 R4, RZ, RZ, 0x10 ;  /* 0x00000010ff04a424 */ /* 0x000fe200078e00ff */
[----:B------:R-:W-:Y:S01]  /*3000*/  SHF.L.U32 R5, R12, 0x1f, RZ ;  /* 0x0000001f0c057819 */ /* 0x000fe200000006ff */
[----:B------:R-:W-:Y:S01]  /*3010*/  UIADD3 UR4, UPT, UPT, UR5, 0xb0, URZ ;  /* 0x000000b005047890 */ /* 0x000fe2000fffe0ff */
[----:B------:R3:W-:Y:S05]  /*3020*/  SYNCS.ARRIVE.TRANS64.RED.A1T0 RZ, [R0+URZ], RZ ;  /* 0x000000ff00ff79a7 */ /* 0x0007ea00081004ff */
[----:B------:R-:W-:Y:S01]  /*3030*/  IMAD.U32 R6, RZ, RZ, UR4 ;  /* 0x00000004ff067e24 */ /* 0x000fe2000f8e00ff */
[----:B------:R-:W4:Y:S04]  /*3040*/  SYNCS.PHASECHK.TRANS64.TRYWAIT P0, [UR5+0xc0], R5 ;  /* 0x0000c005ff0075a7 */ /* 0x000f280008001105 */
[----:B------:R-:W-:Y:S01]  /*3050*/  PRMT R6, R2, 0x654, R6 ;  /* 0x0000065402067816 */ /* 0x000fe20000000006 */
[----:B---34-:R-:W-:Y:S06]  /*3060*/  @!P0 BRA `(.L_x_55) ;  /* 0x000000b800448947 */ /* 0x018fec0003800000 */
.L_x_210:
[----:B------:R-:W-:Y:S01]  /*3070*/  ULEA UR4, UR6, UR37, 0x4 ;  /* 0x0000002506047291 */ /* 0x000fe2000f8e20ff */
[----:B------:R-:W-:Y:S01]  /*3080*/  SEL R3, R6, R3, !P2 ;  /* 0x0000000306037207 */ /* 0x000fe20005000000 */
[----:B------:R-:W-:Y:S01]  /*3090*/  UIADD3 UR5, UPT, UPT, UR5, 0xb0, URZ ;  /* 0x000000b005057890 */ /* 0x000fe2000fffe0ff */
[----:B---3--:R-:W-:Y:S01]  /*30a0*/  LEA R0, R11, UR37, 0x3 ;  /* 0x000000250b007c11 */ /* 0x008fe2000f8e18ff */
[----:B------:R-:W-:Y:S01]  /*30b0*/  UIADD3 UR4, UPT, UPT, UR4, 0x120, URZ ;  /* 0x0000012004047890 */ /* 0x000fe2000fffe0ff */
[----:B------:R3:W-:Y:S01]  /*30c0*/  @!P2 SYNCS.ARRIVE.TRANS64.RED RZ, [R3+URZ], R4 ;  /* 0x0000000403ffa9a7 */ /* 0x0007e200080004ff */
[----:B------:R-:W-:Y:S01]  /*30d0*/  UIADD3 UR6, UPT, UPT, UR6, 0x1, URZ ;  /* 0x0000000106067890 */ /* 0x000fe2000fffe0ff */
[----:B------:R-:W-:-:S03]  /*30e0*/  VIADD R8, R8, 0x1 ;  /* 0x0000000108087836 */ /* 0x000fc60000000000 */
[----:B------:R-:W-:Y:S02]  /*30f0*/  UISETP.NE.AND UP0, UPT, UR6, 0x2, UPT ;  /* 0x000000020600788c */ /* 0x000fe4000bf05270 */
[----:B------:R-:W-:Y:S01]  /*3100*/  ISETP.NE.AND P0, PT, R8, 0x2, PT ;  /* 0x000000020800780c */ /* 0x000fe20003f05270 */
[----:B------:R-:W-:Y:S06]  /*3110*/  UGETNEXTWORKID.BROADCAST [UR4], [UR5] ;  /* 0x00000000040073ca */ /* 0x000fec0008000100 */
[----:B------:R-:W-:Y:S02]  /*3120*/  USEL UR4, URZ, 0x1, UP0 ;  /* 0x00000001ff047887 */ /* 0x000fe40008000000 */
[----:B------:R-:W-:-:S04]  /*3130*/  USEL UR6, UR6, URZ, UP0 ;  /* 0x000000ff06067287 */ /* 0x000fc80008000000 */
[----:B------:R-:W-:Y:S02]  /*3140*/  LOP3.LUT R12, R12, UR4, RZ, 0x3c, !PT ;  /* 0x000000040c0c7c12 */ /* 0x000fe4000f8e3cff */
[----:B---3--:R-:W-:-:S04]  /*3150*/  SHF.L.U32 R4, R10, 0x1f, RZ ;  /* 0x0000001f0a047819 */ /* 0x008fc800000006ff */
[----:B------:R-:W3:Y:S02]  /*3160*/  SYNCS.PHASECHK.TRANS64.TRYWAIT P1, [R0+URZ+0xb0], R4 ;  /* 0x0000b004000075a7 */ /* 0x000ee400080211ff */
[----:B---3--:R-:W-:Y:S05]  /*3170*/  @!P1 BRA `(.L_x_56) ;  /* 0x000000b800189947 */ /* 0x008fea0003800000 */
.L_x_211:
[C---:B---3--:R-:W-:Y:S01]  /*3180*/  LEA R4, R11.reuse, UR37, 0x4 ;  /* 0x000000250b047c11 */ /* 0x048fe2000f8e20ff */
[----:B------:R-:W-:Y:S01]  /*3190*/  VIADD R0, R0, 0xc0 ;  /* 0x000000c000007836 */ /* 0x000fe20000000000 */
[----:B------:R-:W-:Y:S01]  /*31a0*/  SEL R8, R8, RZ, P0 ;  /* 0x000000ff08087207 */ /* 0x000fe20000000000 */
[----:B------:R-:W-:-:S03]  /*31b0*/  VIADD R11, R11, 0x1 ;  /* 0x000000010b0b7836 */ /* 0x000fc60000000000 */
[----:B------:R-:W3:Y:S01]  /*31c0*/  LDS.128 R4, [R4+0x120] ;  /* 0x0001200004047984 */ /* 0x000ee20000000c00 */
[----:B------:R-:W-:Y:S02]  /*31d0*/  PRMT R0, RZ, 0x654, R0 ;  /* 0x00000654ff007816 */ /* 0x000fe40000000000 */
[C---:B------:R-:W-:Y:S01]  /*31e0*/  ISETP.NE.AND P1, PT, R11.reuse, 0x2, PT ;  /* 0x000000020b00780c */ /* 0x040fe20003f25270 */
[----:B------:R-:W-:Y:S01]  /*31f0*/  @!PT LDS RZ, [RZ] ;  /* 0x00000000fffff984 */ /* 0x000fe20000000800 */
[----:B------:R-:W-:Y:S01]  /*3200*/  @!PT LDS RZ, [RZ] ;  /* 0x00000000fffff984 */ /* 0x000fe20000000800 */
[----:B------:R-:W-:Y:S01]  /*3210*/  @!PT LDS RZ, [RZ] ;  /* 0x00000000fffff984 */ /* 0x000fe20000000800 */
[----:B------:R-:W-:Y:S01]  /*3220*/  @!PT LDS RZ, [RZ] ;  /* 0x00000000fffff984 */ /* 0x000fe20000000800 */
[----:B------:R4:W-:Y:S06]  /*3230*/  MEMBAR.ALL.CTA ;  /* 0x0000000000007992 */ /* 0x0009ec0000008000 */
[----:B----4-:R-:W4:Y:S01]  /*3240*/  FENCE.VIEW.ASYNC.S ;  /* 0x00000000000073c6 */ /* 0x010f220000000000 */
[----:B------:R-:W-:Y:S01]  /*3250*/  SEL R11, R11, RZ, P1 ;  /* 0x000000ff0b0b7207 */ /* 0x000fe20000800000 */
[----:B----4-:R4:W-:Y:S01]  /*3260*/  SYNCS.ARRIVE.TRANS64.RED.A1T0 RZ, [R0+URZ], RZ ;  /* 0x000000ff00ff79a7 */ /* 0x0109e200081004ff */
[----:B---3--:R-:W-:-:S02]  /*3270*/  LOP3.LUT P3, RZ, R6, 0x1, RZ, 0xc0, !PT ;  /* 0x0000000106ff7812 */ /* 0x008fc4000786c0ff */
[----:B------:R-:W-:-:S04]  /*3280*/  SEL R4, RZ, 0x1, P1 ;  /* 0x00000001ff047807 */ /* 0x000fc80000800000 */
[----:B------:R-:W-:Y:S02]  /*3290*/  LOP3.LUT R10, R10, R4, RZ, 0x3c, !PT ;  /* 0x000000040a0a7212 */ /* 0x000fe400078e3cff */
[----:B----4-:R-:W-:-:S04]  /*32a0*/  SEL R0, RZ, 0x1, P0 ;  /* 0x00000001ff007807 */ /* 0x010fc80000000000 */
[----:B------:R-:W-:Y:S01]  /*32b0*/  LOP3.LUT R9, R9, R0, RZ, 0x3c, !PT ;  /* 0x0000000009097212 */ /* 0x000fe200078e3cff */
[----:B------:R-:W-:Y:S06]  /*32c0*/  @P3 BRA `(.L_x_57) ;  /* 0xfffffffc002c3947 */ /* 0x000fec000383ffff */
[----:B------:R-:W-:Y:S01]  /*32d0*/  ULEA UR5, UR6, UR37, 0x3 ;  /* 0x0000002506057291 */ /* 0x000fe2000f8e18ff */
[----:B------:R-:W-:-:S08]  /*32e0*/  SHF.L.U32 R2, R12, 0x1f, RZ ;  /* 0x0000001f0c027819 */ /* 0x000fd000000006ff */
[----:B------:R-:W3:Y:S02]  /*32f0*/  SYNCS.PHASECHK.TRANS64 P0, [UR5+0xc0], R2 ;  /* 0x0000c002ff0075a7 */ /* 0x000ee40008001005 */
[----:B---3--:R-:W-:Y:S05]  /*3300*/  @P0 BRA `(.L_x_58) ;  /* 0x0000000000080947 */ /* 0x008fea0003800000 */
[----:B------:R-:W3:Y:S02]  /*3310*/  SYNCS.PHASECHK.TRANS64.TRYWAIT P0, [UR5+0xc0], R2 ;  /* 0x0000c002ff0075a7 */ /* 0x000ee40008001105 */
[----:B---3--:R-:W-:Y:S05]  /*3320*/  @!P0 BRA `(.L_x_59) ;  /* 0x000000b400c08947 */ /* 0x008fea0003800000 */
.L_x_58:
[----:B------:R-:W-:-:S04]  /*3330*/  UIADD3 UR4, UPT, UPT, UR6, 0x1, URZ ;  /* 0x0000000106047890 */ /* 0x000fc8000fffe0ff */
[----:B------:R-:W-:-:S04]  /*3340*/  UISETP.NE.AND UP0, UPT, UR4, 0x2, UPT ;  /* 0x000000020400788c */ /* 0x000fc8000bf05270 */
[----:B------:R-:W-:Y:S02]  /*3350*/  USEL UR7, URZ, 0x1, UP0 ;  /* 0x00000001ff077887 */ /* 0x000fe40008000000 */
[----:B------:R-:W-:-:S04]  /*3360*/  USEL UR4, UR4, URZ, UP0 ;  /* 0x000000ff04047287 */ /* 0x000fc80008000000 */
[----:B------:R-:W-:Y:S01]  /*3370*/  ULEA UR4, UR4, UR37, 0x3 ;  /* 0x0000002504047291 */ /* 0x000fe2000f8e18ff */
[----:B---3--:R-:W-:-:S04]  /*3380*/  LOP3.LUT R2, R12, UR7, RZ, 0x3c, !PT ;  /* 0x000000070c027c12 */ /* 0x008fc8000f8e3cff */
[----:B------:R-:W-:-:S04]  /*3390*/  SHF.L.U32 R0, R2, 0x1f, RZ ;  /* 0x0000001f02007819 */ /* 0x000fc800000006ff */
[----:B------:R-:W3:Y:S02]  /*33a0*/  SYNCS.PHASECHK.TRANS64 P0, [UR4+0xc0], R0 ;  /* 0x0000c000ff0075a7 */ /* 0x000ee40008001004 */
[----:B--23--:R-:W-:Y:S05]  /*33b0*/  @P0 EXIT ;  /* 0x000000000000094d */ /* 0x00cfea0003800000 */
[----:B------:R-:W-:Y:S02]  /*33c0*/  SHF.L.U32 R2, R2, 0x1f, RZ ;  /* 0x0000001f02027819 */ /* 0x000fe400000006ff */
[----:B------:R-:W-:-:S07]  /*33d0*/  MOV R0, UR4 ;  /* 0x0000000400007c02 */ /* 0x000fce0008000f00 */
.L_x_60:
[----:B--2---:R2:W3:Y:S02]  /*33e0*/  SYNCS.PHASECHK.TRANS64.TRYWAIT P0, [R0+URZ+0xc0], R2 ;  /* 0x0000c002000075a7 */ /* 0x0044e400080011ff */
[----:B---3--:R-:W-:Y:S05]  /*33f0*/  @!P0 NANOSLEEP.SYNCS 0x989680 ;  /* 0x009896800000895d */ /* 0x008fea0003900000 */
[----:B------:R-:W3:Y:S02]  /*3400*/  @!P0 SYNCS.PHASECHK.TRANS64 P0, [R0+URZ+0xc0], R2 ;  /* 0x0000c002000085a7 */ /* 0x000ee400080010ff */
[----:B---3--:R-:W-:Y:S05]  /*3410*/  @P0 EXIT ;  /* 0x000000000000094d */ /* 0x008fea0003800000 */
[----:B------:R-:W-:Y:S05]  /*3420*/  BRA `(.L_x_60) ;  /* 0xfffffffc00ec7947 */ /* 0x000fea000383ffff */
.L_x_53:
[----:B------:R-:W-:Y:S05]  /*3430*/  BRA.U UP5, `(.L_x_61) ;  /* 0x0000001105487547 */ /* 0x000fea000b800000 */
[----:B------:R-:W-:Y:S01]  /*3440*/  UMOV UR4, 0x40 ;  /* 0x0000004000047882 */ /* 0x000fe20000000000 */
[----:B------:R-:W-:Y:S01]  /*3450*/  NOP ;  /* 0x0000000000007918 */ /* 0x000fe20000000000 */
[----:B------:R-:W-:Y:S01]  /*3460*/  ULEA UR4, UR37, UR4, 0x18 ;  /* 0x0000000425047291 */ /* 0x000fe2000f8ec0ff */
[----:B------:R-:W-:Y:S02]  /*3470*/  UMOV UR5, 0x400 ;  /* 0x0000040000057882 */ /* 0x000fe40000000000 */
[----:B------:R-:W-:-:S06]  /*3480*/  ULEA UR37, UR37, UR5, 0x18 ;  /* 0x0000000525257291 */ /* 0x000fcc000f8ec0ff */
[----:B------:R-:W3:Y:S02]  /*3490*/  LDS.U8 R0, [UR4+0x1c] ;  /* 0x00001c04ff007984 */ /* 0x000ee40008000000 */
[----:B---3--:R-:W-:-:S13]  /*34a0*/  ISETP.NE.AND P0, PT, R0, RZ, PT ;  /* 0x000000ff0000720c */ /* 0x008fda0003f05270 */
[----:B------:R-:W-:Y:S05]  /*34b0*/  @P0 BRA `(.L_x_62) ;  /* 0x0000000000580947 */ /* 0x000fea0003800000 */
[----:B------:R-:W-:-:S13]  /*34c0*/  ELECT P0, URZ, PT ;  /* 0x0000000000ff782f */ /* 0x000fda0003800000 */
[----:B------:R-:W-:Y:S05]  /*34d0*/  @!P0 BRA `(.L_x_63) ;  /* 0x0000000000608947 */ /* 0x000fea0003800000 */
[----:B------:R-:W-:Y:S01]  /*34e0*/  UMOV UR5, 0x10 ;  /* 0x0000001000057882 */ /* 0x000fe20000000000 */
[----:B------:R-:W-:Y:S01]  /*34f0*/  HFMA2 R0, -RZ, RZ, 0, 5.9604644775390625e-08 ;  /* 0x00000001ff007431 */ /* 0x000fe200000001ff */
[----:B------:R-:W-:-:S03]  /*3500*/  MOV R2, 0xffff ;  /* 0x0000ffff00027802 */ /* 0x000fc60000000f00 */
[----:B------:R-:W-:Y:S04]  /*3510*/  DEPBAR.LE SB3, 0x36 ;  /* 0x0000bd800000791a */ /* 0x000fe80000000000 */
[----:B------:R-:W3:Y:S02]  /*3520*/  UTCATOMSWS.FIND_AND_SET.ALIGN UP0, UR5, UR5 ;  /* 0x00000005000575e3 */ /* 0x000ee40008000800 */
[----:B---3--:R-:W-:Y:S01]  /*3530*/  MOV R4, UR5 ;  /* 0x0000000500047c02 */ /* 0x008fe20008000f00 */
[----:B------:R-:W-:Y:S06]  /*3540*/  BRA.U UP0, `(.L_x_64) ;  /* 0x0000000100187547 */ /* 0x000fec000b800000 */
.L_x_65:
[----:B------:R-:W-:Y:S05]  /*3550*/  NANOSLEEP 0x64 ;  /* 0x000000640000795d */ /* 0x000fea0003800000 */
[----:B------:R-:W-:-:S05]  /*3560*/  UMOV UR5, 0x10 ;  /* 0x0000001000057882 */ /* 0x000fca0000000000 */
[----:B------:R-:W-:Y:S04]  /*3570*/  DEPBAR.LE SB3, 0x36 ;  /* 0x0000bd800000791a */ /* 0x000fe80000000000 */
[----:B------:R-:W3:Y:S02]  /*3580*/  UTCATOMSWS.FIND_AND_SET.ALIGN UP0, UR5, UR5 ;  /* 0x00000005000575e3 */ /* 0x000ee40008000800 */
[----:B---3--:R-:W-:Y:S01]  /*3590*/  MOV R4, UR5 ;  /* 0x0000000500047c02 */ /* 0x008fe20008000f00 */
[----:B------:R-:W-:Y:S05]  /*35a0*/  BRA.U !UP0, `(.L_x_65) ;  /* 0xfffffffd08e87547 */ /* 0x000fea000b83ffff */
.L_x_64:
[-C--:B------:R-:W-:Y:S02]  /*35b0*/  SHF.L.U32 R2, R2, R4.reuse, RZ ;  /* 0x0000000402027219 */ /* 0x080fe400000006ff */
[----:B------:R-:W-:Y:S01]  /*35c0*/  SHF.L.U32 R0, R0, R4, RZ ;  /* 0x0000000400007219 */ /* 0x000fe200000006ff */
[----:B------:R-:W-:Y:S02]  /*35d0*/  IMAD.SHL.U32 R4, R4, 0x20, RZ ;  /* 0x0000002004047824 */ /* 0x000fe400078e00ff */
[----:B------:R3:W-:Y:S04]  /*35e0*/  ATOMS.OR RZ, [UR4+0x14], R2 ;  /* 0x00001402ffff798c */ /* 0x0007e8000b000004 */
[----:B------:R3:W-:Y:S04]  /*35f0*/  ATOMS.OR RZ, [UR4+0x18], R0 ;  /* 0x00001800ffff798c */ /* 0x0007e8000b000004 */
[----:B------:R3:W-:Y:S01]  /*3600*/  STS [UR37+0x140], R4 ;  /* 0x00014004ff007988 */ /* 0x0007e20008000825 */
[----:B------:R-:W-:Y:S05]  /*3610*/  BRA `(.L_x_63) ;  /* 0x0000000000107947 */ /* 0x000fea0003800000 */
.L_x_62:
[----:B------:R-:W-:Y:S02]  /*3620*/  MOV R0, 0xffffffff ;  /* 0xffffffff00007802 */ /* 0x000fe40000000f00 */
[----:B------:R-:W-:-:S03]  /*3630*/  MOV R4, 0x3660 ;  /* 0x0000366000047802 */ /* 0x000fc60000000f00 */
[----:B------:R3:W-:Y:S04]  /*3640*/  STS [UR37+0x140], R0 ;  /* 0x00014000ff007988 */ /* 0x0007e80008000825 */
[----:B-123-5:R-:W-:Y:S05]  /*3650*/  CALL.REL.NOINC `($__internal_1_$__cuda_sm10x_tcgen05_guardrail_trap_phase_invalid_during_alloc) ;  /* 0x000000bc008c7944 */ /* 0x02efea0003c00000 */
.L_x_63:
[----:B------:R-:W-:Y:S05]  /*3660*/  WARPSYNC.ALL ;  /* 0x0000000000007948 */ /* 0x000fea0003800000 */
[----:B------:R-:W4:Y:S01]  /*3670*/  S2UR UR13, SR_CgaCtaId ;  /* 0x00000000000d79c3 */ /* 0x000f220000008800 */
[----:B------:R-:W-:Y:S01]  /*3680*/  UMOV UR4, 0x400 ;  /* 0x0000040000047882 */ /* 0x000fe20000000000 */
[----:B------:R-:W-:-:S06]  /*3690*/  NOP ;  /* 0x0000000000007918 */ /* 0x000fcc0000000000 */
[----:B------:R-:W-:Y:S06]  /*36a0*/  BAR.ARV 0x6, 0xa0 ;  /* 0x0182800000007b1d */ /* 0x000fec0000002000 */
[----:B------:R-:W1:Y:S01]  /*36b0*/  LDCU UR14, c[0x0][0x38c] ;  /* 0x00007180ff0e77ac */ /* 0x000e620008000800 */
[----:B------:R-:W-:Y:S01]  /*36c0*/  LOP3.LUT R3, R3, 0xffff, RZ, 0xc0, !PT ;  /* 0x0000ffff03037812 */ /* 0x000fe200078ec0ff */
[----:B------:R-:W-:Y:S01]  /*36d0*/  IMAD.MOV.U32 R11, RZ, RZ, 0x1 ;  /* 0x00000001ff0b7424 */ /* 0x000fe200078e00ff */
[----:B------:R-:W-:Y:S01]  /*36e0*/  CS2R R8, SRZ ;  /* 0x0000000000087805 */ /* 0x000fe2000001ff00 */
[----:B------:R-:W-:Y:S01]  /*36f0*/  IMAD.MOV.U32 R10, RZ, RZ, RZ ;  /* 0x000000ffff0a7224 */ /* 0x000fe200078e00ff */
[----:B------:R-:W-:Y:S01]  /*3700*/  R2UR UR17, R3 ;  /* 0x00000000031172ca */ /* 0x000fe200000e0000 */
[----:B------:R-:W-:Y:S01]  /*3710*/  UMOV UR27, URZ ;  /* 0x000000ff001b7c82 */ /* 0x000fe20008000000 */
[----:B------:R-:W-:Y:S01]  /*3720*/  UMOV UR26, URZ ;  /* 0x000000ff001a7c82 */ /* 0x000fe20008000000 */
[----:B----4-:R-:W-:Y:S01]  /*3730*/  ULEA UR13, UR13, UR4, 0x18 ;  /* 0x000000040d0d7291 */ /* 0x010fe2000f8ec0ff */
[----:B------:R-:W4:Y:S03]  /*3740*/  LDCU UR4, c[0x0][0x38c] ;  /* 0x00007180ff0477ac */ /* 0x000f260008000800 */
[----:B------:R-:W-:-:S02]  /*3750*/  UIADD3 UR19, UPT, UPT, UR13, 0x4300, URZ ;  /* 0x000043000d137890 */ /* 0x000fc4000fffe0ff */
[----:B------:R-:W-:-:S03]  /*3760*/  UIADD3 UR20, UPT, UPT, UR13, 0x1c300, URZ ;  /* 0x0001c3000d147890 */ /* 0x000fc6000fffe0ff */
[----:B---3--:R-:W3:Y:S01]  /*3770*/  LDS R0, [UR13+0x140] ;  /* 0x0001400dff007984 */ /* 0x008ee20008000800 */
[----:B------:R-:W-:Y:S02]  /*3780*/  UIADD3 UR21, UPT, UPT, UR13, 0x34300, URZ ;  /* 0x000343000d157890 */ /* 0x000fe4000fffe0ff */
[----:B------:R-:W-:Y:S02]  /*3790*/  UIADD3 UR22, UPT, UPT, UR13, 0x35b00, URZ ;  /* 0x00035b000d167890 */ /* 0x000fe4000fffe0ff */
[----:B------:R-:W-:Y:S02]  /*37a0*/  USHF.R.U32.HI UR19, URZ, 0x4, UR19 ;  /* 0x00000004ff137899 */ /* 0x000fe40008011613 */
[----:B------:R-:W-:Y:S02]  /*37b0*/  USHF.R.U32.HI UR20, URZ, 0x4, UR20 ;  /* 0x00000004ff147899 */ /* 0x000fe40008011614 */
[----:B------:R-:W-:Y:S02]  /*37c0*/  USHF.R.U32.HI UR21, URZ, 0x4, UR21 ;  /* 0x00000004ff157899 */ /* 0x000fe40008011615 */
[----:B----4-:R-:W-:-:S02]  /*37d0*/  UIADD3 UR4, UPT, UPT, UR4, 0xff, URZ ;  /* 0x000000ff04047890 */ /* 0x010fc4000fffe0ff */
[----:B------:R-:W-:Y:S02]  /*37e0*/  USHF.R.U32.HI UR22, URZ, 0x4, UR22 ;  /* 0x00000004ff167899 */ /* 0x000fe40008011616 */
[----:B------:R-:W-:Y:S02]  /*37f0*/  USHF.R.S32.HI UR12, URZ, 0x1f, UR4 ;  /* 0x0000001fff0c7899 */ /* 0x000fe40008011404 */
[----:B------:R-:W-:Y:S02]  /*3800*/  ULOP3.LUT UR19, UR19, 0x3fff, URZ, 0xc0, !UPT ;  /* 0x00003fff13137892 */ /* 0x000fe4000f8ec0ff */
[----:B------:R-:W-:Y:S02]  /*3810*/  ULEA.HI UR12, UR12, UR4, URZ, 0x8 ;  /* 0x000000040c0c7291 */ /* 0x000fe4000f8f40ff */
[----:B------:R-:W-:Y:S02]  /*3820*/  ULOP3.LUT UR20, UR20, 0x3fff, URZ, 0xc0, !UPT ;  /* 0x00003fff14147892 */ /* 0x000fe4000f8ec0ff */
[----:B------:R-:W-:-:S02]  /*3830*/  USHF.R.S32.HI UR12, URZ, 0x8, UR12 ;  /* 0x00000008ff0c7899 */ /* 0x000fc4000801140c */
[----:B------:R-:W-:Y:S02]  /*3840*/  ULOP3.LUT UR21, UR21, 0x3fff, URZ, 0xc0, !UPT ;  /* 0x00003fff15157892 */ /* 0x000fe4000f8ec0ff */
[----:B------:R-:W-:Y:S02]  /*3850*/  UISETP.LT.AND UP0, UPT, UR12, 0x1, UPT ;  /* 0x000000010c00788c */ /* 0x000fe4000bf01270 */
[----:B------:R-:W-:Y:S02]  /*3860*/  ULOP3.LUT UR22, UR22, 0x3fff, URZ, 0xc0, !UPT ;  /* 0x00003fff16167892 */ /* 0x000fe4000f8ec0ff */
[----:B------:R-:W-:Y:S02]  /*3870*/  USEL UR18, UR12, 0x1, !UP0 ;  /* 0x000000010c127887 */ /* 0x000fe4000c000000 */
[----:B------:R-:W-:Y:S02]  /*3880*/  ULOP3.LUT UR19, UR19, 0x10000, URZ, 0xfc, !UPT ;  /* 0x0001000013137892 */ /* 0x000fe4000f8efcff */
[----:B------:R-:W-:-:S02]  /*3890*/  ULOP3.LUT UR20, UR20, 0x10000, URZ, 0xfc, !UPT ;  /* 0x0001000014147892 */ /* 0x000fc4000f8efcff */
[----:B------:R-:W-:Y:S02]  /*38a0*/  ULOP3.LUT UR21, UR21, 0x10000, URZ, 0xfc, !UPT ;  /* 0x0001000015157892 */ /* 0x000fe4000f8efcff */
[----:B------:R-:W-:Y:S01]  /*38b0*/  ULOP3.LUT UR22, UR22, 0x10000, URZ, 0xfc, !UPT ;  /* 0x0001000016167892 */ /* 0x000fe2000f8efcff */
[----:B---3--:R-:W-:Y:S01]  /*38c0*/  R2UR UR28, R0 ;  /* 0x00000000001c72ca */ /* 0x008fe200000e0000 */
[----:B------:R-:W-:Y:S02]  /*38d0*/  UIADD3 UR18, UPT, UPT, -UR18, URZ, URZ ;  /* 0x000000ff12127290 */ /* 0x000fe4000fffe1ff */
[----:B-1----:R-:W-:-:S10]  /*38e0*/  UISETP.GE.AND UP3, UPT, UR14, 0x1, UPT ;  /* 0x000000010e00788c */ /* 0x002fd4000bf66270 */
[----:B------:R-:W-:Y:S02]  /*38f0*/  UIADD3 UR11, UPT, UPT, UR28, 0x108, URZ ;  /* 0x000001081c0b7890 */ /* 0x000fe4000fffe0ff */
[----:B------:R-:W-:Y:S02]  /*3900*/  UIADD3 UR9, UPT, UPT, UR28, 0x10c, URZ ;  /* 0x0000010c1c097890 */ /* 0x000fe4000fffe0ff */
[----:B------:R-:W-:Y:S02]  /*3910*/  UIADD3 UR7, UPT, UPT, UR28, -0x7ffffef8, URZ ;  /* 0x800001081c077890 */ /* 0x000fe4000fffe0ff */
[----:B------:R-:W-:Y:S02]  /*3920*/  UIADD3 UR5, UPT, UPT, UR28, -0x7ffffef4, URZ ;  /* 0x8000010c1c057890 */ /* 0x000fe4000fffe0ff */
[----:B------:R-:W-:Y:S02]  /*3930*/  UIADD3 UR10, UPT, UPT, UR28, 0x100, URZ ;  /* 0x000001001c0a7890 */ /* 0x000fe4000fffe0ff */
[----:B------:R-:W-:-:S02]  /*3940*/  UIADD3 UR8, UPT, UPT, UR28, 0x104, URZ ;  /* 0x000001041c087890 */ /* 0x000fc4000fffe0ff */
[----:B------:R-:W-:Y:S02]  /*3950*/  UIADD3 UR6, UPT, UPT, UR28, -0x7fffff00, URZ ;  /* 0x800001001c067890 */ /* 0x000fe4000fffe0ff */
[----:B------:R-:W-:Y:S02]  /*3960*/  UIADD3 UR4, UPT, UPT, UR28, -0x7ffffefc, URZ ;  /* 0x800001041c047890 */ /* 0x000fe4000fffe0ff */
[----:B--2---:R-:W-:Y:S02]  /*3970*/  USHF.R.U32.HI UR36, URZ, 0x1a, UR11 ;  /* 0x0000001aff247899 */ /* 0x004fe4000801160b */
[----:B------:R-:W-:Y:S02]  /*3980*/  USHF.R.U32.HI UR34, URZ, 0x1a, UR7 ;  /* 0x0000001aff227899 */ /* 0x000fe40008011607 */
[----:B------:R-:W-:Y:S02]  /*3990*/  USHF.R.U32.HI UR32, URZ, 0x1a, UR9 ;  /* 0x0000001aff207899 */ /* 0x000fe40008011609 */
[----:B------:R-:W-:-:S02]  /*39a0*/  USHF.R.U32.HI UR30, URZ, 0x1a, UR5 ;  /* 0x0000001aff1e7899 */ /* 0x000fc40008011605 */
[----:B------:R-:W-:Y:S02]  /*39b0*/  USHF.R.U32.HI UR37, URZ, 0x11, UR10 ;  /* 0x00000011ff257899 */ /* 0x000fe4000801160a */
[----:B------:R-:W-:Y:S02]  /*39c0*/  USHF.R.U32.HI UR35, URZ, 0x11, UR6 ;  /* 0x00000011ff237899 */ /* 0x000fe40008011606 */
[----:B------:R-:W-:Y:S02]  /*39d0*/  USHF.R.U32.HI UR33, URZ, 0x11, UR8 ;  /* 0x00000011ff217899 */ /* 0x000fe40008011608 */
[----:B------:R-:W-:Y:S02]  /*39e0*/  USHF.R.U32.HI UR31, URZ, 0x11, UR4 ;  /* 0x00000011ff1f7899 */ /* 0x000fe40008011604 */
[----:B------:R-:W-:Y:S02]  /*39f0*/  ULOP3.LUT UR36, UR36, 0x30, URZ, 0xc0, !UPT ;  /* 0x0000003024247892 */ /* 0x000fe4000f8ec0ff */
[----:B------:R-:W-:-:S02]  /*3a00*/  ULOP3.LUT UR34, UR34, 0x30, URZ, 0xc0, !UPT ;  /* 0x0000003022227892 */ /* 0x000fc4000f8ec0ff */
[----:B------:R-:W-:Y:S02]  /*3a10*/  ULOP3.LUT UR32, UR32, 0x30, URZ, 0xc0, !UPT ;  /* 0x0000003020207892 */ /* 0x000fe4000f8ec0ff */
[----:B------:R-:W-:Y:S02]  /*3a20*/  ULOP3.LUT UR30, UR30, 0x30, URZ, 0xc0, !UPT ;  /* 0x000000301e1e7892 */ /* 0x000fe4000f8ec0ff */
[----:B------:R-:W-:Y:S02]  /*3a30*/  ULOP3.LUT UR37, UR37, 0x6000, URZ, 0xc0, !UPT ;  /* 0x0000600025257892 */ /* 0x000fe4000f8ec0ff */
[----:B------:R-:W-:Y:S02]  /*3a40*/  ULOP3.LUT UR35, UR35, 0x6000, URZ, 0xc0, !UPT ;  /* 0x0000600023237892 */ /* 0x000fe4000f8ec0ff */
        /* <DEDUP_REMOVED lines=10> */
[----:B------:R-:W-:Y:S02]  /*3af0*/  UPRMT UR37, UR36, 0x5410, UR37 ;  /* 0x0000541024257896 */ /* 0x000fe40008000025 */
[----:B------:R-:W-:Y:S02]  /*3b00*/  UPRMT UR35, UR34, 0x5410, UR35 ;  /* 0x0000541022237896 */ /* 0x000fe40008000023 */
[----:B------:R-:W-:Y:S02]  /*3b10*/  UPRMT UR33, UR32, 0x5410, UR33 ;  /* 0x0000541020217896 */ /* 0x000fe40008000021 */
[----:B------:R-:W-:Y:S01]  /*3b20*/  UPRMT UR31, UR30, 0x5410, UR31 ;  /* 0x000054101e1f7896 */ /* 0x000fe2000800001f */
[----:B------:R-:W-:Y:S01]  /*3b30*/  UMOV UR36, URZ ;  /* 0x000000ff00247c82 */ /* 0x000fe20008000000 */
[----:B------:R-:W-:Y:S01]  /*3b40*/  UMOV UR34, URZ ;  /* 0x000000ff00227c82 */ /* 0x000fe20008000000 */
[----:B------:R-:W-:Y:S01]  /*3b50*/  UMOV UR32, URZ ;  /* 0x000000ff00207c82 */ /* 0x000fe20008000000 */
[----:B------:R-:W-:-:S08]  /*3b60*/  UMOV UR30, URZ ;  /* 0x000000ff001e7c82 */ /* 0x000fd00008000000 */
.L_x_72:
[----:B------:R-:W-:Y:S02]  /*3b70*/  LEA R0, R10, UR13, 0x3 ;  /* 0x0000000d0a007c11 */ /* 0x000fe4000f8e18ff */
[----:B------:R-:W-:Y:S02]  /*3b80*/  SHF.L.U32 R2, R9, 0x1f, RZ ;  /* 0x0000001f09027819 */ /* 0x000fe400000006ff */
[----:B------:R-:W-:Y:S01]  /*3b90*/  PLOP3.LUT P0, PT, PT, PT, UP3, 0x80, 0x8 ;  /* 0x000000000008781c */ /* 0x000fe20003f0f038 */
[----:B------:R-:W-:Y:S01]  /*3ba0*/  VIADD R3, R0, 0xc0 ;  /* 0x000000c000037836 */ /* 0x000fe20000000000 */
[----:B-1----:R-:W1:Y:S02]  /*3bb0*/  SYNCS.PHASECHK.TRANS64.TRYWAIT P1, [R0+URZ+0xb0], R2 ;  /* 0x0000b002000075a7 */ /* 0x002e6400080211ff */
[----:B-1-3--:R-:W-:Y:S09]  /*3bc0*/  @!P1 BRA `(.L_x_66) ;  /* 0x000000ac00b09947 */ /* 0x00aff20003800000 */
.L_x_213:
[----:B------:R-:W-:Y:S01]  /*3bd0*/  LEA R4, R10, UR13, 0x4 ;  /* 0x0000000d0a047c11 */ /* 0x000fe2000f8e20ff */
[----:B------:R-:W-:Y:S01]  /*3be0*/  @UP3 ULEA UR14, UR26, UR13, 0x3 ;  /* 0x0000000d1a0e3291 */ /* 0x000fe2000f8e18ff */
[----:B------:R-:W-:Y:S01]  /*3bf0*/  PLOP3.LUT P2, PT, PT, PT, PT, 0x80, 0x8 ;  /* 0x000000000008781c */ /* 0x000fe20003f4f070 */
[----:B------:R-:W-:Y:S01]  /*3c00*/  ULEA UR15, UR27, UR13, 0x3 ;  /* 0x0000000d1b0f7291 */ /* 0x000fe2000f8e18ff */
[----:B------:R-:W-:Y:S01]  /*3c10*/  PRMT R3, RZ, 0x654, R3 ;  /* 0x00000654ff037816 */ /* 0x000fe20000000003 */
[----:B------:R-:W-:Y:S01]  /*3c20*/  ULEA UR16, UR27, UR28, 0x7 ;  /* 0x0000001c1b107291 */ /* 0x000fe2000f8e38ff */
[----:B------:R-:W2:Y:S01]  /*3c30*/  LDS.128 R4, [R4+0x120] ;  /* 0x0001200004047984 */ /* 0x000ea20000000c00 */
[----:B-1----:R-:W-:Y:S02]  /*3c40*/  @P0 SHF.L.U32 R2, R8, 0x1f, RZ ;  /* 0x0000001f08020819 */ /* 0x002fe400000006ff */
[----:B------:R-:W-:Y:S01]  /*3c50*/  SHF.L.U32 R0, R11, 0x1f, RZ ;  /* 0x0000001f0b007819 */ /* 0x000fe200000006ff */
[----:B------:R-:W-:Y:S01]  /*3c60*/  @!PT LDS RZ, [RZ] ;  /* 0x00000000fffff984 */ /* 0x000fe20000000800 */
[----:B------:R-:W-:Y:S01]  /*3c70*/  @!PT LDS RZ, [RZ] ;  /* 0x00000000fffff984 */ /* 0x000fe20000000800 */
[----:B------:R-:W-:Y:S01]  /*3c80*/  @!PT LDS RZ, [RZ] ;  /* 0x00000000fffff984 */ /* 0x000fe20000000800 */
[----:B------:R-:W-:Y:S01]  /*3c90*/  @!PT LDS RZ, [RZ] ;  /* 0x00000000fffff984 */ /* 0x000fe20000000800 */
[----:B------:R1:W-:Y:S06]  /*3ca0*/  MEMBAR.ALL.CTA ;  /* 0x0000000000007992 */ /* 0x0003ec0000008000 */
[----:B-1----:R-:W1:Y:S02]  /*3cb0*/  FENCE.VIEW.ASYNC.S ;  /* 0x00000000000073c6 */ /* 0x002e640000000000 */
[----:B-1----:R1:W-:Y:S01]  /*3cc0*/  SYNCS.ARRIVE.TRANS64.RED.A1T0 RZ, [R3+URZ], RZ ;  /* 0x000000ff03ff79a7 */ /* 0x0023e200081004ff */
[----:B------:R1:W3:Y:S01]  /*3cd0*/  @P0 SYNCS.PHASECHK.TRANS64.TRYWAIT P2, [UR14], R2 ;  /* 0x00000002ff0005a7 */ /* 0x0002e2000804110e */
[----:B--2---:R-:W-:Y:S01]  /*3ce0*/  LOP3.LUT P1, RZ, R6, 0x1, RZ, 0xc0, !PT ;  /* 0x0000000106ff7812 */ /* 0x004fe2000782c0ff */
[----:B------:R-:W2:Y:S02]  /*3cf0*/  SYNCS.PHASECHK.TRANS64.TRYWAIT P0, [UR15+0xe0], R0 ;  /* 0x0000e000ff0075a7 */ /* 0x000ea4000800110f */
[----:B-123--:R-:W-:Y:S10]  /*3d00*/  @!P0 BRA `(.L_x_67) ;  /* 0x000000ac00748947 */ /* 0x00eff40003800000 */
.L_x_215:
[----:B------:R-:W-:Y:S01]  /*3d10*/  IADD3 R10, PT, PT, R10, 0x1, RZ ;  /* 0x000000010a0a7810 */ /* 0x000fe20007ffe0ff */
[----:B------:R-:W-:Y:S06]  /*3d20*/  BRA.U !UP3, `(.L_x_68) ;  /* 0x000000010bf47547 */ /* 0x000fec000b800000 */
[----:B------:R-:W-:Y:S01]  /*3d30*/  UMOV UR25, URZ ;  /* 0x000000ff00197c82 */ /* 0x000fe20008000000 */
[----:B------:R-:W-:Y:S01]  /*3d40*/  UMOV UR24, UR18 ;  /* 0x0000001200187c82 */ /* 0x000fe20008000000 */
[----:B------:R-:W-:Y:S01]  /*3d50*/  UMOV UR23, UR12 ;  /* 0x0000000c00177c82 */ /* 0x000fe20008000000 */
[----:B------:R-:W-:-:S05]  /*3d60*/  UMOV UR29, UR26 ;  /* 0x0000001a001d7c82 */ /* 0x000fca0008000000 */
.L_x_71:
[----:B------:R-:W-:Y:S02]  /*3d70*/  UIADD3 UR24, UPT, UPT, UR24, 0x1, URZ ;  /* 0x0000000118187890 */ /* 0x000fe4000fffe0ff */
[----:B--2---:R-:W-:Y:S02]  /*3d80*/  ULEA UR14, UR29, UR13, 0x3 ;  /* 0x0000000d1d0e7291 */ /* 0x004fe4000f8e18ff */
[----:B------:R-:W-:Y:S01]  /*3d90*/  UISETP.NE.AND UP0, UPT, UR24, URZ, UPT ;  /* 0x000000ff1800728c */ /* 0x000fe2000bf05270 */
[----:B---3--:R-:W-:Y:S10]  /*3da0*/  @P2 BRA `(.L_x_69) ;  /* 0x00000000000c2947 */ /* 0x008ff40003800000 */
[----:B-1----:R-:W-:Y:S04]  /*3db0*/  SHF.L.U32 R2, R8, 0x1f, RZ ;  /* 0x0000001f08027819 */ /* 0x002fe800000006ff */
[----:B------:R-:W1:Y:S02]  /*3dc0*/  SYNCS.PHASECHK.TRANS64.TRYWAIT P0, [UR14], R2 ;  /* 0x00000002ff0075a7 */ /* 0x000e64000800110e */
[----:B-1----:R-:W-:Y:S05]  /*3dd0*/  @!P0 BRA `(.L_x_70) ;  /* 0x000000ac00588947 */ /* 0x002fea0003800000 */
.L_x_69:
[----:B------:R-:W-:Y:S01]  /*3de0*/  UISETP.NE.AND UP1, UPT, UR23, 0x1, UPT ;  /* 0x000000011700788c */ /* 0x000fe2000bf25270 */
[----:B------:R-:W-:Y:S01]  /*3df0*/  PLOP3.LUT P2, PT, PT, PT, PT, 0x80, 0x8 ;  /* 0x000000000008781c */ /* 0x000fe20003f4f070 */
[----:B------:R-:W-:Y:S02]  /*3e00*/  UIADD3 UR26, UPT, UPT, UR29, 0x1, URZ ;  /* 0x000000011d1a7890 */ /* 0x000fe4000fffe0ff */
[----:B------:R-:W-:Y:S02]  /*3e10*/  ULEA UR44, UR29, UR21, 0x6 ;  /* 0x000000151d2c7291 */ /* 0x000fe4000f8e30ff */
[----:B------:R-:W-:Y:S01]  /*3e20*/  UISETP.NE.AND UP2, UPT, UR26, 0x6, UPT ;  /* 0x000000061a00788c */ /* 0x000fe2000bf45270 */
[----:B------:R-:W-:Y:S01]  /*3e30*/  PLOP3.LUT P0, PT, PT, PT, UP1, 0x80, 0x8 ;  /* 0x000000000008781c */ /* 0x000fe20003f0f018 */
[----:B------:R-:W-:Y:S02]  /*3e40*/  ULEA UR42, UR29, UR22, 0x6 ;  /* 0x000000161d2a7291 */ /* 0x000fe4000f8e30ff */
[----:B------:R-:W-:Y:S02]  /*3e50*/  USEL UR39, URZ, 0x1, UP2 ;  /* 0x00000001ff277887 */ /* 0x000fe40009000000 */
[----:B------:R-:W-:Y:S02]  /*3e60*/  USEL UR26, UR26, URZ, UP2 ;  /* 0x000000ff1a1a7287 */ /* 0x000fe40009000000 */
[----:B------:R-:W-:Y:S02]  /*3e70*/  ULEA UR40, UR29, UR20, 0xa ;  /* 0x000000141d287291 */ /* 0x000fe4000f8e50ff */
[----:B------:R-:W-:Y:S01]  /*3e80*/  @UP1 ULEA UR38, UR26, UR13, 0x3 ;  /* 0x0000000d1a261291 */ /* 0x000fe2000f8e18ff */
[----:B------:R-:W-:Y:S01]  /*3e90*/  LOP3.LUT R8, R8, UR39, RZ, 0x3c, !PT ;  /* 0x0000002708087c12 */ /* 0x000fe2000f8e3cff */
[----:B------:R-:W-:Y:S02]  /*3ea0*/  UIADD3 UR60, UPT, UPT, UR44, 0x20, URZ ;  /* 0x000000202c3c7890 */ /* 0x000fe4000fffe0ff */
[----:B------:R-:W-:Y:S01]  /*3eb0*/  UISETP.NE.U32.AND UP1, UPT, UR25, URZ, UPT ;  /* 0x000000ff1900728c */ /* 0x000fe2000bf25070 */
[----:B-1----:R-:W-:Y:S01]  /*3ec0*/  @P0 SHF.L.U32 R0, R8, 0x1f, RZ ;  /* 0x0000001f08000819 */ /* 0x002fe200000006ff */
[----:B------:R-:W-:Y:S02]  /*3ed0*/  UIADD3 UR58, UPT, UPT, UR42, 0x20, URZ ;  /* 0x000000202a3a7890 */ /* 0x000fe4000fffe0ff */
[----:B------:R-:W-:Y:S01]  /*3ee0*/  UIADD3 UR56, UPT, UPT, UR40, 0x2, URZ ;  /* 0x0000000228387890 */ /* 0x000fe2000fffe0ff */
[----:B------:R2:W3:Y:S01]  /*3ef0*/  @P0 SYNCS.PHASECHK.TRANS64.TRYWAIT P2, [UR38], R0 ;  /* 0x00000000ff0005a7 */ /* 0x0004e20008041126 */
[----:B------:R-:W-:Y:S02]  /*3f00*/  ULEA UR38, UR29, UR19, 0xa ;  /* 0x000000131d267291 */ /* 0x000fe4000f8e50ff */
[----:B------:R-:W-:Y:S02]  /*3f10*/  UIADD3 UR52, UPT, UPT, UR40, 0x4, URZ ;  /* 0x0000000428347890 */ /* 0x000fe4000fffe0ff */
[----:B------:R-:W-:Y:S02]  /*3f20*/  UIADD3 UR54, UPT, UPT, UR38, 0x2, URZ ;  /* 0x0000000226367890 */ /* 0x000fe4000fffe0ff */
[----:B------:R-:W-:Y:S02]  /*3f30*/  UIADD3 UR50, UPT, UPT, UR38, 0x4, URZ ;  /* 0x0000000426327890 */ /* 0x000fe4000fffe0ff */
[----:B------:R-:W-:Y:S02]  /*3f40*/  UIADD3 UR48, UPT, UPT, UR40, 0x6, URZ ;  /* 0x0000000628307890 */ /* 0x000fe4000fffe0ff */
[----:B------:R-:W-:Y:S02]  /*3f50*/  UIADD3 UR46, UPT, UPT, UR38, 0x6, URZ ;  /* 0x00000006262e7890 */ /* 0x000fe4000fffe0ff */
[----:B------:R-:W-:Y:S02]  /*3f60*/  UIADD3 UR14, UPT, UPT, UR14, 0x30, URZ ;  /* 0x000000300e0e7890 */ /* 0x000fe4000fffe0ff */
[----:B------:R-:W-:Y:S01]  /*3f70*/  UIADD3 UR23, UPT, UPT, UR23, -0x1, URZ ;  /* 0xffffffff17177890 */ /* 0x000fe2000fffe0ff */
[----:B------:R-:W-:Y:S01]  /*3f80*/  UMOV UR45, 0x4008 ;  /* 0x00004008002d7882 */ /* 0x000fe20000000000 */
[----:B------:R-:W-:Y:S01]  /*3f90*/  UMOV UR61, 0x4008 ;  /* 0x00004008003d7882 */ /* 0x000fe20000000000 */
[----:B------:R2:W-:Y:S01]  /*3fa0*/  UTCCP.T.S.4x32dp128bit tmem[UR28+0x100], gdesc[UR44] ;  /* 0x0001002c1c0079e7 */ /* 0x0005e20009100000 */
[----:B------:R2:W-:Y:S01]  /*3fb0*/  UTCCP.T.S.4x32dp128bit tmem[UR28+0x104], gdesc[UR60] ;  /* 0x0001043c1c0079e7 */ /* 0x0005e20009100000 */
[----:B------:R-:W-:Y:S01]  /*3fc0*/  UMOV UR43, 0x4008 ;  /* 0x00004008002b7882 */ /* 0x000fe20000000000 */
[----:B------:R-:W-:Y:S01]  /*3fd0*/  UMOV UR59, 0x4008 ;  /* 0x00004008003b7882 */ /* 0x000fe20000000000 */
[----:B------:R2:W-:Y:S01]  /*3fe0*/  UTCCP.T.S.4x32dp128bit tmem[UR28+0x108], gdesc[UR42] ;  /* 0x0001082a1c0079e7 */ /* 0x0005e20009100000 */
[----:B------:R2:W-:Y:S01]  /*3ff0*/  UTCCP.T.S.4x32dp128bit tmem[UR28+0x10c], gdesc[UR58] ;  /* 0x00010c3a1c0079e7 */ /* 0x0005e20009100000 */
[----:B------:R-:W-:Y:S01]  /*4000*/  UMOV UR41, 0x40004040 ;  /* 0x4000404000297882 */ /* 0x000fe20000000000 */
[----:B------:R-:W-:Y:S01]  /*4010*/  UMOV UR39, 0x40004040 ;  /* 0x4000404000277882 */ /* 0x000fe20000000000 */
[----:B------:R-:W-:Y:S01]  /*4020*/  UMOV UR57, 0x40004040 ;  /* 0x4000404000397882 */ /* 0x000fe20000000000 */
[----:B------:R2:W-:Y:S01]  /*4030*/  UTCOMMA gdesc[UR38], gdesc[UR40], tmem[UR16], tmem[UR36], idesc[UR37], tmem[UR10], UP1 ;  /* 0xc00a2428260075ea */ /* 0x0005e20008800010 */
[----:B------:R-:W-:Y:S01]  /*4040*/  UMOV UR55, 0x40004040 ;  /* 0x4000404000377882 */ /* 0x000fe20000000000 */
[----:B------:R-:W-:Y:S01]  /*4050*/  UMOV UR53, 0x40004040 ;  /* 0x4000404000357882 */ /* 0x000fe20000000000 */
[----:B------:R2:W-:Y:S01]  /*4060*/  UTCOMMA gdesc[UR54], gdesc[UR56], tmem[UR16], tmem[UR34], idesc[UR35], tmem[UR6], UPT ;  /* 0xc0062238360075ea */ /* 0x0005e2000b800010 */
[----:B------:R-:W-:Y:S01]  /*4070*/  UMOV UR51, 0x40004040 ;  /* 0x4000404000337882 */ /* 0x000fe20000000000 */
[----:B------:R-:W-:Y:S01]  /*4080*/  UMOV UR49, 0x40004040 ;  /* 0x4000404000317882 */ /* 0x000fe20000000000 */
[----:B------:R2:W-:Y:S01]  /*4090*/  UTCOMMA gdesc[UR50], gdesc[UR52], tmem[UR16], tmem[UR32], idesc[UR33], tmem[UR8], UPT ;  /* 0xc0082034320075ea */ /* 0x0005e2000b800010 */
[----:B------:R-:W-:Y:S01]  /*40a0*/  UMOV UR47, 0x40004040 ;  /* 0x40004040002f7882 */ /* 0x000fe20000000000 */
[----:B------:R-:W-:Y:S01]  /*40b0*/  UMOV UR25, 0x1 ;  /* 0x0000000100197882 */ /* 0x000fe20000000000 */
[----:B------:R2:W-:Y:S01]  /*40c0*/  UTCOMMA gdesc[UR46], gdesc[UR48], tmem[UR16], tmem[UR30], idesc[UR31], tmem[UR4], UPT ;  /* 0xc0041e302e0075ea */ /* 0x0005e2000b800010 */
[----:B------:R2:W-:Y:S01]  /*40d0*/  UTCBAR.MULTICAST [UR14], URZ, UR17 ;  /* 0x000000ff0e0073e9 */ /* 0x0005e20008000811 */
[----:B------:R-:W-:Y:S01]  /*40e0*/  UMOV UR29, UR26 ;  /* 0x0000001a001d7c82 */ /* 0x000fe20008000000 */
[----:B------:R-:W-:Y:S05]  /*40f0*/  BRA.U UP0, `(.L_x_71) ;  /* 0xfffffffd001c7547 */ /* 0x000fea000b83ffff */
.L_x_68:
[----:B------:R-:W-:Y:S01]  /*4100*/  UIADD3 UR27, UPT, UPT, UR27, 0x1, URZ ;  /* 0x000000011b1b7890 */ /* 0x000fe2000fffe0ff */
[C---:B------:R-:W-:Y:S01]  /*4110*/  ISETP.NE.AND P0, PT, R10.reuse, 0x2, PT ;  /* 0x000000020a00780c */ /* 0x040fe20003f05270 */
[----:B------:R-:W-:Y:S02]  /*4120*/  UIADD3 UR15, UPT, UPT, UR15, 0xd0, URZ ;  /* 0x000000d00f0f7890 */ /* 0x000fe4000fffe0ff */
[----:B------:R-:W-:Y:S01]  /*4130*/  UISETP.NE.AND UP0, UPT, UR27, 0x2, UPT ;  /* 0x000000021b00788c */ /* 0x000fe2000bf05270 */
[----:B-12---:R-:W-:Y:S02]  /*4140*/  SEL R0, RZ, 0x1, P0 ;  /* 0x00000001ff007807 */ /* 0x006fe40000000000 */
[----:B------:R-:W-:Y:S01]  /*4150*/  SEL R10, R10, RZ, P0 ;  /* 0x000000ff0a0a7207 */ /* 0x000fe20000000000 */
[----:B------:R-:W-:Y:S01]  /*4160*/  USEL UR14, URZ, 0x1, UP0 ;  /* 0x00000001ff0e7887 */ /* 0x000fe20008000000 */
[----:B------:R-:W-:Y:S01]  /*4170*/  LOP3.LUT R9, R9, R0, RZ, 0x3c, !PT ;  /* 0x0000000009097212 */ /* 0x000fe200078e3cff */
[----:B------:R-:W-:Y:S01]  /*4180*/  USEL UR27, UR27, URZ, UP0 ;  /* 0x000000ff1b1b7287 */ /* 0x000fe20008000000 */
[----:B------:R1:W-:Y:S03]  /*4190*/  UTCBAR [UR15], URZ ;  /* 0x000000ff0f0073e9 */ /* 0x0003e600080000ff */
[----:B------:R-:W-:Y:S01]  /*41a0*/  LOP3.LUT R11, R11, UR14, RZ, 0x3c, !PT ;  /* 0x0000000e0b0b7c12 */ /* 0x000fe2000f8e3cff */
[----:B------:R-:W-:Y:S07]  /*41b0*/  @P1 BRA `(.L_x_72) ;  /* 0xfffffff8006c1947 */ /* 0x000fee000383ffff */
[----:B------:R-:W2:Y:S01]  /*41c0*/  S2UR UR4, SR_CgaCtaId ;  /* 0x00000000000479c3 */ /* 0x000ea20000008800 */
[----:B------:R-:W-:Y:S01]  /*41d0*/  ELECT P0, URZ, PT ;  /* 0x0000000000ff782f */ /* 0x000fe20003800000 */
[----:B------:R-:W-:Y:S01]  /*41e0*/  IMAD.MOV.U32 R0, RZ, RZ, 0x1 ;  /* 0x00000001ff007424 */ /* 0x000fe200078e00ff */
[----:B------:R-:W-:Y:S01]  /*41f0*/  UIADD3 UR13, UPT, UPT, UR13, 0xe0, URZ ;  /* 0x000000e00d0d7890 */ /* 0x000fe2000fffe0ff */
[----:B------:R-:W-:Y:S01]  /*4200*/  SHF.L.U32 R2, R11, 0x1f, RZ ;  /* 0x0000001f0b027819 */ /* 0x000fe200000006ff */
[----:B------:R-:W-:-:S03]  /*4210*/  UMOV UR5, 0x40 ;  /* 0x0000004000057882 */ /* 0x000fc60000000000 */
[----:B------:R-:W-:Y:S01]  /*4220*/  UVIRTCOUNT.DEALLOC.SMPOOL 0x80 ;  /* 0x000000800000784c */ /* 0x000fe20000000000 */
[----:B--2---:R-:W-:Y:S02]  /*4230*/  ULEA UR4, UR4, UR5, 0x18 ;  /* 0x0000000504047291 */ /* 0x004fe4000f8ec0ff */
[----:B------:R-:W-:-:S07]  /*4240*/  ULEA UR5, UR27, UR13, 0x3 ;  /* 0x0000000d1b057291 */ /* 0x000fce000f8e18ff */
[----:B------:R2:W-:Y:S02]  /*4250*/  @P0 STS.U8 [UR4+0x1c], R0 ;  /* 0x00001c00ff000988 */ /* 0x0005e40008000004 */
[----:B------:R-:W4:Y:S02]  /*4260*/  SYNCS.PHASECHK.TRANS64.TRYWAIT P0, [UR5], R2 ;  /* 0x00000002ff0075a7 */ /* 0x000f240008001105 */
[----:B--2-4-:R-:W-:Y:S05]  /*4270*/  @!P0 BRA `(.L_x_73) ;  /* 0x000000a800488947 */ /* 0x014fea0003800000 */
.L_x_218:
[----:B------:R-:W-:-:S04]  /*4280*/  UIADD3 UR6, UPT, UPT, UR27, 0x1, URZ ;  /* 0x000000011b067890 */ /* 0x000fc8000fffe0ff */
[----:B------:R-:W-:-:S04]  /*4290*/  UISETP.NE.AND UP0, UPT, UR6, 0x2, UPT ;  /* 0x000000020600788c */ /* 0x000fc8000bf05270 */
[----:B------:R-:W-:Y:S02]  /*42a0*/  USEL UR5, URZ, 0x1, UP0 ;  /* 0x00000001ff057887 */ /* 0x000fe40008000000 */
[----:B------:R-:W-:-:S04]  /*42b0*/  USEL UR6, UR6, URZ, UP0 ;  /* 0x000000ff06067287 */ /* 0x000fc80008000000 */
[----:B------:R-:W-:Y:S01]  /*42c0*/  ULEA UR6, UR6, UR13, 0x3 ;  /* 0x0000000d06067291 */ /* 0x000fe2000f8e18ff */
[----:B--2---:R-:W-:-:S04]  /*42d0*/  LOP3.LUT R2, R11, UR5, RZ, 0x3c, !PT ;  /* 0x000000050b027c12 */ /* 0x004fc8000f8e3cff */
[----:B------:R-:W-:-:S04]  /*42e0*/  SHF.L.U32 R2, R2, 0x1f, RZ ;  /* 0x0000001f02027819 */ /* 0x000fc800000006ff */
[----:B------:R-:W2:Y:S02]  /*42f0*/  SYNCS.PHASECHK.TRANS64.TRYWAIT P0, [UR6], R2 ;  /* 0x00000002ff0075a7 */ /* 0x000ea40008001106 */
[----:B--2---:R-:W-:Y:S05]  /*4300*/  @!P0 BRA `(.L_x_74) ;  /* 0x000000a8003c8947 */ /* 0x004fea0003800000 */
.L_x_220:
[----:B------:R-:W-:Y:S01]  /*4310*/  NOP ;  /* 0x0000000000007918 */ /* 0x000fe20000000000 */
[----:B--2---:R-:W2:Y:S01]  /*4320*/  LDS R0, [UR4+0x14] ;  /* 0x00001404ff007984 */ /* 0x004ea20008000800 */
[----:B------:R-:W-:Y:S01]  /*4330*/  ULOP3.LUT UR6, UR28, 0xffff, URZ, 0xc0, !UPT ;  /* 0x0000ffff1c067892 */ /* 0x000fe2000f8ec0ff */
[----:B------:R-:W-:Y:S01]  /*4340*/  UMOV UR8, 0xffff ;  /* 0x0000ffff00087882 */ /* 0x000fe20000000000 */
[----:B------:R-:W-:Y:S02]  /*4350*/  UMOV UR5, 0x1 ;  /* 0x0000000100057882 */ /* 0x000fe40000000000 */
[----:B------:R-:W-:-:S04]  /*4360*/  USHF.R.U32.HI UR6, URZ, 0x5, UR6 ;  /* 0x00000005ff067899 */ /* 0x000fc80008011606 */
[----:B------:R-:W-:Y:S02]  /*4370*/  USHF.L.U32 UR8, UR8, UR6, URZ ;  /* 0x0000000608087299 */ /* 0x000fe400080006ff */
[----:B------:R-:W-:-:S04]  /*4380*/  USHF.L.U32 UR5, UR5, UR6, URZ ;  /* 0x0000000605057299 */ /* 0x000fc800080006ff */
[----:B--2---:R-:W-:-:S04]  /*4390*/  LOP3.LUT R0, R0, UR8, RZ, 0xc0, !PT ;  /* 0x0000000800007c12 */ /* 0x004fc8000f8ec0ff */
[----:B------:R-:W-:-:S13]  /*43a0*/  ISETP.NE.AND P0, PT, R0, UR8, PT ;  /* 0x0000000800007c0c */ /* 0x000fda000bf05270 */
[----:B------:R-:W-:Y:S05]  /*43b0*/  @P0 BRA `(.L_x_75) ;  /* 0x0000000000580947 */ /* 0x000fea0003800000 */
[----:B------:R-:W2:Y:S02]  /*43c0*/  LDS R0, [UR4+0x18] ;  /* 0x00001804ff007984 */ /* 0x000ea40008000800 */
[----:B--2---:R-:W-:-:S04]  /*43d0*/  LOP3.LUT R0, R0, UR5, RZ, 0xc0, !PT ;  /* 0x0000000500007c12 */ /* 0x004fc8000f8ec0ff */
[----:B------:R-:W-:-:S13]  /*43e0*/  ISETP.NE.AND P0, PT, R0, UR5, PT ;  /* 0x0000000500007c0c */ /* 0x000fda000bf05270 */
[----:B------:R-:W-:Y:S05]  /*43f0*/  @P0 BRA `(.L_x_76) ;  /* 0x00000000003c0947 */ /* 0x000fea0003800000 */
[----:B------:R-:W2:Y:S01]  /*4400*/  S2R R2, SR_LANEID ;  /* 0x0000000000027919 */ /* 0x000ea20000000000 */
[----:B------:R-:W-:Y:S01]  /*4410*/  ULOP3.LUT UR8, URZ, UR8, URZ, 0x33, !UPT ;  /* 0x00000008ff087292 */ /* 0x000fe2000f8e33ff */
[----:B------:R-:W-:Y:S02]  /*4420*/  VOTEU.ANY UR7, UPT, PT ;  /* 0x0000000000077886 */ /* 0x000fe400038e0100 */
[----:B------:R-:W-:-:S03]  /*4430*/  UFLO.U32 UR7, UR7 ;  /* 0x00000007000772bd */ /* 0x000fc600080e0000 */
[----:B------:R-:W-:-:S04]  /*4440*/  IMAD.U32 R0, RZ, RZ, UR8 ;  /* 0x00000008ff007e24 */ /* 0x000fc8000f8e00ff */
[----:B------:R4:W1:Y:S02]  /*4450*/  REDUX UR6, R0 ;  /* 0x00000000000673c4 */ /* 0x0008640000000000 */
[----:B------:R1:W-:Y:S01]  /*4460*/  UTCATOMSWS.AND URZ, UR8 ;  /* 0x0000000800ff79e3 */ /* 0x0003e20008000000 */
[----:B--2---:R-:W-:Y:S02]  /*4470*/  ISETP.EQ.U32.AND P0, PT, R2, UR7, PT ;  /* 0x0000000702007c0c */ /* 0x004fe4000bf02070 */
[----:B----4-:R-:W-:Y:S02]  /*4480*/  LOP3.LUT R0, RZ, UR5, RZ, 0x33, !PT ;  /* 0x00000005ff007c12 */ /* 0x010fe4000f8e33ff */
[----:B-1----:R-:W-:Y:S02]  /*4490*/  MOV R2, UR6 ;  /* 0x0000000600027c02 */ /* 0x002fe40008000f00 */
[----:B------:R-:W1:Y:S07]  /*44a0*/  REDUX UR5, R0 ;  /* 0x00000000000573c4 */ /* 0x000e6e0000000000 */
[----:B------:R2:W-:Y:S01]  /*44b0*/  @P0 ATOMS.AND RZ, [UR4+0x14], R2 ;  /* 0x00001402ffff098c */ /* 0x0005e2000a800004 */
[----:B-1----:R-:W-:-:S05]  /*44c0*/  IMAD.U32 R0, RZ, RZ, UR5 ;  /* 0x00000005ff007e24 */ /* 0x002fca000f8e00ff */
[----:B------:R2:W-:Y:S01]  /*44d0*/  @P0 ATOMS.AND RZ, [UR4+0x18], R0 ;  /* 0x00001800ffff098c */ /* 0x0005e2000a800004 */
[----:B------:R-:W-:Y:S05]  /*44e0*/  BRA `(.L_x_77) ;  /* 0x0000000000147947 */ /* 0x000fea0003800000 */
.L_x_76:
[----:B------:R-:W-:Y:S02]  /*44f0*/  MOV R2, 0x4510 ;  /* 0x0000451000027802 */ /* 0x000fe40000000f00 */
[----:B-1-3-5:R-:W-:Y:S05]  /*4500*/  CALL.REL.NOINC `($__internal_0_$__cuda_sm10x_tcgen05_guardrail_trap_col_being_dealloced_not_returned_by_alloc) ;  /* 0x000000ac00d47944 */ /* 0x02afea0003c00000 */
[----:B------:R-:W-:Y:S05]  /*4510*/  BRA `(.L_x_77) ;  /* 0x0000000000087947 */ /* 0x000fea0003800000 */
.L_x_75:
[----:B------:R-:W-:Y:S02]  /*4520*/  MOV R2, 0x4540 ;  /* 0x0000454000027802 */ /* 0x000fe40000000f00 */
[----:B-1-3-5:R-:W-:Y:S05]  /*4530*/  CALL.REL.NOINC `($__internal_2_$__cuda_sm10x_tcgen05_guardrail_trap_unallocated_columns_being_dealloced) ;  /* 0x000000ac00e07944 */ /* 0x02afea0003c00000 */
.L_x_77:
[----:B------:R-:W-:Y:S01]  /*4540*/  NOP ;  /* 0x0000000000007918 */ /* 0x000fe20000000000 */
[----:B------:R-:W-:Y:S05]  /*4550*/  EXIT ;  /* 0x000000000000794d */ /* 0x000fea0003800000 */
.L_x_61:
[----:B------:R-:W-:-:S09]  /*4560*/  UISETP.NE.OR UP6, UPT, UR13, 0x3, !UP6 ;  /* 0x000000030d00788c */ /* 0x000fd2000f7c5670 */
[----:B------:R-:W-:Y:S05]  /*4570*/  BRA.U UP6, `(.L_x_78) ;  /* 0x0000001906347547 */ /* 0x000fea000b800000 */
[----:B------:R-:W3:Y:S01]  /*4580*/  LDC R0, c[0x0][0xf30] ;  /* 0x0003cc00ff007b82 */ /* 0x000ee20000000800 */
[----:B------:R-:W-:Y:S01]  /*4590*/  UMOV UR5, 0x400 ;  /* 0x0000040000057882 */ /* 0x000fe20000000000 */
[----:B------:R-:W-:Y:S01]  /*45a0*/  CS2R R30, SRZ ;  /* 0x00000000001e7805 */ /* 0x000fe2000001ff00 */
[----:B------:R-:W-:Y:S01]  /*45b0*/  ULEA UR5, UR37, UR5, 0x18 ;  /* 0x0000000525057291 */ /* 0x000fe2000f8ec0ff */
[----:B------:R-:W-:Y:S01]  /*45c0*/  IMAD.MOV.U32 R27, RZ, RZ, 0x1000 ;  /* 0x00001000ff1b7424 */ /* 0x000fe200078e00ff */
[----:B------:R-:W-:Y:S02]  /*45d0*/  UPLOP3.LUT UP0, UPT, UPT, UPT, UPT, 0x40, 0x4 ;  /* 0x000000000004789c */ /* 0x000fe40003f0e870 */
[----:B------:R-:W-:Y:S01]  /*45e0*/  UIADD3 UR57, UPT, UPT, UR5, 0x60, URZ ;  /* 0x0000006005397890 */ /* 0x000fe2000fffe0ff */
[----:B------:R-:W4:Y:S01]  /*45f0*/  LDC R26, c[0x0][0x370] ;  /* 0x0000dc00ff1a7b82 */ /* 0x000f220000000800 */
[----:B------:R-:W-:Y:S02]  /*4600*/  UIADD3 UR49, UPT, UPT, UR5, 0x68, URZ ;  /* 0x0000006805317890 */ /* 0x000fe4000fffe0ff */
[----:B------:R-:W-:-:S02]  /*4610*/  UIADD3 UR41, UPT, UPT, UR5, 0x70, URZ ;  /* 0x0000007005297890 */ /* 0x000fc4000fffe0ff */
[----:B------:R-:W-:-:S03]  /*4620*/  UIADD3 UR25, UPT, UPT, UR5, 0x78, URZ ;  /* 0x0000007805197890 */ /* 0x000fc6000fffe0ff */
[----:B------:R-:W1:Y:S08]  /*4630*/  LDC R3, c[0x0][0xf0c] ;  /* 0x0003c300ff037b82 */ /* 0x000e700000000800 */
[----:B------:R-:W1:Y:S01]  /*4640*/  LDC R24, c[0x0][0xf20] ;  /* 0x0003c800ff187b82 */ /* 0x000e620000000800 */
[----:B---3--:R-:W-:-:S07]  /*4650*/  ISETP.NE.AND P1, PT, R0, 0x1, PT ;  /* 0x000000010000780c */ /* 0x008fce0003f25270 */
[----:B------:R-:W3:Y:S08]  /*4660*/  LDC.64 R32, c[0x0][0x348] ;  /* 0x0000d200ff207b82 */ /* 0x000ef00000000a00 */
[----:B------:R-:W1:Y:S08]  /*4670*/  LDC.64 R14, c[0x0][0xc88] ;  /* 0x00032200ff0e7b82 */ /* 0x000e700000000a00 */
[----:B------:R-:W1:Y:S08]  /*4680*/  LDC.64 R18, c[0x0][0xf10] ;  /* 0x0003c400ff127b82 */ /* 0x000e700000000a00 */
[----:B------:R-:W1:Y:S08]  /*4690*/  LDC.64 R6, c[0x0][0xf18] ;  /* 0x0003c600ff067b82 */ /* 0x000e700000000a00 */
[----:B------:R-:W1:Y:S08]  /*46a0*/  LDC.64 R4, c[0x0][0xf28] ;  /* 0x0003ca00ff047b82 */ /* 0x000e700000000a00 */
[----:B------:R-:W1:Y:S08]  /*46b0*/  LDC.64 R16, c[0x0][0xc90] ;  /* 0x00032400ff107b82 */ /* 0x000e700000000a00 */
[----:B---34-:R-:W1:Y:S02]  /*46c0*/  LDC R25, c[0x0][0x374] ;  /* 0x0000dd00ff197b82 */ /* 0x018e640000000800 */
.L_x_93:
[C---:B------:R-:W-:Y:S02]  /*46d0*/  LEA R0, R31.reuse, UR5, 0x3 ;  /* 0x000000051f007c11 */ /* 0x040fe4000f8e18ff */
[----:B------:R-:W-:Y:S02]  /*46e0*/  SHF.L.U32 R2, R30, 0x1f, RZ ;  /* 0x0000001f1e027819 */ /* 0x000fe400000006ff */
[----:B------:R-:W-:Y:S02]  /*46f0*/  LEA R20, R31, UR5, 0x4 ;  /* 0x000000051f147c11 */ /* 0x000fe4000f8e20ff */
[----:B---3--:R-:W3:Y:S02]  /*4700*/  SYNCS.PHASECHK.TRANS64.TRYWAIT P0, [R0+URZ+0xb0], R2 ;  /* 0x0000b002000075a7 */ /* 0x008ee400080011ff */
[----:B---3--:R-:W-:Y:S05]  /*4710*/  @!P0 BRA `(.L_x_79) ;  /* 0x000000a400508947 */ /* 0x008fea0003800000 */
.L_x_221:
[----:B-1----:R-:W-:Y:S01]  /*4720*/  ISETP.GE.AND P0, PT, R43, 0x1, PT ;  /* 0x000000012b00780c */ /* 0x002fe20003f06270 */
[----:B------:R-:W1:Y:S01]  /*4730*/  LDS.128 R20, [R20+0x120] ;  /* 0x0001200014147984 */ /* 0x000e620000000c00 */
[----:B------:R-:W-:Y:S01]  /*4740*/  ISETP.NE.U32.AND P5, PT, R16, RZ, PT ;  /* 0x000000ff1000720c */ /* 0x000fe20003fa5070 */
[----:B---3--:R-:W-:Y:S01]  /*4750*/  VIADD R0, R0, 0xc0 ;  /* 0x000000c000007836 */ /* 0x008fe20000000000 */
[----:B------:R-:W-:Y:S01]  /*4760*/  ISETP.NE.U32.AND P4, PT, R16, RZ, PT ;  /* 0x000000ff1000720c */ /* 0x000fe20003f85070 */
[----:B------:R-:W-:Y:S01]  /*4770*/  IMAD.MOV.U32 R28, RZ, RZ, 0x1 ;  /* 0x00000001ff1c7424 */ /* 0x000fe200078e00ff */
[C---:B------:R-:W-:Y:S01]  /*4780*/  ISETP.NE.AND.EX P5, PT, R17.reuse, RZ, PT, P5 ;  /* 0x000000ff1100720c */ /* 0x040fe20003fa5350 */
[----:B------:R-:W-:Y:S01]  /*4790*/  USHF.L.U32 UR58, UR12, 0x7, URZ ;  /* 0x000000070c3a7899 */ /* 0x000fe200080006ff */
[----:B------:R-:W-:Y:S01]  /*47a0*/  PRMT R0, RZ, 0x654, R0 ;  /* 0x00000654ff007816 */ /* 0x000fe20000000000 */
[----:B------:R-:W-:Y:S01]  /*47b0*/  @!PT LDS RZ, [RZ] ;  /* 0x00000000fffff984 */ /* 0x000fe20000000800 */
[----:B------:R-:W-:Y:S01]  /*47c0*/  @!PT LDS RZ, [RZ] ;  /* 0x00000000fffff984 */ /* 0x000fe20000000800 */
[----:B------:R-:W-:Y:S01]  /*47d0*/  @!PT LDS RZ, [RZ] ;  /* 0x00000000fffff984 */ /* 0x000fe20000000800 */
[----:B------:R-:W-:Y:S01]  /*47e0*/  @!PT LDS RZ, [RZ] ;  /* 0x00000000fffff984 */ /* 0x000fe20000000800 */
[----:B------:R3:W-:Y:S06]  /*47f0*/  MEMBAR.ALL.CTA ;  /* 0x0000000000007992 */ /* 0x0007ec0000008000 */
[----:B---3--:R-:W3:Y:S01]  /*4800*/  FENCE.VIEW.ASYNC.S ;  /* 0x00000000000073c6 */ /* 0x008ee20000000000 */
[----:B------:R-:W-:Y:S01]  /*4810*/  ISETP.NE.AND.EX P4, PT, R17, RZ, PT, P4 ;  /* 0x000000ff1100720c */ /* 0x000fe20003f85340 */
[----:B------:R-:W-:Y:S01]  /*4820*/  USHF.L.U32 UR59, UR20, 0x7, URZ ;  /* 0x00000007143b7899 */ /* 0x000fe200080006ff */
[----:B------:R-:W-:Y:S01]  /*4830*/  SHF.L.U32 R28, R28, 0x1f, RZ ;  /* 0x0000001f1c1c7819 */ /* 0x000fe200000006ff */
[----:B---3--:R3:W-:Y:S01]  /*4840*/  SYNCS.ARRIVE.TRANS64.RED.A1T0 RZ, [R0+URZ], RZ ;  /* 0x000000ff00ff79a7 */ /* 0x0087e200081004ff */
[----:B-1----:R-:W-:Y:S11]  /*4850*/  LOP3.LUT P3, RZ, R22, 0x1, RZ, 0xc0, !PT ;  /* 0x0000000116ff7812 */ /* 0x002ff6000786c0ff */
[----:B------:R-:W-:Y:S02]  /*4860*/  @!UPT UIADD3 URZ, UPT, UPT, URZ, URZ, URZ ;  /* 0x000000fffffff290 */ /* 0x000fe4000fffe0ff */
[----:B------:R-:W-:Y:S02]  /*4870*/  @P3 MOV R11, R20 ;  /* 0x00000014000b3202 */ /* 0x000fe40000000f00 */
[----:B------:R-:W-:Y:S01]  /*4880*/  @P3 LOP3.LUT R10, R21, 0xffff, RZ, 0xc0, !PT ;  /* 0x0000ffff150a3812 */ /* 0x000fe200078ec0ff */
[----:B---3--:R-:W-:Y:S06]  /*4890*/  @!P0 BRA `(.L_x_80) ;  /* 0x0000000000a48947 */ /* 0x008fec0003800000 */
[-C--:B------:R-:W-:Y:S01]  /*48a0*/  IMAD.HI.U32 R0, R25, R7.reuse, RZ ;  /* 0x0000000719007227 */ /* 0x080fe200078e00ff */
[----:B------:R-:W-:Y:S02]  /*48b0*/  ISETP.NE.AND P0, PT, R6, 0x1, PT ;  /* 0x000000010600780c */ /* 0x000fe40003f05270 */
[----:B------:R-:W-:Y:S01]  /*48c0*/  ISETP.NE.AND P2, PT, R43, 0x1, PT ;  /* 0x000000012b00780c */ /* 0x000fe20003f45270 */
[----:B------:R-:W-:Y:S01]  /*48d0*/  IMAD.HI.U32 R9, R26, R18, RZ ;  /* 0x000000121a097227 */ /* 0x000fe200078e00ff */
[----:B------:R-:W-:Y:S02]  /*48e0*/  SHF.R.U32.HI R0, RZ, R24, R0 ;  /* 0x00000018ff007219 */ /* 0x000fe40000011600 */
[----:B------:R-:W-:Y:S01]  /*48f0*/  ISETP.NE.AND P6, PT, R3, 0x1, PT ;  /* 0x000000010300780c */ /* 0x000fe20003fc5270 */
[----:B------:R-:W-:Y:S01]  /*4900*/  IMAD.HI.U32 R13, R10, R7, RZ ;  /* 0x000000070a0d7227 */ /* 0x000fe200078e00ff */
[----:B------:R-:W-:Y:S02]  /*4910*/  SHF.R.U32.HI R9, RZ, R19, R9 ;  /* 0x00000013ff097219 */ /* 0x000fe40000011609 */
[----:B------:R-:W-:Y:S01]  /*4920*/  SEL R0, R25, R0, !P0 ;  /* 0x0000000019007207 */ /* 0x000fe20004000000 */
[----:B------:R-:W-:Y:S01]  /*4930*/  IMAD.HI.U32 R12, R11, R18, RZ ;  /* 0x000000120b0c7227 */ /* 0x000fe200078e00ff */
[----:B------:R-:W-:Y:S03]  /*4940*/  SEL R9, R26, R9, !P6 ;  /* 0x000000091a097207 */ /* 0x000fe60007000000 */
[-C--:B------:R-:W-:Y:S01]  /*4950*/  IMAD.HI.U32 R8, R0, R4.reuse, RZ ;  /* 0x0000000400087227 */ /* 0x080fe200078e00ff */
[----:B------:R-:W-:Y:S03]  /*4960*/  SHF.R.U32.HI R12, RZ, R19, R12 ;  /* 0x00000013ff0c7219 */ /* 0x000fe6000001160c */
[----:B------:R-:W-:Y:S01]  /*4970*/  IMAD.HI.U32 R2, R9, R4, RZ ;  /* 0x0000000409027227 */ /* 0x000fe200078e00ff */
[-C--:B------:R-:W-:Y:S02]  /*4980*/  @P2 SHF.R.U32.HI R0, RZ, R5.reuse, R8 ;  /* 0x00000005ff002219 */ /* 0x080fe40000011608 */
[----:B------:R-:W-:Y:S02]  /*4990*/  SHF.R.U32.HI R8, RZ, R24, R13 ;  /* 0x00000018ff087219 */ /* 0x000fe4000001160d */
[----:B------:R-:W-:Y:S01]  /*49a0*/  @P2 SHF.R.U32.HI R9, RZ, R5, R2 ;  /* 0x00000005ff092219 */ /* 0x000fe20000011602 */
[----:B------:R-:W-:Y:S01]  /*49b0*/  IMAD R0, R43, R0, RZ ;  /* 0x000000002b007224 */ /* 0x000fe200078e02ff */
[----:B------:R-:W-:Y:S02]  /*49c0*/  SEL R8, R10, R8, !P0 ;  /* 0x000000080a087207 */ /* 0x000fe40004000000 */
[----:B------:R-:W-:Y:S01]  /*49d0*/  SEL R2, R11, R12, !P6 ;  /* 0x0000000c0b027207 */ /* 0x000fe20007000000 */
[C---:B------:R-:W-:Y:S01]  /*49e0*/  IMAD R12, R43.reuse, R9, RZ ;  /* 0x000000092b0c7224 */ /* 0x040fe200078e02ff */
[C---:B------:R-:W-:Y:S01]  /*49f0*/  ISETP.GE.AND P0, PT, R8.reuse, R0, PT ;  /* 0x000000000800720c */ /* 0x040fe20003f06270 */
[----:B------:R-:W-:Y:S03]  /*4a00*/  IMAD.HI.U32 R0, R8, R4, RZ ;  /* 0x0000000408007227 */ /* 0x000fe600078e00ff */
[----:B------:R-:W-:Y:S02]  /*4a10*/  ISETP.GE.OR P0, PT, R2, R12, P0 ;  /* 0x0000000c0200720c */ /* 0x000fe40000706670 */
[-C--:B------:R-:W-:Y:S04]  /*4a20*/  SHF.R.U32.HI R0, RZ, R5.reuse, R0 ;  /* 0x00000005ff007219 */ /* 0x080fe80000011600 */
[----:B------:R-:W-:Y:S05]  /*4a30*/  SEL R13, R8, R0, !P2 ;  /* 0x00000000080d7207 */ /* 0x000fea0005000000 */
[----:B------:R-:W-:Y:S02]  /*4a40*/  IMAD.MOV R12, RZ, RZ, -R13 ;  /* 0x000000ffff0c7224 */ /* 0x000fe400078e0a0d */
[C---:B------:R-:W-:Y:S04]  /*4a50*/  @!P0 IMAD.HI.U32 R0, R2.reuse, R4, RZ ;  /* 0x0000000402008227 */ /* 0x040fe800078e00ff */
[----:B------:R-:W-:Y:S01]  /*4a60*/  IMAD R12, R43, R12, R8 ;  /* 0x0000000c2b0c7224 */ /* 0x000fe200078e0208 */
[----:B------:R-:W-:Y:S04]  /*4a70*/  @!P0 SHF.R.U32.HI R0, RZ, R5, R0 ;  /* 0x00000005ff008219 */ /* 0x000fe80000011600 */
[----:B------:R-:W-:Y:S04]  /*4a80*/  @!P0 SEL R0, R2, R0, !P2 ;  /* 0x0000000002008207 */ /* 0x000fe80005000000 */
[----:B------:R-:W-:Y:S01]  /*4a90*/  @!P0 IADD3 R13, PT, PT, R13, -R0, RZ ;  /* 0x800000000d0d8210 */ /* 0x000fe20007ffe0ff */
[----:B------:R-:W-:Y:S01]  /*4aa0*/  @!P0 IMAD R0, R9, R12, R0 ;  /* 0x0000000c09008224 */ /* 0x000fe200078e0200 */
[----:B------:R-:W-:Y:S01]  /*4ab0*/  IADD3 R9, PT, PT, -R8, RZ, RZ ;  /* 0x000000ff08097210 */ /* 0x000fe20007ffe1ff */
[--C-:B------:R-:W-:Y:S02]  /*4ac0*/  IMAD.MOV R12, RZ, RZ, -R2.reuse ;  /* 0x000000ffff0c7224 */ /* 0x100fe400078e0a02 */
[----:B------:R-:W-:Y:S02]  /*4ad0*/  @!P0 IMAD R8, R13, R43, R2 ;  /* 0x0000002b0d088224 */ /* 0x000fe400078e0202 */
[----:B------:R-:W-:Y:S02]  /*4ae0*/  @!P0 IMAD.MOV.U32 R2, RZ, RZ, R0 ;  /* 0x000000ffff028224 */ /* 0x000fe400078e0000 */
[----:B------:R-:W-:Y:S02]  /*4af0*/  IMAD R11, R3, R12, R11 ;  /* 0x0000000c030b7224 */ /* 0x000fe400078e020b */
[----:B------:R-:W-:Y:S02]  /*4b00*/  IMAD R10, R6, R9, R10 ;  /* 0x00000009060a7224 */ /* 0x000fe400078e020a */
[----:B------:R-:W-:Y:S02]  /*4b10*/  IMAD R11, R2, R3, R11 ;  /* 0x00000003020b7224 */ /* 0x000fe400078e020b */
[----:B------:R-:W-:Y:S02]  /*4b20*/  IMAD R10, R8, R6, R10 ;  /* 0x00000006080a7224 */ /* 0x000fe400078e020a */
.L_x_80:
[----:B------:R-:W-:Y:S05]  /*4b30*/  BRA.U UP0, `(.L_x_81) ;  /* 0x0000000100107547 */ /* 0x000fea000b800000 */
[----:B------:R-:W-:Y:S04]  /*4b40*/  MOV R2, UR4 ;  /* 0x0000000400027c02 */ /* 0x000fe80008000f00 */
[----:B------:R-:W-:Y:S04]  /*4b50*/  SHF.L.U32 R2, R2, 0x1f, RZ ;  /* 0x0000001f02027819 */ /* 0x000fe800000006ff */
[----:B------:R-:W1:Y:S02]  /*4b60*/  SYNCS.PHASECHK.TRANS64.TRYWAIT P0, [UR5+0xa8], R2 ;  /* 0x0000a802ff0075a7 */ /* 0x000e640008001105 */
[----:B-1----:R-:W-:Y:S05]  /*4b70*/  @!P0 BRA `(.L_x_82) ;  /* 0x000000a0004c8947 */ /* 0x002fea0003800000 */
.L_x_81:
[----:B------:R-:W-:Y:S05]  /*4b80*/  @!P5 BRA `(.L_x_83) ;  /* 0x00000000002cd947 */ /* 0x000fea0003800000 */
[----:B------:R-:W-:Y:S01]  /*4b90*/  ISETP.NE.U32.AND P0, PT, R14, RZ, PT ;  /* 0x000000ff0e00720c */ /* 0x000fe20003f05070 */
[----:B------:R-:W-:Y:S03]  /*4ba0*/  IMAD.MOV.U32 R90, RZ, RZ, 0x1 ;  /* 0x00000001ff5a7424 */ /* 0x000fe600078e00ff */
[----:B------:R-:W-:Y:S11]  /*4bb0*/  ISETP.NE.AND.EX P0, PT, R15, RZ, PT, P0 ;  /* 0x000000ff0f00720c */ /* 0x000ff60003f05300 */
[----:B------:R-:W-:Y:S02]  /*4bc0*/  @!UPT UIADD3 URZ, UPT, UPT, URZ, URZ, URZ ;  /* 0x000000fffffff290 */ /* 0x000fe4000fffe0ff */
[----:B------:R-:W3:Y:S01]  /*4bd0*/  @P0 LDC.64 R8, c[0x0][0xc88] ;  /* 0x00032200ff080b82 */ /* 0x000ee20000000a00 */
[----:B-12---:R-:W-:Y:S04]  /*4be0*/  @P0 IMAD R0, R16, UR36, RZ ;  /* 0x0000002410000c24 */ /* 0x006fe8000f8e02ff */
[----:B---3--:R-:W-:Y:S04]  /*4bf0*/  @P0 IMAD.WIDE R8, R0, 0x4, R8 ;  /* 0x0000000400080825 */ /* 0x008fe800078e0208 */
[----:B------:R-:W-:Y:S01]  /*4c00*/  HFMA2 R0, -RZ, RZ, 0, 5.9604644775390625e-08 ;  /* 0x00000001ff007431 */ /* 0x000fe200000001ff */
[----:B-----5:R3:W5:Y:S04]  /*4c10*/  @P0 LDG.E R53, desc[UR46][R8.64] ;  /* 0x0000002e08350981 */ /* 0x020768000c1e1900 */
[----:B------:R-:W-:Y:S01]  /*4c20*/  @!P0 PRMT R90, R0, 0x7610, R90 ;  /* 0x00007610005a8816 */ /* 0x000fe2000000005a */
[----:B---3--:R-:W4:Y:S06]  /*4c30*/  @!P0 LDC R53, c[0x0][0xc80] ;  /* 0x00032000ff358b82 */ /* 0x008f2c0000000800 */
.L_x_83:
[----:B----45:R-:W-:Y:S01]  /*4c40*/  @!P4 FSETP.EQ.AND P0, PT, R53, RZ, PT ;  /* 0x000000ff3500c20b */ /* 0x030fe20003f02000 */
[----:B------:R-:W-:Y:S01]  /*4c50*/  @!UPT UIADD3 URZ, UPT, UPT, URZ, URZ, URZ ;  /* 0x000000fffffff290 */ /* 0x000fe2000fffe0ff */
[----:B------:R-:W-:Y:S11]  /*4c60*/  @!P4 BRA `(.L_x_84) ;  /* 0x000000000018c947 */ /* 0x000ff60003800000 */
[----:B------:R-:W-:Y:S02]  /*4c70*/  LOP3.LUT P2, RZ, R90, 0xff, RZ, 0xc0, !PT ;  /* 0x000000ff5aff7812 */ /* 0x000fe4000784c0ff */
[----:B------:R-:W-:Y:S04]  /*4c80*/  ISETP.NE.U32.AND P0, PT, R14, RZ, PT ;  /* 0x000000ff0e00720c */ /* 0x000fe80003f05070 */
[----:B------:R-:W-:Y:S04]  /*4c90*/  ISETP.NE.AND.EX P0, PT, R15, RZ, PT, P0 ;  /* 0x000000ff0f00720c */ /* 0x000fe80003f05300 */
[----:B------:R-:W-:Y:S03]  /*4ca0*/  PLOP3.LUT P0, PT, P0, PT, PT, 0x8, 0x80 ;  /* 0x000000000080781c */ /* 0x000fe6000070e170 */
[----:B------:R-:W-:Y:S11]  /*4cb0*/  @P2 FSETP.EQ.AND P0, PT, R53, RZ, PT ;  /* 0x000000ff3500220b */ /* 0x000ff60003f02000 */
[----:B------:R-:W-:Y:S02]  /*4cc0*/  @!UPT UIADD3 URZ, UPT, UPT, URZ, URZ, URZ ;  /* 0x000000fffffff290 */ /* 0x000fe4000fffe0ff */
.L_x_84:
[----:B------:R-:W3:Y:S01]  /*4cd0*/  SYNCS.PHASECHK.TRANS64.TRYWAIT P2, [UR5+0x80], R28 ;  /* 0x0000801cff0075a7 */ /* 0x000ee20008041105 */
[----:B------:R-:W-:Y:S04]  /*4ce0*/  ELECT P4, URZ, PT ;  /* 0x0000000000ff782f */ /* 0x000fe80003880000 */
[----:B------:R-:W-:Y:S11]  /*4cf0*/  PLOP3.LUT P4, PT, P0, P4, PT, 0xf2, 0x2f ;  /* 0x00000000002f781c */ /* 0x000ff60000789e72 */
[----:B------:R-:W-:Y:S02]  /*4d00*/  @!UPT UIADD3 URZ, UPT, UPT, URZ, URZ, URZ ;  /* 0x000000fffffff290 */ /* 0x000fe4000fffe0ff */
[----:B------:R-:W-:Y:S05]  /*4d10*/  @!P4 IADD3 R8, P0, PT, R32, 0x980, RZ ;  /* 0x000009802008c810 */ /* 0x000fea0007f1e0ff */
[----:B-1----:R-:W-:Y:S01]  /*4d20*/  @!P4 IMAD.X R2, RZ, RZ, R33, P0 ;  /* 0x000000ffff02c224 */ /* 0x002fe200000e0621 */
[----:B---3--:R-:W-:Y:S07]  /*4d30*/  @!P2 BRA `(.L_x_85) ;  /* 0x0000009c00f4a947 */ /* 0x008fee0003800000 */
.L_x_224:
[----:B------:R-:W-:Y:S01]  /*4d40*/  @!P4 R2UR UR7, R8 ;  /* 0x000000000807c2ca */ /* 0x000fe200000e0000 */
[----:B------:R-:W-:Y:S01]  /*4d50*/  VOTEU.ALL UP0, P4 ;  /* 0x0000000000ff7886 */ /* 0x000fe20002000000 */
[----:B------:R-:W-:Y:S01]  /*4d60*/  @!P4 R2UR UR6, R2 ;  /* 0x000000000206c2ca */ /* 0x000fe200000e0000 */
[----:B------:R-:W-:Y:S01]  /*4d70*/  VOTEU.ALL UP1, P4 ;  /* 0x0000000000ff7886 */ /* 0x000fe20002020000 */
[----:B--2---:R-:W-:Y:S01]  /*4d80*/  UMOV UR60, UR36 ;  /* 0x00000024003c7c82 */ /* 0x004fe20008000000 */
[----:B-1----:R-:W-:Y:S01]  /*4d90*/  @!P4 IMAD.MOV.U32 R0, RZ, RZ, 0x1000 ;  /* 0x00001000ff00c424 */ /* 0x002fe200078e00ff */
[----:B------:R-:W-:Y:S02]  /*4da0*/  @!UP0 UIADD3 UR56, UPT, UPT, UR5, 0x200, URZ ;  /* 0x0000020005388890 */ /* 0x000fe4000fffe0ff */
[----:B------:R-:W-:Y:S02]  /*4db0*/  @!UP0 UIADD3 UR10, UPT, UPT, UR58, 0x40, URZ ;  /* 0x000000403a0a8890 */ /* 0x000fe4000fffe0ff */
[----:B------:R-:W-:Y:S01]  /*4dc0*/  @!UP0 UIADD3 UR8, UPT, UPT, UR5, 0xa00, URZ ;  /* 0x00000a0005088890 */ /* 0x000fe2000fffe0ff */
[----:B------:R-:W-:Y:S02]  /*4dd0*/  VOTEU.ALL UP0, P4 ;  /* 0x0000000000ff7886 */ /* 0x000fe40002000000 */
[----:B------:R-:W-:Y:S01]  /*4de0*/  IMAD.U32 R8, RZ, RZ, UR7 ;  /* 0x00000007ff087e24 */ /* 0x000fe2000f8e00ff */
[----:B------:R-:W-:Y:S01]  /*4df0*/  UMOV UR7, 0x10000000 ;  /* 0x1000000000077882 */ /* 0x000fe20000000000 */
[----:B------:R-:W-:Y:S01]  /*4e00*/  IMAD.U32 R9, RZ, RZ, UR6 ;  /* 0x00000006ff097e24 */ /* 0x000fe2000f8e00ff */
[----:B------:R-:W-:Y:S01]  /*4e10*/  UMOV UR6, 0x0 ;  /* 0x0000000000067882 */ /* 0x000fe20000000000 */
[----:B------:R-:W-:Y:S01]  /*4e20*/  UMOV UR9, UR57 ;  /* 0x0000003900097c82 */ /* 0x000fe20008000000 */
[----:B------:R-:W-:Y:S01]  /*4e30*/  @!P4 R2UR UR16, R8 ;  /* 0x000000000810c2ca */ /* 0x000fe200000e0000 */
[----:B------:R-:W-:Y:S01]  /*4e40*/  UMOV UR11, UR59 ;  /* 0x0000003b000b7c82 */ /* 0x000fe20008000000 */
[----:B------:R-:W-:Y:S01]  /*4e50*/  @!P4 R2UR UR17, R9 ;  /* 0x000000000911c2ca */ /* 0x000fe200000e0000 */
[----:B------:R-:W-:Y:S01]  /*4e60*/  UMOV UR12, UR36 ;  /* 0x00000024000c7c82 */ /* 0x000fe20008000000 */
[----:B------:R-:W-:Y:S01]  /*4e70*/  UPRMT UR14, UR37, 0x654, UR57 ;  /* 0x00000654250e7896 */ /* 0x000fe20008000039 */
[----:B------:R-:W-:Y:S05]  /*4e80*/  @!P4 IADD3 R8, P0, PT, R32, 0x980, RZ ;  /* 0x000009802008c810 */ /* 0x000fea0007f1e0ff */
[----:B------:R-:W-:Y:S05]  /*4e90*/  @!P4 IMAD.X R2, RZ, RZ, R33, P0 ;  /* 0x000000ffff02c224 */ /* 0x000fea00000e0621 */
[----:B------:R1:W-:Y:S01]  /*4ea0*/  @!UP1 UTMALDG.3D [UR56], [UR16], desc[UR6] ;  /* 0x00000638100095b4 */ /* 0x0003e20008011000 */
[----:B------:R1:W-:Y:S01]  /*4eb0*/  @!UP0 UTMALDG.3D [UR8], [UR16], desc[UR6] ;  /* 0x00000608100085b4 */ /* 0x0003e20008011000 */
[----:B------:R1:W-:Y:S01]  /*4ec0*/  @!P4 SYNCS.ARRIVE.TRANS64.RED.A0TR RZ, [UR5+0x60], R0 ;  /* 0x00006000ffffc9a7 */ /* 0x0003e20008300405 */
[----:B------:R-:W-:Y:S01]  /*4ed0*/  SYNCS.ARRIVE.TRANS64.RED.A1T0 RZ, [UR14], RZ ;  /* 0x000000ffffff79a7 */ /* 0x000fe2000810040e */
[----:B------:R-:W2:Y:S02]  /*4ee0*/  SYNCS.PHASECHK.TRANS64.TRYWAIT P2, [UR5+0x88], R28 ;  /* 0x0000881cff0075a7 */ /* 0x000ea40008041105 */
[----:B-12---:R-:W-:Y:S05]  /*4ef0*/  @!P2 BRA `(.L_x_86) ;  /* 0x0000009c009ca947 */ /* 0x006fea0003800000 */
.L_x_226:
[----:B------:R-:W-:Y:S01]  /*4f00*/  @!P4 R2UR UR7, R8 ;  /* 0x000000000807c2ca */ /* 0x000fe200000e0000 */
[----:B------:R-:W-:Y:S01]  /*4f10*/  VOTEU.ALL UP0, P4 ;  /* 0x0000000000ff7886 */ /* 0x000fe20002000000 */
[----:B------:R-:W-:Y:S01]  /*4f20*/  @!P4 R2UR UR6, R2 ;  /* 0x000000000206c2ca */ /* 0x000fe200000e0000 */
[----:B------:R-:W-:Y:S01]  /*4f30*/  VOTEU.ALL UP1, P4 ;  /* 0x0000000000ff7886 */ /* 0x000fe20002020000 */
[----:B------:R-:W-:Y:S01]  /*4f40*/  UMOV UR50, UR58 ;  /* 0x0000003a00327c82 */ /* 0x000fe20008000000 */
[----:B------:R-:W-:Y:S01]  /*4f50*/  UMOV UR52, UR36 ;  /* 0x0000002400347c82 */ /* 0x000fe20008000000 */
[----:B------:R-:W-:Y:S01]  /*4f60*/  @!UP0 UIADD3 UR51, UPT, UPT, UR59, 0x40, URZ ;  /* 0x000000403b338890 */ /* 0x000fe2000fffe0ff */
[----:B-1----:R-:W-:Y:S01]  /*4f70*/  @!P4 IMAD.MOV.U32 R0, RZ, RZ, 0x1000 ;  /* 0x00001000ff00c424 */ /* 0x002fe200078e00ff */
[----:B------:R-:W-:Y:S02]  /*4f80*/  @!UP0 UIADD3 UR48, UPT, UPT, UR5, 0x1200, URZ ;  /* 0x0000120005308890 */ /* 0x000fe4000fffe0ff */
[----:B------:R-:W-:Y:S02]  /*4f90*/  @!UP0 UIADD3 UR10, UPT, UPT, UR58, 0x40, URZ ;  /* 0x000000403a0a8890 */ /* 0x000fe4000fffe0ff */
[----:B------:R-:W-:Y:S01]  /*4fa0*/  @!UP0 UIADD3 UR8, UPT, UPT, UR5, 0x1a00, URZ ;  /* 0x00001a0005088890 */ /* 0x000fe2000fffe0ff */
[----:B------:R-:W-:Y:S01]  /*4fb0*/  IMAD.U32 R8, RZ, RZ, UR7 ;  /* 0x00000007ff087e24 */ /* 0x000fe2000f8e00ff */
[----:B------:R-:W-:Y:S01]  /*4fc0*/  UMOV UR7, 0x10000000 ;  /* 0x1000000000077882 */ /* 0x000fe20000000000 */
[----:B------:R-:W-:Y:S01]  /*4fd0*/  IMAD.U32 R9, RZ, RZ, UR6 ;  /* 0x00000006ff097e24 */ /* 0x000fe2000f8e00ff */
[----:B------:R-:W-:Y:S01]  /*4fe0*/  UMOV UR6, 0x0 ;  /* 0x0000000000067882 */ /* 0x000fe20000000000 */
[----:B------:R-:W-:Y:S01]  /*4ff0*/  VOTEU.ALL UP0, P4 ;  /* 0x0000000000ff7886 */ /* 0x000fe20002000000 */
[----:B------:R-:W-:Y:S01]  /*5000*/  @!P4 R2UR UR16, R8 ;  /* 0x000000000810c2ca */ /* 0x000fe200000e0000 */
[----:B------:R-:W-:Y:S01]  /*5010*/  UMOV UR9, UR49 ;  /* 0x0000003100097c82 */ /* 0x000fe20008000000 */
[----:B------:R-:W-:Y:S01]  /*5020*/  @!P4 R2UR UR17, R9 ;  /* 0x000000000911c2ca */ /* 0x000fe200000e0000 */
[----:B------:R-:W-:Y:S01]  /*5030*/  UMOV UR12, UR36 ;  /* 0x00000024000c7c82 */ /* 0x000fe20008000000 */
[----:B------:R-:W-:Y:S01]  /*5040*/  UMOV UR11, UR51 ;  /* 0x00000033000b7c82 */ /* 0x000fe20008000000 */
[----:B------:R-:W-:Y:S01]  /*5050*/  UPRMT UR13, UR37, 0x654, UR49 ;  /* 0x00000654250d7896 */ /* 0x000fe20008000031 */
[----:B------:R-:W-:Y:S05]  /*5060*/  @!P4 IADD3 R8, P0, PT, R32, 0x980, RZ ;  /* 0x000009802008c810 */ /* 0x000fea0007f1e0ff */
[----:B------:R-:W-:Y:S04]  /*5070*/  @!P4 IMAD.X R2, RZ, RZ, R33, P0 ;  /* 0x000000ffff02c224 */ /* 0x000fe800000e0621 */
[----:B------:R1:W-:Y:S01]  /*5080*/  @!UP1 UTMALDG.3D [UR48], [UR16], desc[UR6] ;  /* 0x00000630100095b4 */ /* 0x0003e20008011000 */
[----:B------:R1:W-:Y:S01]  /*5090*/  @!UP0 UTMALDG.3D [UR8], [UR16], desc[UR6] ;  /* 0x00000608100085b4 */ /* 0x0003e20008011000 */
[----:B------:R1:W-:Y:S01]  /*50a0*/  @!P4 SYNCS.ARRIVE.TRANS64.RED.A0TR RZ, [UR5+0x68], R0 ;  /* 0x00006800ffffc9a7 */ /* 0x0003e20008300405 */
[----:B------:R-:W-:Y:S01]  /*50b0*/  SYNCS.ARRIVE.TRANS64.RED.A1T0 RZ, [UR13], RZ ;  /* 0x000000ffffff79a7 */ /* 0x000fe2000810040d */
[----:B------:R-:W2:Y:S02]  /*50c0*/  SYNCS.PHASECHK.TRANS64.TRYWAIT P2, [UR5+0x90], R28 ;  /* 0x0000901cff0075a7 */ /* 0x000ea40008041105 */
[----:B-12---:R-:W-:Y:S05]  /*50d0*/  @!P2 BRA `(.L_x_87) ;  /* 0x0000009c003ca947 */ /* 0x006fea0003800000 */
.L_x_228:
[----:B------:R-:W-:Y:S01]  /*50e0*/  @!P4 R2UR UR7, R8 ;  /* 0x000000000807c2ca */ /* 0x000fe200000e0000 */
[----:B------:R-:W-:Y:S01]  /*50f0*/  VOTEU.ALL UP0, P4 ;  /* 0x0000000000ff7886 */ /* 0x000fe20002000000 */
[----:B------:R-:W-:Y:S01]  /*5100*/  @!P4 R2UR UR6, R2 ;  /* 0x000000000206c2ca */ /* 0x000fe200000e0000 */
[----:B------:R-:W-:Y:S01]  /*5110*/  UIADD3 UR42, UPT, UPT, UR58, 0x10, URZ ;  /* 0x000000103a2a7890 */ /* 0x000fe2000fffe0ff */
[----:B-1----:R-:W-:Y:S01]  /*5120*/  @!P4 IMAD.MOV.U32 R0, RZ, RZ, 0x1000 ;  /* 0x00001000ff00c424 */ /* 0x002fe200078e00ff */
[----:B------:R-:W-:Y:S01]  /*5130*/  VOTEU.ALL UP1, P4 ;  /* 0x0000000000ff7886 */ /* 0x000fe20002020000 */
[----:B------:R-:W-:Y:S01]  /*5140*/  @!UP0 UIADD3 UR40, UPT, UPT, UR5, 0x2200, URZ ;  /* 0x0000220005288890 */ /* 0x000fe2000fffe0ff */
[----:B------:R-:W-:Y:S01]  /*5150*/  UMOV UR16, 0x0 ;  /* 0x0000000000107882 */ /* 0x000fe20000000000 */
[----:B------:R-:W-:Y:S01]  /*5160*/  UMOV UR17, 0x10000000 ;  /* 0x1000000000117882 */ /* 0x000fe20000000000 */
[----:B------:R-:W-:Y:S01]  /*5170*/  UMOV UR43, UR59 ;  /* 0x0000003b002b7c82 */ /* 0x000fe20008000000 */
[----:B------:R-:W-:Y:S01]  /*5180*/  UMOV UR44, UR36 ;  /* 0x00000024002c7c82 */ /* 0x000fe20008000000 */
[----:B------:R-:W-:Y:S02]  /*5190*/  @!UP0 UIADD3 UR10, UPT, UPT, UR58, 0x50, URZ ;  /* 0x000000503a0a8890 */ /* 0x000fe4000fffe0ff */
[----:B------:R-:W-:Y:S01]  /*51a0*/  IMAD.U32 R8, RZ, RZ, UR7 ;  /* 0x00000007ff087e24 */ /* 0x000fe2000f8e00ff */
[----:B------:R-:W-:Y:S01]  /*51b0*/  @!UP0 UIADD3 UR8, UPT, UPT, UR5, 0x2a00, URZ ;  /* 0x00002a0005088890 */ /* 0x000fe2000fffe0ff */
[----:B------:R-:W-:Y:S01]  /*51c0*/  IMAD.U32 R9, RZ, RZ, UR6 ;  /* 0x00000006ff097e24 */ /* 0x000fe2000f8e00ff */
[----:B------:R-:W-:Y:S01]  /*51d0*/  VOTEU.ALL UP0, P4 ;  /* 0x0000000000ff7886 */ /* 0x000fe20002000000 */
        /* <DEDUP_REMOVED lines=14> */
.L_x_230:
[----:B------:R-:W-:Y:S01]  /*52c0*/  @!P4 R2UR UR8, R8 ;  /* 0x000000000808c2ca */ /* 0x000fe200000e0000 */
[----:B------:R-:W-:Y:S01]  /*52d0*/  VOTEU.ALL UP0, P4 ;  /* 0x0000000000ff7886 */ /* 0x000fe20002000000 */
[----:B------:R-:W-:Y:S01]  /*52e0*/  @!P4 R2UR UR6, R2 ;  /* 0x000000000206c2ca */ /* 0x000fe200000e0000 */
[----:B------:R-:W-:Y:S01]  /*52f0*/  VOTEU.ALL UP1, P4 ;  /* 0x0000000000ff7886 */ /* 0x000fe20002020000 */
[----:B------:R-:W-:Y:S01]  /*5300*/  UMOV UR16, 0x0 ;  /* 0x0000000000107882 */ /* 0x000fe20000000000 */
[----:B------:R-:W-:Y:S01]  /*5310*/  UMOV UR17, 0x10000000 ;  /* 0x1000000000117882 */ /* 0x000fe20000000000 */
[----:B------:R-:W-:Y:S01]  /*5320*/  @!UP0 UIADD3 UR27, UPT, UPT, UR59, 0x40, URZ ;  /* 0x000000403b1b8890 */ /* 0x000fe2000fffe0ff */
[----:B-1----:R-:W-:Y:S01]  /*5330*/  @!P4 IMAD.MOV.U32 R0, RZ, RZ, 0x1000 ;  /* 0x00001000ff00c424 */ /* 0x002fe200078e00ff */
[----:B------:R-:W-:Y:S01]  /*5340*/  @!UP0 UIADD3 UR24, UPT, UPT, UR5, 0x3200, URZ ;  /* 0x0000320005188890 */ /* 0x000fe2000fffe0ff */
[----:B------:R-:W-:Y:S01]  /*5350*/  SHF.L.U32 R34, RZ, 0x1f, RZ ;  /* 0x0000001fff227819 */ /* 0x000fe200000006ff */
[----:B------:R-:W-:Y:S01]  /*5360*/  UMOV UR26, UR42 ;  /* 0x0000002a001a7c82 */ /* 0x000fe20008000000 */
[----:B------:R-:W-:Y:S01]  /*5370*/  UMOV UR28, UR36 ;  /* 0x00000024001c7c82 */ /* 0x000fe20008000000 */
[----:B------:R-:W-:Y:S01]  /*5380*/  @!UP0 UIADD3 UR10, UPT, UPT, UR58, 0x50, URZ ;  /* 0x000000503a0a8890 */ /* 0x000fe2000fffe0ff */
        /* <DEDUP_REMOVED lines=18> */
.L_x_232:
        /* <DEDUP_REMOVED lines=11> */
[----:B------:R-:W-:Y:S02]  /*5560*/  UMOV UR20, UR36 ;  /* 0x0000002400147c82 */ /* 0x000fe40008000000 */
[----:B------:R-:W-:Y:S01]  /*5570*/  IMAD.U32 R8, RZ, RZ, UR9 ;  /* 0x00000009ff087e24 */ /* 0x000fe2000f8e00ff */
[----:B------:R-:W-:Y:S01]  /*5580*/  @!UP0 UIADD3 UR10, UPT, UPT, UR58, 0x60, URZ ;  /* 0x000000603a0a8890 */ /* 0x000fe2000fffe0ff */
[----:B------:R-:W-:Y:S01]  /*5590*/  IMAD.U32 R9, RZ, RZ, UR8 ;  /* 0x00000008ff097e24 */ /* 0x000fe2000f8e00ff */
[----:B------:R-:W-:Y:S02]  /*55a0*/  @!UP0 UIADD3 UR8, UPT, UPT, UR5, 0xa00, URZ ;  /* 0x00000a0005088890 */ /* 0x000fe4000fffe0ff */
[----:B------:R-:W-:Y:S01]  /*55b0*/  @!P4 R2UR UR26, R8 ;  /* 0x00000000081ac2ca */ /* 0x000fe200000e0000 */
[----:B------:R-:W-:Y:S01]  /*55c0*/  VOTEU.ALL UP0, P4 ;  /* 0x0000000000ff7886 */ /* 0x000fe20002000000 */
[----:B------:R-:W-:Y:S01]  /*55d0*/  @!P4 R2UR UR27, R9 ;  /* 0x00000000091bc2ca */ /* 0x000fe200000e0000 */
[----:B------:R-:W-:Y:S01]  /*55e0*/  UMOV UR9, UR57 ;  /* 0x0000003900097c82 */ /* 0x000fe20008000000 */
[----:B------:R-:W-:Y:S01]  /*55f0*/  UMOV UR11, UR59 ;  /* 0x0000003b000b7c82 */ /* 0x000fe20008000000 */
[----:B------:R-:W-:Y:S01]  /*5600*/  UMOV UR12, UR36 ;  /* 0x00000024000c7c82 */ /* 0x000fe20008000000 */
        /* <DEDUP_REMOVED lines=8> */
.L_x_234:
        /* <DEDUP_REMOVED lines=9> */
[----:B------:R-:W-:Y:S01]  /*5720*/  UMOV UR17, UR49 ;  /* 0x0000003100117c82 */ /* 0x000fe20008000000 */
[----:B------:R-:W-:Y:S01]  /*5730*/  UMOV UR20, UR36 ;  /* 0x0000002400147c82 */ /* 0x000fe20008000000 */
[----:B------:R-:W-:Y:S02]  /*5740*/  @!UP0 UIADD3 UR10, UPT, UPT, UR58, 0x60, URZ ;  /* 0x000000603a0a8890 */ /* 0x000fe4000fffe0ff */
[----:B------:R-:W-:Y:S01]  /*5750*/  IMAD.U32 R8, RZ, RZ, UR9 ;  /* 0x00000009ff087e24 */ /* 0x000fe2000f8e00ff */
[----:B------:R-:W-:Y:S01]  /*5760*/  UMOV UR9, UR49 ;  /* 0x0000003100097c82 */ /* 0x000fe20008000000 */
[----:B------:R-:W-:Y:S01]  /*5770*/  IMAD.U32 R9, RZ, RZ, UR8 ;  /* 0x00000008ff097e24 */ /* 0x000fe2000f8e00ff */
[----:B------:R-:W-:Y:S02]  /*5780*/  @!UP0 UIADD3 UR8, UPT, UPT, UR5, 0x1a00, URZ ;  /* 0x00001a0005088890 */ /* 0x000fe4000fffe0ff */
[----:B------:R-:W-:Y:S01]  /*5790*/  @!P4 R2UR UR22, R8 ;  /* 0x000000000816c2ca */ /* 0x000fe200000e0000 */
[----:B------:R-:W-:Y:S01]  /*57a0*/  VOTEU.ALL UP0, P4 ;  /* 0x0000000000ff7886 */ /* 0x000fe20002000000 */
[----:B------:R-:W-:Y:S01]  /*57b0*/  @!P4 R2UR UR23, R9 ;  /* 0x000000000917c2ca */ /* 0x000fe200000e0000 */
[----:B------:R-:W-:Y:S01]  /*57c0*/  UMOV UR12, UR36 ;  /* 0x00000024000c7c82 */ /* 0x000fe20008000000 */
[----:B------:R-:W-:Y:S01]  /*57d0*/  UMOV UR11, UR19 ;  /* 0x00000013000b7c82 */ /* 0x000fe20008000000 */
        /* <DEDUP_REMOVED lines=8> */
.L_x_236:
[----:B------:R-:W2:Y:S01]  /*5860*/  LDC.64 R12, c[0x0][0xf18] ;  /* 0x0003c600ff0c7b82 */ /* 0x000ea20000000a00 */
[----:B------:R-:W-:Y:S01]  /*5870*/  @!P4 R2UR UR8, R2 ;  /* 0x000000000208c2ca */ /* 0x000fe200000e0000 */
[----:B------:R-:W-:Y:S01]  /*5880*/  VOTEU.ALL UP0, P4 ;  /* 0x0000000000ff7886 */ /* 0x000fe20002000000 */
[----:B------:R-:W-:Y:S01]  /*5890*/  @!P4 R2UR UR9, R8 ;  /* 0x000000000809c2ca */ /* 0x000fe200000e0000 */
[----:B------:R-:W-:Y:S01]  /*58a0*/  UIADD3 UR34, UPT, UPT, UR58, 0x30, URZ ;  /* 0x000000303a227890 */ /* 0x000fe2000fffe0ff */
[----:B-1----:R-:W-:Y:S03]  /*58b0*/  @!P4 IMAD.MOV.U32 R0, RZ, RZ, 0x1000 ;  /* 0x00001000ff00c424 */ /* 0x002fe600078e00ff */
[----:B------:R-:W1:Y:S01]  /*58c0*/  @!P1 LDC R2, c[0x0][0xf0c] ;  /* 0x0003c300ff029b82 */ /* 0x000e620000000800 */
[----:B------:R-:W-:Y:S01]  /*58d0*/  @!UP0 UIADD3 UR32, UPT, UPT, UR5, 0x2200, URZ ;  /* 0x0000220005208890 */ /* 0x000fe2000fffe0ff */
[----:B------:R-:W-:Y:S01]  /*58e0*/  @P3 SHF.R.U32.HI R29, RZ, 0x10, R21 ;  /* 0x00000010ff1d3819 */ /* 0x000fe20000011615 */
[----:B------:R-:W-:Y:S01]  /*58f0*/  VOTEU.ALL UP1, P4 ;  /* 0x0000000000ff7886 */ /* 0x000fe20002020000 */
[----:B------:R-:W-:Y:S01]  /*5900*/  UMOV UR14, 0x0 ;  /* 0x00000000000e7882 */ /* 0x000fe20000000000 */
[----:B------:R-:W-:Y:S01]  /*5910*/  UMOV UR15, 0x10000000 ;  /* 0x10000000000f7882 */ /* 0x000fe20000000000 */
[----:B------:R-:W-:Y:S01]  /*5920*/  UMOV UR33, UR41 ;  /* 0x0000002900217c82 */ /* 0x000fe20008000000 */
[----:B------:R-:W-:Y:S01]  /*5930*/  UMOV UR35, UR59 ;  /* 0x0000003b00237c82 */ /* 0x000fe20008000000 */
[----:B------:R-:W-:Y:S01]  /*5940*/  IMAD.U32 R9, RZ, RZ, UR8 ;  /* 0x00000008ff097e24 */ /* 0x000fe2000f8e00ff */
[----:B------:R-:W-:Y:S01]  /*5950*/  @!UP0 UIADD3 UR10, UPT, UPT, UR58, 0x70, URZ ;  /* 0x000000703a0a8890 */ /* 0x000fe2000fffe0ff */
[----:B------:R-:W-:Y:S01]  /*5960*/  IMAD.U32 R8, RZ, RZ, UR9 ;  /* 0x00000009ff087e24 */ /* 0x000fe2000f8e00ff */
[----:B------:R-:W-:Y:S01]  /*5970*/  @!UP0 UIADD3 UR8, UPT, UPT, UR5, 0x2a00, URZ ;  /* 0x00002a0005088890 */ /* 0x000fe2000fffe0ff */
[----:B------:R-:W-:Y:S01]  /*5980*/  VIADD R31, R31, 0x1 ;  /* 0x000000011f1f7836 */ /* 0x000fe20000000000 */
[----:B------:R-:W-:Y:S01]  /*5990*/  @!P4 R2UR UR17, R9 ;  /* 0x000000000911c2ca */ /* 0x000fe200000e0000 */
[----:B------:R-:W-:Y:S01]  /*59a0*/  VOTEU.ALL UP0, P4 ;  /* 0x0000000000ff7886 */ /* 0x000fe20002000000 */
[----:B------:R-:W-:Y:S01]  /*59b0*/  @!P4 R2UR UR16, R8 ;  /* 0x000000000810c2ca */ /* 0x000fe200000e0000 */
[----:B------:R-:W-:Y:S01]  /*59c0*/  UMOV UR9, UR41 ;  /* 0x0000002900097c82 */ /* 0x000fe20008000000 */
[----:B------:R-:W3:Y:S01]  /*59d0*/  LDC.64 R8, c[0x0][0xf10] ;  /* 0x0003c400ff087b82 */ /* 0x000ee20000000a00 */
[----:B------:R-:W-:Y:S01]  /*59e0*/  UMOV UR11, UR59 ;  /* 0x0000003b000b7c82 */ /* 0x000fe20008000000 */
[----:B------:R-:W-:Y:S09]  /*59f0*/  UMOV UR12, UR36 ;  /* 0x00000024000c7c82 */ /* 0x000ff20008000000 */
[----:B------:R4:W-:Y:S01]  /*5a00*/  @!UP1 UTMALDG.3D [UR32], [UR16], desc[UR14] ;  /* 0x00000e20100095b4 */ /* 0x0009e20008011000 */
[----:B------:R4:W-:Y:S01]  /*5a10*/  @!UP0 UTMALDG.3D [UR8], [UR16], desc[UR14] ;  /* 0x00000e08100085b4 */ /* 0x0009e20008011000 */
[----:B------:R5:W-:Y:S01]  /*5a20*/  @!P4 SYNCS.ARRIVE.TRANS64.RED.A0TR RZ, [UR5+0x70], R0 ;  /* 0x00007000ffffc9a7 */ /* 0x000be20008300405 */
[C---:B---3--:R-:W-:Y:S01]  /*5a30*/  @!P1 IMAD.HI.U32 R8, R11.reuse, R8, RZ ;  /* 0x000000080b089227 */ /* 0x048fe200078e00ff */
[----:B--2---:R-:W-:Y:S02]  /*5a40*/  @!P1 ISETP.NE.AND P0, PT, R12, 0x1, PT ;  /* 0x000000010c00980c */ /* 0x004fe40003f05270 */
[----:B-1----:R-:W-:Y:S01]  /*5a50*/  @!P1 ISETP.NE.AND P2, PT, R2, 0x1, PT ;  /* 0x000000010200980c */ /* 0x002fe20003f45270 */
[C---:B------:R-:W-:Y:S01]  /*5a60*/  @!P1 IMAD.HI.U32 R13, R10.reuse, R13, RZ ;  /* 0x0000000d0a0d9227 */ /* 0x040fe200078e00ff */
[----:B------:R-:W-:Y:S04]  /*5a70*/  @!P1 SHF.R.U32.HI R8, RZ, R9, R8 ;  /* 0x00000009ff089219 */ /* 0x000fe80000011608 */
[----:B------:R-:W-:Y:S01]  /*5a80*/  @!P1 SEL R8, R11, R8, !P2 ;  /* 0x000000080b089207 */ /* 0x000fe20005000000 */
[----:B------:R-:W-:Y:S01]  /*5a90*/  SYNCS.ARRIVE.TRANS64.RED.A1T0 RZ, [UR7], RZ ;  /* 0x000000ffffff79a7 */ /* 0x000fe20008100407 */
[----:B------:R-:W1:Y:S01]  /*5aa0*/  SYNCS.PHASECHK.TRANS64.TRYWAIT P5, [UR5+0x98], R34 ;  /* 0x00009822ff0075a7 */ /* 0x000e6200080a1105 */
[----:B-----5:R-:W2:Y:S02]  /*5ab0*/  @!P1 LDC R0, c[0x0][0xf20] ;  /* 0x0003c800ff009b82 */ /* 0x020ea40000000800 */
[----:B--2---:R-:W-:Y:S04]  /*5ac0*/  @!P1 SHF.R.U32.HI R0, RZ, R0, R13 ;  /* 0x00000000ff009219 */ /* 0x004fe8000001160d */
[----:B------:R-:W-:Y:S05]  /*5ad0*/  @!P1 SEL R9, R10, R0, !P0 ;  /* 0x000000000a099207 */ /* 0x000fea0004000000 */
[----:B------:R-:W-:Y:S02]  /*5ae0*/  @!P1 IMAD.IADD R0, R9, 0x1, -R8 ;  /* 0x0000000109009824 */ /* 0x000fe400078e0a08 */
[----:B------:R-:W-:Y:S02]  /*5af0*/  @!P1 IMAD.IADD R8, R8, 0x1, -R9 ;  /* 0x0000000108089824 */ /* 0x000fe400078e0a09 */
[----:B------:R-:W-:Y:S02]  /*5b00*/  @!P1 IMAD R11, R0, R2, R11 ;  /* 0x00000002000b9224 */ /* 0x000fe400078e020b */
[----:B------:R-:W-:Y:S01]  /*5b10*/  @!P1 IMAD R10, R8, R12, R10 ;  /* 0x0000000c080a9224 */ /* 0x000fe200078e020a */
[----:B-1--4-:R-:W-:Y:S06]  /*5b20*/  @!P5 BRA `(.L_x_92) ;  /* 0x000000940020d947 */ /* 0x012fec0003800000 */
.L_x_238:
[----:B------:R-:W-:Y:S01]  /*5b30*/  @!P4 IADD3 R2, P0, PT, R32, 0x980, RZ ;  /* 0x000009802002c810 */ /* 0x000fe20007f1e0ff */
[----:B------:R-:W-:Y:S01]  /*5b40*/  VOTEU.ALL UP0, P4 ;  /* 0x0000000000ff7886 */ /* 0x000fe20002000000 */
[----:B------:R-:W-:Y:S01]  /*5b50*/  VOTEU.ALL UP1, P4 ;  /* 0x0000000000ff7886 */ /* 0x000fe20002020000 */
[----:B------:R-:W-:Y:S01]  /*5b60*/  UMOV UR9, 0x10000000 ;  /* 0x1000000000097882 */ /* 0x000fe20000000000 */
[----:B------:R-:W-:Y:S01]  /*5b70*/  @!P4 R2UR UR8, R2 ;  /* 0x000000000208c2ca */ /* 0x000fe200000e0000 */
[----:B-1----:R-:W-:Y:S01]  /*5b80*/  @!P4 IMAD.X R0, RZ, RZ, R33, P0 ;  /* 0x000000ffff00c224 */ /* 0x002fe200000e0621 */
[----:B------:R-:W-:Y:S01]  /*5b90*/  @!UP0 UIADD3 UR35, UPT, UPT, UR59, 0x40, URZ ;  /* 0x000000403b238890 */ /* 0x000fe2000fffe0ff */
[----:B------:R-:W-:Y:S01]  /*5ba0*/  VIADD R2, R10, UR38 ;  /* 0x000000260a027c36 */ /* 0x000fe20008000000 */
[----:B------:R-:W-:Y:S01]  /*5bb0*/  @!UP0 UIADD3 UR32, UPT, UPT, UR5, 0x3200, URZ ;  /* 0x0000320005208890 */ /* 0x000fe2000fffe0ff */
[----:B------:R-:W-:Y:S01]  /*5bc0*/  ISETP.NE.AND P0, PT, R31, 0x2, PT ;  /* 0x000000021f00780c */ /* 0x000fe20003f05270 */
[----:B------:R-:W-:Y:S01]  /*5bd0*/  UMOV UR33, UR25 ;  /* 0x0000001900217c82 */ /* 0x000fe20008000000 */
[----:B------:R-:W-:Y:S01]  /*5be0*/  @!P4 R2UR UR7, R0 ;  /* 0x000000000007c2ca */ /* 0x000fe200000e0000 */
[----:B------:R-:W-:Y:S01]  /*5bf0*/  @!UP0 UIADD3 UR26, UPT, UPT, UR58, 0x70, URZ ;  /* 0x000000703a1a8890 */ /* 0x000fe2000fffe0ff */
[----:B------:R-:W-:Y:S01]  /*5c00*/  VIADD R0, R11, UR39 ;  /* 0x000000270b007c36 */ /* 0x000fe20008000000 */
[----:B------:R-:W-:Y:S01]  /*5c10*/  @!UP0 UIADD3 UR24, UPT, UPT, UR5, 0x3a00, URZ ;  /* 0x00003a0005188890 */ /* 0x000fe2000fffe0ff */
[----:B------:R-:W-:Y:S01]  /*5c20*/  R2UR UR12, R2 ;  /* 0x00000000020c72ca */ /* 0x000fe200000e0000 */
[----:B------:R-:W-:Y:S01]  /*5c30*/  VOTEU.ALL UP0, P4 ;  /* 0x0000000000ff7886 */ /* 0x000fe20002000000 */
[----:B------:R-:W-:Y:S01]  /*5c40*/  IMAD.U32 R8, RZ, RZ, UR8 ;  /* 0x00000008ff087e24 */ /* 0x000fe2000f8e00ff */
[----:B------:R-:W-:Y:S01]  /*5c50*/  UMOV UR8, 0x0 ;  /* 0x0000000000087882 */ /* 0x000fe20000000000 */
[----:B------:R-:W-:Y:S01]  /*5c60*/  UMOV UR28, UR36 ;  /* 0x00000024001c7c82 */ /* 0x000fe20008000000 */
[----:B------:R-:W-:Y:S01]  /*5c70*/  UMOV UR27, UR35 ;  /* 0x00000023001b7c82 */ /* 0x000fe20008000000 */
[----:B------:R-:W-:Y:S02]  /*5c80*/  R2UR UR20, R0 ;  /* 0x00000000001472ca */ /* 0x000fe400000e0000 */
[----:B------:R-:W-:Y:S01]  /*5c90*/  @!P4 R2UR UR10, R8 ;  /* 0x00000000080ac2ca */ /* 0x000fe200000e0000 */
[----:B------:R-:W-:Y:S01]  /*5ca0*/  IMAD.U32 R9, RZ, RZ, UR7 ;  /* 0x00000007ff097e24 */ /* 0x000fe2000f8e00ff */
[----:B------:R-:W-:Y:S02]  /*5cb0*/  SEL R0, RZ, 0x1, P0 ;  /* 0x00000001ff007807 */ /* 0x000fe40000000000 */
[----:B------:R-:W-:Y:S02]  /*5cc0*/  SEL R31, R31, RZ, P0 ;  /* 0x000000ff1f1f7207 */ /* 0x000fe40000000000 */
[----:B------:R-:W-:Y:S02]  /*5cd0*/  @!P4 R2UR UR11, R9 ;  /* 0x00000000090bc2ca */ /* 0x000fe400000e0000 */
[----:B------:R-:W-:Y:S11]  /*5ce0*/  LOP3.LUT R30, R30, R0, RZ, 0x3c, !PT ;  /* 0x000000001e1e7212 */ /* 0x000ff600078e3cff */
[----:B------:R1:W-:Y:S01]  /*5cf0*/  @!UP1 UTMALDG.3D [UR32], [UR10], desc[UR8] ;  /* 0x000008200a0095b4 */ /* 0x0003e20008011000 */
[----:B------:R3:W-:Y:S01]  /*5d00*/  @!UP0 UTMALDG.3D [UR24], [UR10], desc[UR8] ;  /* 0x000008180a0085b4 */ /* 0x0007e20008011000 */
[----:B------:R3:W-:Y:S01]  /*5d10*/  @!P4 SYNCS.ARRIVE.TRANS64.RED.A0TR RZ, [UR5+0x78], R27 ;  /* 0x0000781bffffc9a7 */ /* 0x0007e20008300405 */
[----:B------:R-:W-:Y:S01]  /*5d20*/  UPLOP3.LUT UP0, UPT, UPT, UPT, UPT, 0x80, 0x8 ;  /* 0x000000000008789c */ /* 0x000fe20003f0f070 */
[----:B------:R-:W-:Y:S01]  /*5d30*/  SYNCS.ARRIVE.TRANS64.RED.A1T0 RZ, [UR6], RZ ;  /* 0x000000ffffff79a7 */ /* 0x000fe20008100406 */
[----:B-1----:R-:W-:Y:S01]  /*5d40*/  @P3 R2UR UR36, R29 ;  /* 0x000000001d2432ca */ /* 0x002fe200000e0000 */
[----:B------:R-:W-:Y:S03]  /*5d50*/  @!UPT UIADD3 URZ, UPT, UPT, URZ, URZ, URZ ;  /* 0x000000fffffff290 */ /* 0x000fe6000fffe0ff */
[----:B------:R-:W-:Y:S11]  /*5d60*/  @P3 BRA `(.L_x_93) ;  /* 0xffffffe800583947 */ /* 0x000ff6000383ffff */
[----:B------:R-:W1:Y:S02]  /*5d70*/  SYNCS.PHASECHK.TRANS64.TRYWAIT P0, [UR5+0x80], R28 ;  /* 0x0000801cff0075a7 */ /* 0x000e640008001105 */
[----:B-1----:R-:W-:Y:S05]  /*5d80*/  @!P0 BRA `(.L_x_94) ;  /* 0x0000009000a08947 */ /* 0x002fea0003800000 */
.L_x_240:
[----:B------:R-:W2:Y:S02]  /*5d90*/  SYNCS.PHASECHK.TRANS64.TRYWAIT P0, [UR5+0x88], R28 ;  /* 0x0000881cff0075a7 */ /* 0x000ea40008001105 */
[----:B--2---:R-:W-:Y:S05]  /*5da0*/  @!P0 BRA `(.L_x_95) ;  /* 0x0000009000b08947 */ /* 0x004fea0003800000 */
.L_x_242:
[----:B------:R-:W2:Y:S01]  /*5db0*/  SYNCS.PHASECHK.TRANS64.TRYWAIT P0, [UR5+0x90], R28 ;  /* 0x0000901cff0075a7 */ /* 0x000ea20008001105 */
[----:B-1----:R-:W-:Y:S01]  /*5dc0*/  HFMA2 R0, -RZ, RZ, 0, 5.9604644775390625e-08 ;  /* 0x00000001ff007431 */ /* 0x002fe200000001ff */
[----:B--2---:R-:W-:Y:S06]  /*5dd0*/  @!P0 BRA `(.L_x_96) ;  /* 0x0000009000bc8947 */ /* 0x004fec0003800000 */
.L_x_244:
[----:B-1----:R-:W-:Y:S02]  /*5de0*/  MOV R2, UR5 ;  /* 0x0000000500027c02 */ /* 0x002fe40008000f00 */
[----:B------:R-:W-:-:S07]  /*5df0*/  SHF.L.U32 R0, R0, 0x1f, RZ ;  /* 0x0000001f00007819 */ /* 0x000fce00000006ff */
.L_x_97:
[----:B-1----:R1:W2:Y:S02]  /*5e00*/  SYNCS.PHASECHK.TRANS64.TRYWAIT P0, [R2+URZ+0x98], R0 ;  /* 0x00009800020075a7 */ /* 0x0022a400080011ff */
[----:B--2---:R-:W-:Y:S05]  /*5e10*/  @!P0 NANOSLEEP.SYNCS 0x989680 ;  /* 0x009896800000895d */ /* 0x004fea0003900000 */
[----:B------:R-:W2:Y:S02]  /*5e20*/  @!P0 SYNCS.PHASECHK.TRANS64 P0, [R2+URZ+0x98], R0 ;  /* 0x00009800020085a7 */ /* 0x000ea400080010ff */
[----:B--23--:R-:W-:Y:S05]  /*5e30*/  @P0 EXIT ;  /* 0x000000000000094d */ /* 0x00cfea0003800000 */
[----:B------:R-:W-:Y:S05]  /*5e40*/  BRA `(.L_x_97) ;  /* 0xfffffffc00ec7947 */ /* 0x000fea000383ffff */
.L_x_78:
[----:B------:R-:W-:-:S06]  /*5e50*/  UISETP.GE.AND UP0, UPT, UR13, 0x4, UPT ;  /* 0x000000040d00788c */ /* 0x000fcc000bf06270 */
[----:B------:R-:W-:-:S13]  /*5e60*/  PLOP3.LUT P0, PT, PT, PT, UP0, 0x80, 0x8 ;  /* 0x000000000008781c */ /* 0x000fda0003f0f008 */
[----:B--2---:R-:W-:Y:S05]  /*5e70*/  @!P0 EXIT ;  /* 0x000000000000894d */ /* 0x004fea0003800000 */
[----:B------:R-:W-:Y:S01]  /*5e80*/  BAR.SYNC.DEFER_BLOCKING 0x6, 0xa0 ;  /* 0x0182800000007b1d */ /* 0x000fe20000010000 */
[C---:B------:R-:W-:Y:S01]  /*5e90*/  IMAD.SHL.U32 R101, R0.reuse, 0x10, RZ ;  /* 0x0000001000657824 */ /* 0x040fe200078e00ff */
[C---:B------:R-:W-:Y:S01]  /*5ea0*/  LOP3.LUT R102, R103.reuse, 0x3, RZ, 0xc0, !PT ;  /* 0x0000000367667812 */ /* 0x040fe200078ec0ff */
[C---:B------:R-:W-:Y:S01]  /*5eb0*/  IMAD.U32 R5, R0.reuse, 0x10000, RZ ;  /* 0x0001000000057824 */ /* 0x040fe200078e00ff */
[----:B------:R-:W-:Y:S01]  /*5ec0*/  CS2R R96, SRZ ;  /* 0x0000000000607805 */ /* 0x000fe2000001ff00 */
[----:B------:R-:W-:Y:S01]  /*5ed0*/  IMAD.SHL.U32 R0, R0, 0x2, RZ ;  /* 0x0000000200007824 */ /* 0x000fe200078e00ff */
[----:B------:R-:W-:Y:S02]  /*5ee0*/  UMOV UR52, 0x400 ;  /* 0x0000040000347882 */ /* 0x000fe40000000000 */
[----:B------:R-:W2:Y:S01]  /*5ef0*/  LDC R94, c[0x0][0x370] ;  /* 0x0000dc00ff5e7b82 */ /* 0x000ea20000000800 */
[----:B------:R-:W-:Y:S01]  /*5f00*/  ULEA UR52, UR37, UR52, 0x18 ;  /* 0x0000003425347291 */ /* 0x000fe2000f8ec0ff */
[----:B------:R-:W-:Y:S01]  /*5f10*/  IMAD.SHL.U32 R2, R103, 0x200, RZ ;  /* 0x0000020067027824 */ /* 0x000fe200078e00ff */
[C---:B------:R-:W-:Y:S01]  /*5f20*/  LOP3.LUT R4, R101.reuse, 0x40, RZ, 0xc0, !PT ;  /* 0x0000004065047812 */ /* 0x040fe200078ec0ff */
[----:B------:R-:W-:Y:S01]  /*5f30*/  IMAD.MOV.U32 R98, RZ, RZ, RZ ;  /* 0x000000ffff627224 */ /* 0x000fe200078e00ff */
[----:B------:R-:W-:Y:S01]  /*5f40*/  LOP3.LUT R3, R101, 0x1b0, RZ, 0xc0, !PT ;  /* 0x000001b065037812 */ /* 0x000fe200078ec0ff */
[----:B------:R-:W-:Y:S01]  /*5f50*/  UIADD3 UR4, UPT, UPT, UR52, 0x200, URZ ;  /* 0x0000020034047890 */ /* 0x000fe2000fffe0ff */
[----:B------:R-:W-:Y:S01]  /*5f60*/  LOP3.LUT R0, R4, 0x8, R0, 0xf8, !PT ;  /* 0x0000000804007812 */ /* 0x000fe200078ef800 */
[----:B------:R-:W3:Y:S01]  /*5f70*/  LDC R49, c[0x0][0xf0c] ;  /* 0x0003c300ff317b82 */ /* 0x000ee20000000800 */
[----:B------:R-:W-:Y:S01]  /*5f80*/  LOP3.LUT R2, R3, 0x200, R2, 0xf8, !PT ;  /* 0x0000020003027812 */ /* 0x000fe200078ef802 */
[----:B------:R-:W-:Y:S01]  /*5f90*/  IMAD.MOV.U32 R106, RZ, RZ, RZ ;  /* 0x000000ffff6a7224 */ /* 0x000fe200078e00ff */
[----:B------:R-:W-:Y:S01]  /*5fa0*/  LOP3.LUT R5, R5, 0x200000, RZ, 0xc0, !PT ;  /* 0x0020000005057812 */ /* 0x000fe200078ec0ff */
[----:B------:R-:W-:Y:S01]  /*5fb0*/  IMAD.U32 R92, RZ, RZ, UR4 ;  /* 0x00000004ff5c7e24 */ /* 0x000fe2000f8e00ff */
[----:B------:R-:W-:Y:S01]  /*5fc0*/  LOP3.LUT P0, RZ, R101, 0x40, RZ, 0xc0, !PT ;  /* 0x0000004065ff7812 */ /* 0x000fe2000780c0ff */
[----:B------:R-:W4:Y:S01]  /*5fd0*/  LDCU.64 UR54, c[0x0][0x348] ;  /* 0x00006900ff3677ac */ /* 0x000f220008000a00 */
[----:B------:R-:W-:Y:S01]  /*5fe0*/  LOP3.LUT R100, R2, R0, RZ, 0xfc, !PT ;  /* 0x0000000002647212 */ /* 0x000fe200078efcff */
[----:B------:R-:W1:Y:S01]  /*5ff0*/  LDC R91, c[0x0][0xf20] ;  /* 0x0003c800ff5b7b82 */ /* 0x000e620000000800 */
[----:B------:R-:W4:Y:S01]  /*6000*/  LDS R99, [UR52+0x140] ;  /* 0x00014034ff637984 */ /* 0x000f220008000800 */
[----:B------:R-:W-:Y:S01]  /*6010*/  P2R R0, PR, RZ, 0x1 ;  /* 0x00000001ff007803 */ /* 0x000fe20000000000 */
[----:B------:R-:W1:Y:S01]  /*6020*/  LDCU.64 UR44, c[0x0][0xc88] ;  /* 0x00019100ff2c77ac */ /* 0x000e620008000a00 */
[----:B------:R-:W-:-:S04]  /*6030*/  UMOV UR53, URZ ;  /* 0x000000ff00357c82 */ /* 0x000fc80008000000 */
[----:B------:R-:W1:Y:S01]  /*6040*/  LDC R48, c[0x0][0xf30] ;  /* 0x0003cc00ff307b82 */ /* 0x000e620000000800 */
[----:B------:R-:W-:-:S07]  /*6050*/  UMOV UR56, URZ ;  /* 0x000000ff00387c82 */ /* 0x000fce0008000000 */
[----:B------:R-:W1:Y:S08]  /*6060*/  LDC.64 R84, c[0x0][0xc88] ;  /* 0x00032200ff547b82 */ /* 0x000e700000000a00 */
[----:B------:R-:W1:Y:S08]  /*6070*/  LDC.64 R88, c[0x0][0xf10] ;  /* 0x0003c400ff587b82 */ /* 0x000e700000000a00 */
[----:B------:R-:W1:Y:S08]  /*6080*/  LDC.64 R46, c[0x0][0xf18] ;  /* 0x0003c600ff2e7b82 */ /* 0x000e700000000a00 */
[----:B------:R-:W1:Y:S01]  /*6090*/  LDC.64 R44, c[0x0][0xf28] ;  /* 0x0003ca00ff2c7b82 */ /* 0x000e620000000a00 */
[----:B----4-:R-:W-:-:S07]  /*60a0*/  IMAD.IADD R99, R99, 0x1, R5 ;  /* 0x0000000163637824 */ /* 0x010fce00078e0205 */
[----:B------:R-:W4:Y:S08]  /*60b0*/  LDC.64 R86, c[0x0][0xc90] ;  /* 0x00032400ff567b82 */ /* 0x000f300000000a00 */
[----:B------:R-:W1:Y:S08]  /*60c0*/  LDC.64 R82, c[0x0][0xcb0] ;  /* 0x00032c00ff527b82 */ /* 0x000e700000000a00 */
[----:B------:R-:W1:Y:S08]  /*60d0*/  LDC.64 R80, c[0x0][0xca8] ;  /* 0x00032a00ff507b82 */ /* 0x000e700000000a00 */
[----:B--23--:R-:W1:Y:S02]  /*60e0*/  LDC R93, c[0x0][0x374] ;  /* 0x0000dd00ff5d7b82 */ /* 0x00ce640000000800 */
.L_x_189:
[----:B------:R-:W-:Y:S02]  /*60f0*/  LEA R0, R106, UR52, 0x3 ;  /* 0x000000346a007c11 */ /* 0x000fe4000f8e18ff */
[----:B------:R-:W-:Y:S02]  /*6100*/  SHF.L.U32 R2, R96, 0x1f, RZ ;  /* 0x0000001f60027819 */ /* 0x000fe400000006ff */
[----:B------:R-:W-:Y:S02]  /*6110*/  LEA R16, R106, UR52, 0x4 ;  /* 0x000000346a107c11 */ /* 0x000fe4000f8e20ff */
[----:B------:R-:W2:Y:S02]  /*6120*/  SYNCS.PHASECHK.TRANS64.TRYWAIT P0, [R0+URZ+0xb0], R2 ;  /* 0x0000b002000075a7 */ /* 0x000ea400080011ff */
[----:B-12---:R-:W-:Y:S05]  /*6130*/  @!P0 BRA `(.L_x_98) ;  /* 0x0000008c00fc8947 */ /* 0x006fea0003800000 */
.L_x_245:
[----:B------:R-:W3:Y:S01]  /*6140*/  LDC.64 R10, c[0x0][0xf10] ;  /* 0x0003c400ff0a7b82 */ /* 0x000ee20000000a00 */
[----:B------:R-:W4:Y:S01]  /*6150*/  LDS.128 R16, [R16+0x120] ;  /* 0x0001200010107984 */ /* 0x000f220000000c00 */
[----:B-1----:R-:W-:Y:S01]  /*6160*/  ISETP.NE.AND P1, PT, R48, 0x1, PT ;  /* 0x000000013000780c */ /* 0x002fe20003f25270 */
[----:B--2---:R-:W-:Y:S01]  /*6170*/  VIADD R0, R0, 0xc0 ;  /* 0x000000c000007836 */ /* 0x004fe20000000000 */
[----:B------:R-:W-:Y:S04]  /*6180*/  ISETP.GE.AND P0, PT, R43, 0x1, PT ;  /* 0x000000012b00780c */ /* 0x000fe80003f06270 */
[----:B------:R-:W1:Y:S01]  /*6190*/  LDC.64 R8, c[0x0][0xf18] ;  /* 0x0003c600ff087b82 */ /* 0x000e620000000a00 */
[----:B------:R-:W-:Y:S01]  /*61a0*/  PRMT R0, RZ, 0x654, R0 ;  /* 0x00000654ff007816 */ /* 0x000fe20000000000 */
[----:B------:R-:W-:Y:S01]  /*61b0*/  @!PT LDS RZ, [RZ] ;  /* 0x00000000fffff984 */ /* 0x000fe20000000800 */
[----:B------:R-:W-:Y:S01]  /*61c0*/  @!PT LDS RZ, [RZ] ;  /* 0x00000000fffff984 */ /* 0x000fe20000000800 */
[----:B------:R-:W-:Y:S01]  /*61d0*/  @!PT LDS RZ, [RZ] ;  /* 0x00000000fffff984 */ /* 0x000fe20000000800 */
[----:B------:R-:W-:Y:S01]  /*61e0*/  @!PT LDS RZ, [RZ] ;  /* 0x00000000fffff984 */ /* 0x000fe20000000800 */
[----:B------:R2:W-:Y:S06]  /*61f0*/  MEMBAR.ALL.CTA ;  /* 0x0000000000007992 */ /* 0x0005ec0000008000 */
[----:B--2---:R-:W2:Y:S01]  /*6200*/  FENCE.VIEW.ASYNC.S ;  /* 0x00000000000073c6 */ /* 0x004ea20000000000 */
[----:B------:R-:W1:Y:S08]  /*6210*/  @!P1 LDC R12, c[0x0][0xf20] ;  /* 0x0003c800ff0c9b82 */ /* 0x000e700000000800 */
[----:B------:R-:W1:Y:S01]  /*6220*/  @!P1 LDC R7, c[0x0][0xf0c] ;  /* 0x0003c300ff079b82 */ /* 0x000e620000000800 */
[----:B--2---:R2:W-:Y:S01]  /*6230*/  SYNCS.ARRIVE.TRANS64.RED.A1T0 RZ, [R0+URZ], RZ ;  /* 0x000000ff00ff79a7 */ /* 0x0045e200081004ff */
[----:B----4-:R-:W-:Y:S04]  /*6240*/  LOP3.LUT P4, RZ, R18, 0x1, RZ, 0xc0, !PT ;  /* 0x0000000112ff7812 */ /* 0x010fe8000788c0ff */
[----:B------:R-:W-:Y:S09]  /*6250*/  P2R R104, PR, RZ, 0x10 ;  /* 0x00000010ff687803 */ /* 0x000ff20000000000 */
[----:B------:R-:W-:Y:S02]  /*6260*/  @P4 MOV R51, R16 ;  /* 0x0000001000334202 */ /* 0x000fe40000000f00 */
[----:B------:R-:W-:Y:S01]  /*6270*/  @P4 LOP3.LUT R50, R17, 0xffff, RZ, 0xc0, !PT ;  /* 0x0000ffff11324812 */ /* 0x000fe200078ec0ff */
[----:B--23--:R-:W-:Y:S06]  /*6280*/  @!P0 BRA `(.L_x_99) ;  /* 0x0000000000a48947 */ /* 0x00cfec0003800000 */
[----:B------:R-:W-:Y:S01]  /*6290*/  IMAD.HI.U32 R0, R93, R47, RZ ;  /* 0x0000002f5d007227 */ /* 0x000fe200078e00ff */
[----:B------:R-:W-:Y:S02]  /*62a0*/  ISETP.NE.AND P0, PT, R46, 0x1, PT ;  /* 0x000000012e00780c */ /* 0x000fe40003f05270 */
[----:B------:R-:W-:Y:S01]  /*62b0*/  ISETP.NE.AND P2, PT, R43, 0x1, PT ;  /* 0x000000012b00780c */ /* 0x000fe20003f45270 */
[----:B------:R-:W-:Y:S01]  /*62c0*/  IMAD.HI.U32 R4, R94, R88, RZ ;  /* 0x000000585e047227 */ /* 0x000fe200078e00ff */
[----:B------:R-:W-:Y:S02]  /*62d0*/  SHF.R.U32.HI R0, RZ, R91, R0 ;  /* 0x0000005bff007219 */ /* 0x000fe40000011600 */
[----:B------:R-:W-:Y:S01]  /*62e0*/  ISETP.NE.AND P3, PT, R49, 0x1, PT ;  /* 0x000000013100780c */ /* 0x000fe20003f65270 */
[----:B------:R-:W-:Y:S01]  /*62f0*/  IMAD.HI.U32 R6, R50, R47, RZ ;  /* 0x0000002f32067227 */ /* 0x000fe200078e00ff */
[-C--:B------:R-:W-:Y:S02]  /*6300*/  SHF.R.U32.HI R4, RZ, R89.reuse, R4 ;  /* 0x00000059ff047219 */ /* 0x080fe40000011604 */
[----:B------:R-:W-:Y:S01]  /*6310*/  SEL R0, R93, R0, !P0 ;  /* 0x000000005d007207 */ /* 0x000fe20004000000 */
[----:B------:R-:W-:Y:S01]  /*6320*/  IMAD.HI.U32 R5, R51, R88, RZ ;  /* 0x0000005833057227 */ /* 0x000fe200078e00ff */
[----:B------:R-:W-:Y:S03]  /*6330*/  SEL R4, R94, R4, !P3 ;  /* 0x000000045e047207 */ /* 0x000fe60005800000 */
[-C--:B------:R-:W-:Y:S01]  /*6340*/  IMAD.HI.U32 R3, R0, R44.reuse, RZ ;  /* 0x0000002c00037227 */ /* 0x080fe200078e00ff */
[----:B------:R-:W-:Y:S03]  /*6350*/  SHF.R.U32.HI R5, RZ, R89, R5 ;  /* 0x00000059ff057219 */ /* 0x000fe60000011605 */
[----:B------:R-:W-:Y:S01]  /*6360*/  IMAD.HI.U32 R2, R4, R44, RZ ;  /* 0x0000002c04027227 */ /* 0x000fe200078e00ff */
[----:B------:R-:W-:Y:S02]  /*6370*/  @P2 SHF.R.U32.HI R0, RZ, R45, R3 ;  /* 0x0000002dff002219 */ /* 0x000fe40000011603 */
[----:B------:R-:W-:Y:S02]  /*6380*/  SHF.R.U32.HI R3, RZ, R91, R6 ;  /* 0x0000005bff037219 */ /* 0x000fe40000011606 */
[----:B------:R-:W-:Y:S01]  /*6390*/  @P2 SHF.R.U32.HI R4, RZ, R45, R2 ;  /* 0x0000002dff042219 */ /* 0x000fe20000011602 */
[----:B------:R-:W-:Y:S01]  /*63a0*/  IMAD R0, R43, R0, RZ ;  /* 0x000000002b007224 */ /* 0x000fe200078e02ff */
[----:B------:R-:W-:Y:S02]  /*63b0*/  SEL R3, R50, R3, !P0 ;  /* 0x0000000332037207 */ /* 0x000fe40004000000 */
[----:B------:R-:W-:Y:S01]  /*63c0*/  SEL R2, R51, R5, !P3 ;  /* 0x0000000533027207 */ /* 0x000fe20005800000 */
[----:B------:R-:W-:Y:S01]  /*63d0*/  IMAD R5, R43, R4, RZ ;  /* 0x000000042b057224 */ /* 0x000fe200078e02ff */
[C---:B------:R-:W-:Y:S01]  /*63e0*/  ISETP.GE.AND P0, PT, R3.reuse, R0, PT ;  /* 0x000000000300720c */ /* 0x040fe20003f06270 */
[C---:B------:R-:W-:Y:S03]  /*63f0*/  IMAD.HI.U32 R0, R3.reuse, R44, RZ ;  /* 0x0000002c03007227 */ /* 0x040fe600078e00ff */
[C---:B------:R-:W-:Y:S02]  /*6400*/  ISETP.GE.OR P0, PT, R2.reuse, R5, P0 ;  /* 0x000000050200720c */ /* 0x040fe40000706670 */
[----:B------:R-:W-:Y:S04]  /*6410*/  SHF.R.U32.HI R0, RZ, R45, R0 ;  /* 0x0000002dff007219 */ /* 0x000fe80000011600 */
        /* <DEDUP_REMOVED lines=15> */
[----:B------:R-:W-:Y:S07]  /*6510*/  IMAD R50, R3, R46, R50 ;  /* 0x0000002e03327224 */ /* 0x000fee00078e0232 */
.L_x_99:
[----:B-1----:R-:W-:Y:S01]  /*6520*/  @!P1 IMAD.HI.U32 R2, R50, R9, RZ ;  /* 0x0000000932029227 */ /* 0x002fe200078e00ff */
[----:B------:R-:W-:Y:S01]  /*6530*/  @!P1 ISETP.NE.AND P0, PT, R8, 0x1, PT ;  /* 0x000000010800980c */ /* 0x000fe20003f05270 */
[----:B------:R-:W-:Y:S01]  /*6540*/  USHF.L.U32 UR42, UR20, 0x7, URZ ;  /* 0x00000007142a7899 */ /* 0x000fe200080006ff */
[----:B------:R-:W-:Y:S01]  /*6550*/  @!P1 ISETP.NE.AND P2, PT, R7, 0x1, PT ;  /* 0x000000010700980c */ /* 0x000fe20003f45270 */
[C---:B------:R-:W-:Y:S01]  /*6560*/  @!P1 IMAD.HI.U32 R0, R51.reuse, R10, RZ ;  /* 0x0000000a33009227 */ /* 0x040fe200078e00ff */
[----:B------:R-:W-:Y:S01]  /*6570*/  @!P1 SHF.R.U32.HI R2, RZ, R12, R2 ;  /* 0x0000000cff029219 */ /* 0x000fe20000011602 */
[----:B------:R-:W-:Y:S01]  /*6580*/  USHF.L.U32 UR41, UR12, 0x7, URZ ;  /* 0x000000070c297899 */ /* 0x000fe200080006ff */
[----:B------:R-:W-:Y:S01]  /*6590*/  @P4 SHF.R.U32.HI R95, RZ, 0x10, R17 ;  /* 0x00000010ff5f4819 */ /* 0x000fe20000011611 */
[----:B------:R-:W-:Y:S01]  /*65a0*/  VIADD R106, R106, 0x1 ;  /* 0x000000016a6a7836 */ /* 0x000fe20000000000 */
[----:B------:R-:W-:Y:S01]  /*65b0*/  @!P1 SEL R2, R50, R2, !P0 ;  /* 0x0000000232029207 */ /* 0x000fe20004000000 */
[----:B------:R-:W-:Y:S01]  /*65c0*/  BSSY.RECONVERGENT B6, `(.L_x_100) ;  /* 0x0000028000067945 */ /* 0x000fe20003800200 */
[----:B------:R-:W-:Y:S02]  /*65d0*/  @!P1 SHF.R.U32.HI R0, RZ, R11, R0 ;  /* 0x0000000bff009219 */ /* 0x000fe40000011600 */
[----:B------:R-:W-:Y:S02]  /*65e0*/  LOP3.LUT P0, RZ, R92, 0x90, RZ, 0xc0, !PT ;  /* 0x000000905cff7812 */ /* 0x000fe4000780c0ff */
[----:B------:R-:W-:Y:S05]  /*65f0*/  @!P1 SEL R3, R51, R0, !P2 ;  /* 0x0000000033039207 */ /* 0x000fea0005000000 */
[----:B------:R-:W-:Y:S02]  /*6600*/  @!P1 IMAD.IADD R0, R2, 0x1, -R3 ;  /* 0x0000000102009824 */ /* 0x000fe400078e0a03 */
[----:B------:R-:W-:Y:S02]  /*6610*/  @!P1 IMAD.IADD R2, R3, 0x1, -R2 ;  /* 0x0000000103029824 */ /* 0x000fe400078e0a02 */
[----:B------:R-:W-:Y:S02]  /*6620*/  @!P1 IMAD R51, R0, R7, R51 ;  /* 0x0000000700339224 */ /* 0x000fe400078e0233 */
[----:B------:R-:W-:Y:S01]  /*6630*/  @!P1 IMAD R50, R2, R8, R50 ;  /* 0x0000000802329224 */ /* 0x000fe200078e0232 */
[----:B------:R-:W-:Y:S06]  /*6640*/  @!P0 BRA `(.L_x_101) ;  /* 0x00000000007c8947 */ /* 0x000fec0003800000 */
[----:B------:R-:W1:Y:S01]  /*6650*/  LDCU.64 UR8, c[0x4][0x80] ;  /* 0x01001000ff0877ac */ /* 0x000e620008000a00 */
[----:B------:R-:W-:Y:S01]  /*6660*/  MOV R2, 0x0 ;  /* 0x0000000000027802 */ /* 0x000fe20000000f00 */
[----:B------:R-:W-:Y:S02]  /*6670*/  HFMA2 R12, -RZ, RZ, 0, 5.9604644775390625e-08 ;  /* 0x00000001ff0c7431 */ /* 0x000fe400000001ff */
[----:B------:R-:W-:Y:S01]  /*6680*/  IMAD.MOV.U32 R8, RZ, RZ, 0x70 ;  /* 0x00000070ff087424 */ /* 0x000fe200078e00ff */
[----:B------:R2:W3:Y:S01]  /*6690*/  LDC.64 R14, c[0x4][R2] ;  /* 0x01000000020e7b82 */ /* 0x0004e20000000a00 */
[----:B------:R-:W4:Y:S01]  /*66a0*/  LDCU.64 UR6, c[0x4][0x88] ;  /* 0x01001100ff0677ac */ /* 0x000f220008000a00 */
[----:B------:R-:W-:Y:S01]  /*66b0*/  IMAD.MOV.U32 R13, RZ, RZ, RZ ;  /* 0x000000ffff0d7224 */ /* 0x000fe200078e00ff */
[----:B------:R-:W2:Y:S01]  /*66c0*/  LDCU.64 UR4, c[0x4][0x8] ;  /* 0x01000100ff0477ac */ /* 0x000ea20008000a00 */
[----:B-1----:R-:W-:Y:S01]  /*66d0*/  MOV R5, UR9 ;  /* 0x0000000900057c02 */ /* 0x002fe20008000f00 */
[----:B------:R-:W-:Y:S01]  /*66e0*/  IMAD.U32 R4, RZ, RZ, UR8 ;  /* 0x00000008ff047e24 */ /* 0x000fe2000f8e00ff */
[----:B----4-:R-:W-:Y:S01]  /*66f0*/  MOV R7, UR7 ;  /* 0x0000000700077c02 */ /* 0x010fe20008000f00 */
[----:B------:R-:W-:Y:S01]  /*6700*/  IMAD.U32 R6, RZ, RZ, UR6 ;  /* 0x00000006ff067e24 */ /* 0x000fe2000f8e00ff */
[----:B--2---:R-:W-:Y:S01]  /*6710*/  MOV R11, UR5 ;  /* 0x00000005000b7c02 */ /* 0x004fe20008000f00 */
[----:B------:R-:W-:Y:S02]  /*6720*/  IMAD.U32 R10, RZ, RZ, UR4 ;  /* 0x00000004ff0a7e24 */ /* 0x000fe4000f8e00ff */
[----:B------:R-:W-:Y:S07]  /*6730*/  LEPC R20, `(.L_x_102) ;  /* 0x000000001014794e */ /* 0x000fee0000000000 */
[----:B---3-5:R-:W-:Y:S05]  /*6740*/  CALL.ABS.NOINC R14 ;  /* 0x000000000e007343 */ /* 0x028fea0003c00000 */
.L_x_102:
[----:B------:R-:W1:Y:S01]  /*6750*/  LDCU.64 UR8, c[0x4][0x80] ;  /* 0x01001000ff0877ac */ /* 0x000e620008000a00 */
[----:B------:R-:W2:Y:S01]  /*6760*/  LDC.64 R2, c[0x4][R2] ;  /* 0x0100000002027b82 */ /* 0x000ea20000000a00 */
[----:B------:R-:W-:Y:S02]  /*6770*/  HFMA2 R12, -RZ, RZ, 0, 5.9604644775390625e-08 ;  /* 0x00000001ff0c7431 */ /* 0x000fe400000001ff */
[----:B------:R-:W-:Y:S02]  /*6780*/  IMAD.MOV.U32 R8, RZ, RZ, 0x70 ;  /* 0x00000070ff087424 */ /* 0x000fe400078e00ff */
[----:B------:R-:W-:Y:S01]  /*6790*/  IMAD.MOV.U32 R13, RZ, RZ, RZ ;  /* 0x000000ffff0d7224 */ /* 0x000fe200078e00ff */
[----:B------:R-:W3:Y:S01]  /*67a0*/  LDCU.64 UR6, c[0x4][0x88] ;  /* 0x01001100ff0677ac */ /* 0x000ee20008000a00 */
[----:B------:R-:W4:Y:S01]  /*67b0*/  LDCU.64 UR4, c[0x4][0x8] ;  /* 0x01000100ff0477ac */ /* 0x000f220008000a00 */
[----:B-1----:R-:W-:Y:S02]  /*67c0*/  MOV R4, UR8 ;  /* 0x0000000800047c02 */ /* 0x002fe40008000f00 */
[----:B------:R-:W-:Y:S02]  /*67d0*/  MOV R5, UR9 ;  /* 0x0000000900057c02 */ /* 0x000fe40008000f00 */
[----:B---3--:R-:W-:Y:S01]  /*67e0*/  MOV R7, UR7 ;  /* 0x0000000700077c02 */ /* 0x008fe20008000f00 */
[----:B------:R-:W-:Y:S01]  /*67f0*/  IMAD.U32 R6, RZ, RZ, UR6 ;  /* 0x00000006ff067e24 */ /* 0x000fe2000f8e00ff */
[----:B----4-:R-:W-:Y:S01]  /*6800*/  MOV R11, UR5 ;  /* 0x00000005000b7c02 */ /* 0x010fe20008000f00 */
[----:B------:R-:W-:Y:S02]  /*6810*/  IMAD.U32 R10, RZ, RZ, UR4 ;  /* 0x00000004ff0a7e24 */ /* 0x000fe4000f8e00ff */
[----:B------:R-:W-:Y:S07]  /*6820*/  LEPC R20, `(.L_x_101) ;  /* 0x000000001014794e */ /* 0x000fee0000000000 */
[----:B--2---:R-:W-:Y:S05]  /*6830*/  CALL.ABS.NOINC R2 ;  /* 0x0000000002007343 */ /* 0x004fea0003c00000 */
.L_x_101:
[----:B------:R-:W-:Y:S05]  /*6840*/  BSYNC.RECONVERGENT B6 ;  /* 0x0000000000067941 */ /* 0x000fea0003800200 */
.L_x_100:
[C---:B------:R-:W-:Y:S02]  /*6850*/  ISETP.NE.U32.AND P3, PT, R86.reuse, RZ, PT ;  /* 0x000000ff5600720c */ /* 0x040fe40003f65070 */
[----:B------:R-:W-:Y:S02]  /*6860*/  ISETP.NE.U32.AND P0, PT, RZ, UR44, PT ;  /* 0x0000002cff007c0c */ /* 0x000fe4000bf05070 */
[C---:B------:R-:W-:Y:S02]  /*6870*/  ISETP.NE.AND.EX P3, PT, R87.reuse, RZ, PT, P3 ;  /* 0x000000ff5700720c */ /* 0x040fe40003f65330 */
[----:B------:R-:W-:Y:S02]  /*6880*/  ISETP.NE.U32.AND P4, PT, R86, RZ, PT ;  /* 0x000000ff5600720c */ /* 0x000fe40003f85070 */
[----:B------:R-:W-:Y:S02]  /*6890*/  ISETP.NE.AND.EX P0, PT, RZ, UR45, PT, P0 ;  /* 0x0000002dff007c0c */ /* 0x000fe4000bf05300 */
[----:B------:R-:W-:Y:S02]  /*68a0*/  ISETP.NE.U32.AND P2, PT, R82, RZ, PT ;  /* 0x000000ff5200720c */ /* 0x000fe40003f45070 */
[----:B------:R-:W-:Y:S02]  /*68b0*/  ISETP.NE.U32.AND P1, PT, RZ, UR44, PT ;  /* 0x0000002cff007c0c */ /* 0x000fe4000bf25070 */
[----:B------:R-:W-:Y:S03]  /*68c0*/  ISETP.NE.AND.EX P4, PT, R87, RZ, P0, P4 ;  /* 0x000000ff5700720c */ /* 0x000fe60000785340 */
[----:B------:R-:W-:Y:S10]  /*68d0*/  @!P3 BRA `(.L_x_103) ;  /* 0x00000000002cb947 */ /* 0x000ff40003800000 */
[----:B------:R-:W-:Y:S01]  /*68e0*/  ISETP.NE.U32.AND P0, PT, R84, RZ, PT ;  /* 0x000000ff5400720c */ /* 0x000fe20003f05070 */
[----:B------:R-:W-:Y:S03]  /*68f0*/  IMAD.MOV.U32 R90, RZ, RZ, 0x1 ;  /* 0x00000001ff5a7424 */ /* 0x000fe600078e00ff */
[----:B------:R-:W-:Y:S11]  /*6900*/  ISETP.NE.AND.EX P0, PT, R85, RZ, PT, P0 ;  /* 0x000000ff5500720c */ /* 0x000ff60003f05300 */
[----:B------:R-:W-:Y:S02]  /*6910*/  @!UPT UIADD3 URZ, UPT, UPT, URZ, URZ, URZ ;  /* 0x000000fffffff290 */ /* 0x000fe4000fffe0ff */
[----:B------:R-:W1:Y:S01]  /*6920*/  @P0 LDC.64 R2, c[0x0][0xc88] ;  /* 0x00032200ff020b82 */ /* 0x000e620000000a00 */
[----:B------:R-:W-:Y:S04]  /*6930*/  @P0 IMAD R0, R86, UR36, RZ ;  /* 0x0000002456000c24 */ /* 0x000fe8000f8e02ff */
[----:B-1----:R-:W-:Y:S04]  /*6940*/  @P0 IMAD.WIDE R2, R0, 0x4, R2 ;  /* 0x0000000400020825 */ /* 0x002fe800078e0202 */
[----:B------:R-:W-:Y:S01]  /*6950*/  HFMA2 R0, -RZ, RZ, 0, 5.9604644775390625e-08 ;  /* 0x00000001ff007431 */ /* 0x000fe200000001ff */
[----:B-----5:R1:W5:Y:S04]  /*6960*/  @P0 LDG.E R53, desc[UR46][R2.64] ;  /* 0x0000002e02350981 */ /* 0x020368000c1e1900 */
[----:B------:R-:W-:Y:S01]  /*6970*/  @!P0 PRMT R90, R0, 0x7610, R90 ;  /* 0x00007610005a8816 */ /* 0x000fe2000000005a */
[----:B-1----:R-:W2:Y:S06]  /*6980*/  @!P0 LDC R53, c[0x0][0xc80] ;  /* 0x00032000ff358b82 */ /* 0x002eac0000000800 */
.L_x_103:
[----:B------:R-:W-:Y:S02]  /*6990*/  ISETP.NE.AND.EX P2, PT, R83, RZ, PT, P2 ;  /* 0x000000ff5300720c */ /* 0x000fe40003f45320 */
[----:B------:R-:W-:Y:S02]  /*69a0*/  PLOP3.LUT P0, PT, PT, PT, PT, 0x8, 0x80 ;  /* 0x000000000080781c */ /* 0x000fe40003f0e170 */
[----:B------:R-:W-:Y:S02]  /*69b0*/  ISETP.NE.AND.EX P1, PT, RZ, UR45, PT, P1 ;  /* 0x0000002dff007c0c */ /* 0x000fe4000bf25310 */
[----:B------:R-:W-:Y:S07]  /*69c0*/  @!P4 PLOP3.LUT P0, PT, P3, PT, PT, 0x80, 0x8 ;  /* 0x000000000008c81c */ /* 0x000fee0001f0f070 */
[----:B------:R-:W-:Y:S06]  /*69d0*/  @!P2 BRA `(.L_x_104) ;  /* 0x000000000020a947 */ /* 0x000fec0003800000 */
[----:B------:R-:W-:Y:S04]  /*69e0*/  ISETP.NE.U32.AND P2, PT, R80, RZ, PT ;  /* 0x000000ff5000720c */ /* 0x000fe80003f45070 */
[----:B------:R-:W-:Y:S11]  /*69f0*/  ISETP.NE.AND.EX P2, PT, R81, RZ, PT, P2 ;  /* 0x000000ff5100720c */ /* 0x000ff60003f45320 */
[----:B------:R-:W-:Y:S02]  /*6a00*/  @!UPT UIADD3 URZ, UPT, UPT, URZ, URZ, URZ ;  /* 0x000000fffffff290 */ /* 0x000fe4000fffe0ff */
[----:B------:R-:W1:Y:S01]  /*6a10*/  @P2 LDC.64 R2, c[0x0][0xca8] ;  /* 0x00032a00ff022b82 */ /* 0x000e620000000a00 */
[----:B------:R-:W-:Y:S04]  /*6a20*/  @P2 IMAD R0, R82, UR36, RZ ;  /* 0x0000002452002c24 */ /* 0x000fe8000f8e02ff */
[----:B-1----:R-:W-:Y:S05]  /*6a30*/  @P2 IMAD.WIDE R2, R0, 0x4, R2 ;  /* 0x0000000400022825 */ /* 0x002fea00078e0202 */
[----:B-----5:R1:W5:Y:S02]  /*6a40*/  @P2 LDG.E R52, desc[UR46][R2.64] ;  /* 0x0000002e02342981 */ /* 0x020364000c1e1900 */
[----:B-1----:R-:W3:Y:S02]  /*6a50*/  @!P2 LDC R52, c[0x0][0xca0] ;  /* 0x00032800ff34ab82 */ /* 0x002ee40000000800 */
.L_x_104:
[----:B--2--5:R-:W-:Y:S01]  /*6a60*/  FSETP.NEU.AND P2, PT, R53, RZ, PT ;  /* 0x000000ff3500720b */ /* 0x024fe20003f4d000 */
[----:B------:R-:W-:Y:S01]  /*6a70*/  IMAD.MOV.U32 R69, RZ, RZ, 0x10 ;  /* 0x00000010ff457424 */ /* 0x000fe200078e00ff */
[----:B------:R-:W-:Y:S01]  /*6a80*/  SEL R2, RZ, 0xffffffff, P1 ;  /* 0xffffffffff027807 */ /* 0x000fe20000800000 */
[----:B------:R-:W-:Y:S01]  /*6a90*/  IMAD R59, R98, 0x80, R99 ;  /* 0x00000080623b7824 */ /* 0x000fe200078e0263 */
[----:B------:R-:W-:Y:S01]  /*6aa0*/  @!P4 LOP3.LUT P1, RZ, R90, 0xff, RZ, 0xc0, !PT ;  /* 0x000000ff5affc812 */ /* 0x000fe2000782c0ff */
[----:B------:R-:W-:Y:S01]  /*6ab0*/  IMAD.SHL.U32 R108, R100, 0x2, RZ ;  /* 0x00000002646c7824 */ /* 0x000fe200078e00ff */
[----:B------:R-:W-:Y:S01]  /*6ac0*/  @!P4 SEL R0, RZ, 0xffffffff, P2 ;  /* 0xffffffffff00c807 */ /* 0x000fe20001000000 */
[----:B------:R-:W-:Y:S01]  /*6ad0*/  BSSY B1, `(.L_x_105) ;  /* 0x0000038000017945 */ /* 0x000fe20003800000 */
[----:B------:R-:W-:Y:S01]  /*6ae0*/  LEA R58, R98, UR52, 0x3 ;  /* 0x00000034623a7c11 */ /* 0x000fe2000f8e18ff */
[----:B------:R-:W-:Y:S01]  /*6af0*/  VIADD R107, R108, UR52 ;  /* 0x000000346c6b7c36 */ /* 0x000fe20008000000 */
[----:B------:R-:W-:Y:S01]  /*6b00*/  @P0 SEL R0, R2, R0, !P1 ;  /* 0x0000000002000207 */ /* 0x000fe20004800000 */
[----:B------:R-:W-:Y:S01]  /*6b10*/  IMAD.MOV.U32 R70, RZ, RZ, 0x1 ;  /* 0x00000001ff467424 */ /* 0x000fe200078e00ff */
[----:B------:R-:W-:Y:S01]  /*6b20*/  SHF.L.U32 R3, R97, 0x1f, RZ ;  /* 0x0000001f61037819 */ /* 0x000fe200000006ff */
[----:B------:R-:W-:Y:S01]  /*6b30*/  IMAD.MOV.U32 R68, RZ, RZ, RZ ;  /* 0x000000ffff447224 */ /* 0x000fe200078e00ff */
[----:B------:R-:W-:Y:S02]  /*6b40*/  @!P4 LOP3.LUT R0, R0, 0x1, RZ, 0xc0, !PT ;  /* 0x000000010000c812 */ /* 0x000fe400078ec0ff */
[----:B------:R-:W-:Y:S02]  /*6b50*/  CS2R R78, SRZ ;  /* 0x00000000004e7805 */ /* 0x000fe4000001ff00 */
[----:B------:R-:W-:Y:S02]  /*6b60*/  LOP3.LUT P6, RZ, R101, 0x40, RZ, 0xc0, !PT ;  /* 0x0000004065ff7812 */ /* 0x000fe400078cc0ff */
[----:B------:R-:W-:Y:S02]  /*6b70*/  CS2R R76, SRZ ;  /* 0x00000000004c7805 */ /* 0x000fe4000001ff00 */
[----:B------:R-:W-:Y:S02]  /*6b80*/  ISETP.NE.U32.OR P5, PT, R0, 0x1, P4 ;  /* 0x000000010000780c */ /* 0x000fe400027a5470 */
[----:B------:R-:W-:Y:S02]  /*6b90*/  CS2R R74, SRZ ;  /* 0x00000000004a7805 */ /* 0x000fe4000001ff00 */
[----:B------:R-:W-:Y:S02]  /*6ba0*/  SEL R69, R69, 0xfffffff0, !P6 ;  /* 0xfffffff045457807 */ /* 0x000fe40007000000 */
[----:B------:R-:W-:Y:S02]  /*6bb0*/  CS2R R72, SRZ ;  /* 0x0000000000487805 */ /* 0x000fe4000001ff00 */
[----:B------:R-:W-:Y:S02]  /*6bc0*/  P2R R109, PR, RZ, 0x20 ;  /* 0x00000020ff6d7803 */ /* 0x000fe40000000000 */
[----:B------:R-:W-:Y:S02]  /*6bd0*/  CS2R R66, SRZ ;  /* 0x0000000000427805 */ /* 0x000fe4000001ff00 */
[----:B------:R-:W-:Y:S02]  /*6be0*/  CS2R R64, SRZ ;  /* 0x0000000000407805 */ /* 0x000fe4000001ff00 */
[----:B------:R-:W-:Y:S02]  /*6bf0*/  CS2R R62, SRZ ;  /* 0x00000000003e7805 */ /* 0x000fe4000001ff00 */
[----:B------:R-:W-:Y:S01]  /*6c00*/  CS2R R60, SRZ ;  /* 0x00000000003c7805 */ /* 0x000fe2000001ff00 */
[----:B------:R-:W-:Y:S01]  /*6c10*/  IMAD.IADD R107, R107, 0x1, R69 ;  /* 0x000000016b6b7824 */ /* 0x000fe200078e0245 */
[----:B------:R-:W-:Y:S04]  /*6c20*/  @P5 SHF.L.U32 R0, RZ, 0x1f, RZ ;  /* 0x0000001fff005819 */ /* 0x000fe800000006ff */
[----:B------:R1:W2:Y:S01]  /*6c30*/  @P5 SYNCS.PHASECHK.TRANS64.TRYWAIT P1, [UR52+0x60], R0 ;  /* 0x00006000ff0055a7 */ /* 0x0002a20008021134 */
[----:B------:R4:W3:Y:S01]  /*6c40*/  SYNCS.PHASECHK.TRANS64.TRYWAIT P0, [R58+URZ+0xd0], R3 ;  /* 0x0000d0033a0075a7 */ /* 0x0008e200080011ff */
[----:B-1----:R-:W-:Y:S02]  /*6c50*/  SEL R0, RZ, 0xffffffff, P2 ;  /* 0xffffffffff007807 */ /* 0x002fe40001000000 */
[----:B------:R-:W-:Y:S04]  /*6c60*/  LOP3.LUT P2, R105, R90, 0xff, RZ, 0xc0, !PT ;  /* 0x000000ff5a697812 */ /* 0x000fe8000784c0ff */
[----:B------:R-:W-:Y:S04]  /*6c70*/  @P3 SEL R0, R2, R0, !P2 ;  /* 0x0000000002003207 */ /* 0x000fe80005000000 */
[----:B------:R-:W-:Y:S04]  /*6c80*/  LOP3.LUT R0, R0, 0x1, RZ, 0xc0, !PT ;  /* 0x0000000100007812 */ /* 0x000fe800078ec0ff */
[----:B------:R-:W-:Y:S02]  /*6c90*/  ISETP.NE.U32.AND P2, PT, R0, 0x1, PT ;  /* 0x000000010000780c */ /* 0x000fe40003f45070 */
[----:B------:R-:W-:Y:S02]  /*6ca0*/  SHF.R.U32.HI R0, RZ, 0x15, R59 ;  /* 0x00000015ff007819 */ /* 0x000fe4000001163b */
[----:B------:R-:W-:Y:S02]  /*6cb0*/  P2R R71, PR, RZ, 0x4 ;  /* 0x00000004ff477803 */ /* 0x000fe40000000000 */
[----:B------:R-:W-:Y:S02]  /*6cc0*/  LOP3.LUT R2, R0, 0x3, RZ, 0xc0, !PT ;  /* 0x0000000300027812 */ /* 0x000fe400078ec0ff */
[----:B--2---:R-:W-:Y:S01]  /*6cd0*/  @P5 SEL R70, RZ, 0x1, !P1 ;  /* 0x00000001ff465807 */ /* 0x004fe20004800000 */
[----:B---34-:R-:W-:Y:S06]  /*6ce0*/  @!P5 BRA `(.L_x_106) ;  /* 0x000000000058d947 */ /* 0x018fec0003800000 */
[----:B------:R-:W-:Y:S01]  /*6cf0*/  IMAD.MOV.U32 R79, RZ, RZ, RZ ;  /* 0x000000ffff4f7224 */ /* 0x000fe200078e00ff */
[----:B------:R-:W-:Y:S01]  /*6d00*/  ISETP.NE.AND P1, PT, R70, RZ, PT ;  /* 0x000000ff4600720c */ /* 0x000fe20003f25270 */
[----:B------:R-:W-:Y:S01]  /*6d10*/  BSSY B0, `(.L_x_107) ;  /* 0x000000c000007945 */ /* 0x000fe20003800000 */
[----:B------:R-:W-:Y:S02]  /*6d20*/  CS2R R62, SRZ ;  /* 0x00000000003e7805 */ /* 0x000fe4000001ff00 */
[----:B------:R-:W-:Y:S02]  /*6d30*/  CS2R R60, SRZ ;  /* 0x00000000003c7805 */ /* 0x000fe4000001ff00 */
[----:B------:R-:W-:Y:S02]  /*6d40*/  CS2R R66, SRZ ;  /* 0x0000000000427805 */ /* 0x000fe4000001ff00 */
[----:B------:R-:W-:Y:S02]  /*6d50*/  CS2R R64, SRZ ;  /* 0x0000000000407805 */ /* 0x000fe4000001ff00 */
[----:B------:R-:W-:Y:S02]  /*6d60*/  CS2R R74, SRZ ;  /* 0x00000000004a7805 */ /* 0x000fe4000001ff00 */
[----:B------:R-:W-:Y:S02]  /*6d70*/  CS2R R72, SRZ ;  /* 0x0000000000487805 */ /* 0x000fe4000001ff00 */
[----:B------:R-:W-:Y:S01]  /*6d80*/  CS2R R76, SRZ ;  /* 0x00000000004c7805 */ /* 0x000fe2000001ff00 */
[----:B------:R-:W-:Y:S06]  /*6d90*/  @P1 BRA `(.L_x_108) ;  /* 0x00000000000c1947 */ /* 0x000fec0003800000 */
[----:B------:R-:W-:Y:S04]  /*6da0*/  SHF.L.U32 R5, RZ, 0x1f, RZ ;  /* 0x0000001fff057819 */ /* 0x000fe800000006ff */
[----:B------:R-:W1:Y:S02]  /*6db0*/  SYNCS.PHASECHK.TRANS64.TRYWAIT P1, [UR52+0x60], R5 ;  /* 0x00006005ff0075a7 */ /* 0x000e640008021134 */
[----:B-1----:R-:W-:Y:S05]  /*6dc0*/  @!P1 BRA `(.L_x_109) ;  /* 0x0000008000ec9947 */ /* 0x002fea0003800000 */
.L_x_108:
[----:B------:R-:W-:Y:S05]  /*6dd0*/  BSYNC B0 ;  /* 0x0000000000007941 */ /* 0x000fea0003800000 */
.L_x_107:
[----:B------:R-:W-:Y:S01]  /*6de0*/  ISETP.NE.AND P1, PT, R71, RZ, PT ;  /* 0x000000ff4700720c */ /* 0x000fe20003f25270 */
[----:B------:R-:W-:Y:S11]  /*6df0*/  HFMA2 R68, -RZ, RZ, 0, 5.9604644775390625e-08 ;  /* 0x00000001ff447431 */ /* 0x000ff600000001ff */
[----:B------:R-:W-:Y:S01]  /*6e00*/  @!UPT UIADD3 URZ, UPT, UPT, URZ, URZ, URZ ;  /* 0x000000fffffff290 */ /* 0x000fe2000fffe0ff */
[----:B------:R2:W3:Y:S04]  /*6e10*/  @P1 LDS.128 R60, [R108+UR52+0x200] ;  /* 0x000200346c3c1984 */ /* 0x0004e80008000c00 */
[----:B------:R2:W4:Y:S04]  /*6e20*/  @P1 LDS.128 R64, [R107+0x200] ;  /* 0x000200006b401984 */ /* 0x0005280000000c00 */
[----:B------:R2:W1:Y:S04]  /*6e30*/  @P1 LDS.128 R72, [R108+UR52+0xa00] ;  /* 0x000a00346c481984 */ /* 0x0004680008000c00 */
[----:B------:R2:W1:Y:S02]  /*6e40*/  @P1 LDS.128 R76, [R107+0xa00] ;  /* 0x000a00006b4c1984 */ /* 0x0004640000000c00 */
.L_x_106:
[----:B------:R-:W-:Y:S05]  /*6e50*/  BSYNC B1 ;  /* 0x0000000000017941 */ /* 0x000fea0003800000 */
.L_x_105:
[----:B------:R-:W-:Y:S02]  /*6e60*/  ISETP.NE.AND P1, PT, R102, R2, PT ;  /* 0x000000026600720c */ /* 0x000fe40003f25270 */
[----:B------:R-:W-:Y:S01]  /*6e70*/  MOV R39, RZ ;  /* 0x000000ff00277202 */ /* 0x000fe20000000f00 */
[----:B------:R-:W-:Y:S10]  /*6e80*/  @P0 BRA `(.L_x_110) ;  /* 0x0000000000080947 */ /* 0x000ff40003800000 */
[----:B------:R-:W5:Y:S02]  /*6e90*/  SYNCS.PHASECHK.TRANS64.TRYWAIT P0, [R58+URZ+0xd0], R3 ;  /* 0x0000d0033a0075a7 */ /* 0x000f6400080011ff */
[----:B-----5:R-:W-:Y:S05]  /*6ea0*/  @!P0 BRA `(.L_x_111) ;  /* 0x0000008000cc8947 */ /* 0x020fea0003800000 */
.L_x_110:
[----:B------:R-:W-:Y:S01]  /*6eb0*/  IMAD.MOV.U32 R38, RZ, RZ, RZ ;  /* 0x000000ffff267224 */ /* 0x000fe200078e00ff */
[----:B------:R-:W-:Y:S02]  /*6ec0*/  CS2R R36, SRZ ;  /* 0x0000000000247805 */ /* 0x000fe4000001ff00 */
        /* <DEDUP_REMOVED lines=13> */
[----:B-1----:R-:W-:Y:S01]  /*6fa0*/  CS2R R4, SRZ ;  /* 0x0000000000047805 */ /* 0x002fe2000001ff00 */
[----:B------:R-:W-:Y:S06]  /*6fb0*/  @P1 BRA `(.L_x_112) ;  /* 0x0000000000bc1947 */ /* 0x000fec0003800000 */
[----:B------:R-:W-:Y:S11]  /*6fc0*/  LOP3.LUT P0, RZ, R0, 0x3, R103, 0x48, !PT ;  /* 0x0000000300ff7812 */ /* 0x000ff60007804867 */
[----:B------:R-:W-:Y:S02]  /*6fd0*/  @!UPT UIADD3 URZ, UPT, UPT, URZ, URZ, URZ ;  /* 0x000000fffffff290 */ /* 0x000fe4000fffe0ff */
[----:B------:R-:W-:Y:S05]  /*6fe0*/  @!P0 BRA `(.L_x_113) ;  /* 0x0000000000408947 */ /* 0x000fea0003800000 */
[----:B------:R-:W1:Y:S01]  /*6ff0*/  LDCU.64 UR8, c[0x4][0x70] ;  /* 0x01000e00ff0877ac */ /* 0x000e620008000a00 */
[----:B------:R-:W-:Y:S01]  /*7000*/  MOV R15, 0x0 ;  /* 0x00000000000f7802 */ /* 0x000fe20000000f00 */
[----:B------:R-:W-:Y:S02]  /*7010*/  HFMA2 R12, -RZ, RZ, 0, 5.9604644775390625e-08 ;  /* 0x00000001ff0c7431 */ /* 0x000fe400000001ff */
[----:B------:R-:W-:Y:S02]  /*7020*/  IMAD.MOV.U32 R8, RZ, RZ, 0x192 ;  /* 0x00000192ff087424 */ /* 0x000fe400078e00ff */
[----:B------:R-:W-:Y:S01]  /*7030*/  IMAD.MOV.U32 R13, RZ, RZ, RZ ;  /* 0x000000ffff0d7224 */ /* 0x000fe200078e00ff */
[----:B------:R-:W5:Y:S01]  /*7040*/  LDCU.64 UR6, c[0x4][0x78] ;  /* 0x01000f00ff0677ac */ /* 0x000f620008000a00 */
[----:B------:R-:W2:Y:S01]  /*7050*/  LDC.64 R14, c[0x4][R15] ;  /* 0x010000000f0e7b82 */ /* 0x000ea20000000a00 */
[----:B------:R-:W3:Y:S01]  /*7060*/  LDCU.64 UR4, c[0x4][0x10] ;  /* 0x01000200ff0477ac */ /* 0x000ee20008000a00 */
[----:B-1----:R-:W-:Y:S01]  /*7070*/  MOV R5, UR9 ;  /* 0x0000000900057c02 */ /* 0x002fe20008000f00 */
[----:B------:R-:W-:Y:S01]  /*7080*/  IMAD.U32 R4, RZ, RZ, UR8 ;  /* 0x00000008ff047e24 */ /* 0x000fe2000f8e00ff */
[----:B-----5:R-:W-:Y:S01]  /*7090*/  MOV R7, UR7 ;  /* 0x0000000700077c02 */ /* 0x020fe20008000f00 */
[----:B------:R-:W-:Y:S01]  /*70a0*/  IMAD.U32 R6, RZ, RZ, UR6 ;  /* 0x00000006ff067e24 */ /* 0x000fe2000f8e00ff */
[----:B---3--:R-:W-:Y:S01]  /*70b0*/  MOV R11, UR5 ;  /* 0x00000005000b7c02 */ /* 0x008fe20008000f00 */
[----:B------:R-:W-:Y:S02]  /*70c0*/  IMAD.U32 R10, RZ, RZ, UR4 ;  /* 0x00000004ff0a7e24 */ /* 0x000fe4000f8e00ff */
[----:B------:R-:W-:Y:S07]  /*70d0*/  LEPC R20, `(.L_x_113) ;  /* 0x000000001014794e */ /* 0x000fee0000000000 */
[----:B--2-4-:R-:W-:Y:S05]  /*70e0*/  CALL.ABS.NOINC R14 ;  /* 0x000000000e007343 */ /* 0x014fea0003c00000 */
.L_x_113:
[----:B------:R-:W-:Y:S05]  /*70f0*/  WARPSYNC.ALL ;  /* 0x0000000000007948 */ /* 0x000fea0003800000 */
[C---:B------:R-:W-:Y:S01]  /*7100*/  R2UR UR4, R59.reuse ;  /* 0x000000003b0472ca */ /* 0x040fe200000e0000 */
[----:B------:R-:W-:Y:S05]  /*7110*/  VIADD R0, R59, 0x40 ;  /* 0x000000403b007836 */ /* 0x000fea0000000000 */
[----:B------:R-:W-:Y:S04]  /*7120*/  SHF.R.U32.HI R0, RZ, 0x15, R0 ;  /* 0x00000015ff007819 */ /* 0x000fe80000011600 */
[----:B------:R-:W-:Y:S03]  /*7130*/  LOP3.LUT P0, RZ, R0, 0x3, R103, 0x48, !PT ;  /* 0x0000000300ff7812 */ /* 0x000fe60007804867 */
[----:B------:R-:W1:Y:S10]  /*7140*/  LDTM.x16 R24, tmem[UR4] ;  /* 0x00000004001879ee */ /* 0x000e740008240000 */
[----:B-1----:R-:W-:Y:S05]  /*7150*/  @!P0 BRA `(.L_x_114) ;  /* 0x0000000000408947 */ /* 0x002fea0003800000 */
        /* <DEDUP_REMOVED lines=16> */
.L_x_114:
[----:B------:R-:W-:Y:S05]  /*7260*/  WARPSYNC.ALL ;  /* 0x0000000000007948 */ /* 0x000fea0003800000 */
[----:B------:R-:W-:Y:S11]  /*7270*/  R2UR UR4, R59 ;  /* 0x000000003b0472ca */ /* 0x000ff600000e0000 */
[----:B------:R-:W-:Y:S02]  /*7280*/  @!UPT UIADD3 URZ, UPT, UPT, URZ, URZ, URZ ;  /* 0x000000fffffff290 */ /* 0x000fe4000fffe0ff */
[----:B------:R-:W1:Y:S02]  /*7290*/  LDTM.x16 R4, tmem[UR4+0x40] ;  /* 0x00004004000479ee */ /* 0x000e640008240000 */
[----:B-1----:R-:W-:Y:S01]  /*72a0*/  NOP ;  /* 0x0000000000007918 */ /* 0x002fe20000000000 */
.L_x_112:
[----:B---3--:R-:W-:Y:S01]  /*72b0*/  SHF.L.U32 R20, R60, 0x10, RZ ;  /* 0x000000103c147819 */ /* 0x008fe200000006ff */
[----:B------:R-:W-:Y:S01]  /*72c0*/  FMUL R0, R52, R24 ;  /* 0x0000001834007220 */ /* 0x000fe20000400000 */
[----:B------:R-:W-:Y:S01]  /*72d0*/  ISETP.NE.AND P0, PT, R102, R2, PT ;  /* 0x000000026600720c */ /* 0x000fe20003f05270 */
[----:B------:R-:W-:Y:S01]  /*72e0*/  FMUL R2, R52, R25 ;  /* 0x0000001934027220 */ /* 0x000fe20000400000 */
[----:B------:R-:W-:Y:S01]  /*72f0*/  LOP3.LUT R21, R60, 0xffff0000, RZ, 0xc0, !PT ;  /* 0xffff00003c157812 */ /* 0x000fe200078ec0ff */
[----:B------:R-:W-:Y:S01]  /*7300*/  FFMA R0, R53, R20, R0 ;  /* 0x0000001435007223 */ /* 0x000fe20000000000 */
[C---:B------:R-:W-:Y:S01]  /*7310*/  SHF.L.U32 R22, R61.reuse, 0x10, RZ ;  /* 0x000000103d167819 */ /* 0x040fe200000006ff */
[----:B------:R-:W-:Y:S01]  /*7320*/  FMUL R3, R52, R26 ;  /* 0x0000001a34037220 */ /* 0x000fe20000400000 */
[----:B------:R-:W-:Y:S01]  /*7330*/  LOP3.LUT R23, R61, 0xffff0000, RZ, 0xc0, !PT ;  /* 0xffff00003d177812 */ /* 0x000fe200078ec0ff */
[C---:B------:R-:W-:Y:S01]  /*7340*/  FFMA R2, R53.reuse, R21, R2 ;  /* 0x0000001535027223 */ /* 0x040fe20000000002 */
[----:B------:R-:W-:Y:S01]  /*7350*/  SHF.L.U32 R40, R62, 0x10, RZ ;  /* 0x000000103e287819 */ /* 0x000fe200000006ff */
[----:B------:R-:W-:Y:S01]  /*7360*/  FMUL R20, R52, R27 ;  /* 0x0000001b34147220 */ /* 0x000fe20000400000 */
[----:B------:R-:W-:Y:S01]  /*7370*/  LOP3.LUT R41, R62, 0xffff0000, RZ, 0xc0, !PT ;  /* 0xffff00003e297812 */ /* 0x000fe200078ec0ff */
[----:B------:R-:W-:Y:S01]  /*7380*/  FFMA R3, R53, R22, R3 ;  /* 0x0000001635037223 */ /* 0x000fe20000000003 */
[----:B------:R-:W-:Y:S01]  /*7390*/  F2FP.BF16.F32.PACK_AB R112, R2, R0 ;  /* 0x000000000270723e */ /* 0x000fe200000010ff */
[C---:B------:R-:W-:Y:S01]  /*73a0*/  FMUL R21, R52.reuse, R28 ;  /* 0x0000001c34157220 */ /* 0x040fe20000400000 */
[----:B------:R-:W-:Y:S01]  /*73b0*/  LOP3.LUT R42, R77, 0xffff0000, RZ, 0xc0, !PT ;  /* 0xffff00004d2a7812 */ /* 0x000fe200078ec0ff */
[----:B------:R-:W-:Y:S01]  /*73c0*/  FMUL R22, R52, R29 ;  /* 0x0000001d34167220 */ /* 0x000fe20000400000 */
[----:B------:R-:W-:Y:S01]  /*73d0*/  SHF.L.U32 R54, R78, 0x10, RZ ;  /* 0x000000104e367819 */ /* 0x000fe200000006ff */
[----:B------:R-:W-:Y:S01]  /*73e0*/  FFMA R20, R53, R23, R20 ;  /* 0x0000001735147223 */ /* 0x000fe20000000014 */
[----:B------:R-:W-:Y:S01]  /*73f0*/  SHF.L.U32 R23, R63, 0x10, RZ ;  /* 0x000000103f177819 */ /* 0x000fe200000006ff */
[----:B------:R-:W-:Y:S01]  /*7400*/  FFMA R21, R53, R40, R21 ;  /* 0x0000002835157223 */ /* 0x000fe20000000015 */
[----:B------:R-:W-:Y:S01]  /*7410*/  LOP3.LUT R40, R63, 0xffff0000, RZ, 0xc0, !PT ;  /* 0xffff00003f287812 */ /* 0x000fe200078ec0ff */
[C---:B------:R-:W-:Y:S01]  /*7420*/  FFMA R22, R53.reuse, R41, R22 ;  /* 0x0000002935167223 */ /* 0x040fe20000000016 */
[----:B------:R-:W-:Y:S01]  /*7430*/  F2FP.BF16.F32.PACK_AB R113, R20, R3 ;  /* 0x000000031471723e */ /* 0x000fe200000010ff */
[----:B------:R-:W-:Y:S01]  /*7440*/  FMUL R0, R52, R30 ;  /* 0x0000001e34007220 */ /* 0x000fe20000400000 */
[----:B----4-:R-:W-:Y:S01]  /*7450*/  LOP3.LUT R41, R66, 0xffff0000, RZ, 0xc0, !PT ;  /* 0xffff000042297812 */ /* 0x010fe200078ec0ff */
[----:B------:R-:W-:Y:S01]  /*7460*/  FMUL R2, R52, R31 ;  /* 0x0000001f34027220 */ /* 0x000fe20000400000 */
[----:B------:R-:W-:Y:S01]  /*7470*/  F2FP.BF16.F32.PACK_AB R114, R22, R21 ;  /* 0x000000151672723e */ /* 0x000fe200000010ff */
[C---:B------:R-:W-:Y:S01]  /*7480*/  FFMA R0, R53.reuse, R23, R0 ;  /* 0x0000001735007223 */ /* 0x040fe20000000000 */
[C---:B------:R-:W-:Y:S01]  /*7490*/  SHF.L.U32 R22, R64.reuse, 0x10, RZ ;  /* 0x0000001040167819 */ /* 0x040fe200000006ff */
[----:B------:R-:W-:Y:S01]  /*74a0*/  FFMA R2, R53, R40, R2 ;  /* 0x0000002835027223 */ /* 0x000fe20000000002 */
[----:B------:R-:W-:Y:S01]  /*74b0*/  LOP3.LUT R23, R64, 0xffff0000, RZ, 0xc0, !PT ;  /* 0xffff000040177812 */ /* 0x000fe200078ec0ff */
[C---:B------:R-:W-:Y:S01]  /*74c0*/  FMUL R3, R52.reuse, R32 ;  /* 0x0000002034037220 */ /* 0x040fe20000400000 */
[----:B------:R-:W-:Y:S01]  /*74d0*/  SHF.L.U32 R40, R65, 0x10, RZ ;  /* 0x0000001041287819 */ /* 0x000fe200000006ff */
[----:B------:R-:W-:Y:S01]  /*74e0*/  FMUL R20, R52, R33 ;  /* 0x0000002134147220 */ /* 0x000fe20000400000 */
[----:B------:R-:W-:Y:S01]  /*74f0*/  F2FP.BF16.F32.PACK_AB R115, R2, R0 ;  /* 0x000000000273723e */ /* 0x000fe200000010ff */
[----:B------:R-:W-:Y:S01]  /*7500*/  FMUL R21, R52, R34 ;  /* 0x0000002234157220 */ /* 0x000fe20000400000 */
[----:B------:R-:W-:Y:S01]  /*7510*/  LOP3.LUT R55, R78, 0xffff0000, RZ, 0xc0, !PT ;  /* 0xffff00004e377812 */ /* 0x000fe200078ec0ff */
[----:B------:R-:W-:Y:S01]  /*7520*/  FFMA R3, R53, R22, R3 ;  /* 0x0000001635037223 */ /* 0x000fe20000000003 */
[----:B------:R-:W-:Y:S01]  /*7530*/  SHF.L.U32 R56, R79, 0x10, RZ ;  /* 0x000000104f387819 */ /* 0x000fe200000006ff */
[----:B------:R-:W-:Y:S01]  /*7540*/  FFMA R20, R53, R23, R20 ;  /* 0x0000001735147223 */ /* 0x000fe20000000014 */
[----:B------:R-:W-:Y:S01]  /*7550*/  LOP3.LUT R23, R65, 0xffff0000, RZ, 0xc0, !PT ;  /* 0xffff000041177812 */ /* 0x000fe200078ec0ff */
[----:B------:R-:W-:Y:S01]  /*7560*/  FFMA R21, R53, R40, R21 ;  /* 0x0000002835157223 */ /* 0x000fe20000000015 */
[----:B------:R-:W-:Y:S01]  /*7570*/  SHF.L.U32 R40, R66, 0x10, RZ ;  /* 0x0000001042287819 */ /* 0x000fe200000006ff */
[----:B------:R-:W-:Y:S01]  /*7580*/  FMUL R0, R52, R35 ;  /* 0x0000002334007220 */ /* 0x000fe20000400000 */
[----:B------:R-:W-:Y:S01]  /*7590*/  F2FP.BF16.F32.PACK_AB R116, R20, R3 ;  /* 0x000000031474723e */ /* 0x000fe200000010ff */
[C---:B------:R-:W-:Y:S01]  /*75a0*/  FMUL R2, R52.reuse, R36 ;  /* 0x0000002434027220 */ /* 0x040fe20000400000 */
[----:B------:R-:W-:Y:S01]  /*75b0*/  LOP3.LUT R57, R79, 0xffff0000, RZ, 0xc0, !PT ;  /* 0xffff00004f397812 */ /* 0x000fe200078ec0ff */
[----:B------:R-:W-:Y:S01]  /*75c0*/  FMUL R22, R52, R37 ;  /* 0x0000002534167220 */ /* 0x000fe20000400000 */
[----:B------:R-:W-:Y:S01]  /*75d0*/  ISETP.NE.AND P1, PT, R102, RZ, PT ;  /* 0x000000ff6600720c */ /* 0x000fe20003f25270 */
[----:B------:R-:W-:Y:S01]  /*75e0*/  FFMA R0, R53, R23, R0 ;  /* 0x0000001735007223 */ /* 0x000fe20000000000 */
[----:B------:R-:W-:Y:S01]  /*75f0*/  SHF.L.U32 R23, R67, 0x10, RZ ;  /* 0x0000001043177819 */ /* 0x000fe200000006ff */
[----:B------:R-:W-:Y:S01]  /*7600*/  FFMA R2, R53, R40, R2 ;  /* 0x0000002835027223 */ /* 0x000fe20000000002 */
[----:B------:R-:W-:Y:S01]  /*7610*/  LOP3.LUT R40, R67, 0xffff0000, RZ, 0xc0, !PT ;  /* 0xffff000043287812 */ /* 0x000fe200078ec0ff */
[----:B------:R1:W-:Y:S01]  /*7620*/  @!P0 STS.128 [R108+UR52+0x200], R112 ;  /* 0x000200706c008988 */ /* 0x0003e20008000c34 */
[----:B------:R-:W-:Y:S01]  /*7630*/  F2FP.BF16.F32.PACK_AB R117, R0, R21 ;  /* 0x000000150075723e */ /* 0x000fe200000010ff */
[C---:B------:R-:W-:Y:S01]  /*7640*/  FFMA R22, R53.reuse, R41, R22 ;  /* 0x0000002935167223 */ /* 0x040fe20000000016 */
[----:B------:R-:W-:Y:S01]  /*7650*/  LOP3.LUT R41, R74, 0xffff0000, RZ, 0xc0, !PT ;  /* 0xffff00004a297812 */ /* 0x000fe200078ec0ff */
[C---:B------:R-:W-:Y:S01]  /*7660*/  FMUL R3, R52.reuse, R38 ;  /* 0x0000002634037220 */ /* 0x040fe20000400000 */
[C---:B------:R-:W-:Y:S01]  /*7670*/  FMUL R20, R52.reuse, R39 ;  /* 0x0000002734147220 */ /* 0x040fe20000400000 */
        /* <DEDUP_REMOVED lines=9> */
[C---:B------:R-:W-:Y:S01]  /*7710*/  FFMA R0, R53.reuse, R22, R0 ;  /* 0x0000001635007223 */ /* 0x040fe20000000000 */
[C---:B------:R-:W-:Y:S01]  /*7720*/  FFMA R2, R53.reuse, R23, R2 ;  /* 0x0000001735027223 */ /* 0x040fe20000000002 */
[----:B------:R-:W-:Y:S01]  /*7730*/  F2FP.BF16.F32.PACK_AB R119, R20, R3 ;  /* 0x000000031477723e */ /* 0x000fe200000010ff */
[----:B------:R-:W-:Y:S01]  /*7740*/  FFMA R21, R53, R40, R21 ;  /* 0x0000002835157223 */ /* 0x000fe20000000015 */
[----:B------:R-:W-:Y:S01]  /*7750*/  LOP3.LUT R23, R73, 0xffff0000, RZ, 0xc0, !PT ;  /* 0xffff000049177812 */ /* 0x000fe200078ec0ff */
[----:B------:R-:W-:Y:S01]  /*7760*/  FMUL R3, R52, R7 ;  /* 0x0000000734037220 */ /* 0x000fe20000400000 */
[----:B------:R-:W-:Y:S01]  /*7770*/  SHF.L.U32 R40, R74, 0x10, RZ ;  /* 0x000000104a287819 */ /* 0x000fe200000006ff */
[----:B------:R1:W-:Y:S01]  /*7780*/  @!P0 STS.128 [R107+0x200], R116 ;  /* 0x000200746b008388 */ /* 0x0003e20000000c00 */
[C---:B------:R-:W-:Y:S01]  /*7790*/  FMUL R20, R52.reuse, R8 ;  /* 0x0000000834147220 */ /* 0x040fe20000400000 */
[----:B------:R-:W-:Y:S01]  /*77a0*/  FMUL R22, R52, R9 ;  /* 0x0000000934167220 */ /* 0x000fe20000400000 */
[C---:B------:R-:W-:Y:S01]  /*77b0*/  FFMA R3, R53.reuse, R23, R3 ;  /* 0x0000001735037223 */ /* 0x040fe20000000003 */
[----:B------:R-:W-:Y:S01]  /*77c0*/  F2FP.BF16.F32.PACK_AB R120, R2, R0 ;  /* 0x000000000278723e */ /* 0x000fe200000010ff */
[----:B------:R-:W-:Y:S01]  /*77d0*/  FFMA R20, R53, R40, R20 ;  /* 0x0000002835147223 */ /* 0x000fe20000000014 */
[C---:B------:R-:W-:Y:S01]  /*77e0*/  SHF.L.U32 R23, R75.reuse, 0x10, RZ ;  /* 0x000000104b177819 */ /* 0x040fe200000006ff */
[C---:B------:R-:W-:Y:S01]  /*77f0*/  FMUL R0, R52.reuse, R10 ;  /* 0x0000000a34007220 */ /* 0x040fe20000400000 */
[----:B------:R-:W-:Y:S01]  /*7800*/  LOP3.LUT R40, R75, 0xffff0000, RZ, 0xc0, !PT ;  /* 0xffff00004b287812 */ /* 0x000fe200078ec0ff */
[C---:B------:R-:W-:Y:S01]  /*7810*/  FFMA R22, R53.reuse, R41, R22 ;  /* 0x0000002935167223 */ /* 0x040fe20000000016 */
[C---:B------:R-:W-:Y:S01]  /*7820*/  FMUL R2, R52.reuse, R11 ;  /* 0x0000000b34027220 */ /* 0x040fe20000400000 */
[----:B------:R-:W-:Y:S01]  /*7830*/  FFMA R0, R53, R23, R0 ;  /* 0x0000001735007223 */ /* 0x000fe20000000000 */
[----:B------:R-:W-:Y:S01]  /*7840*/  F2FP.BF16.F32.PACK_AB R121, R3, R21 ;  /* 0x000000150379723e */ /* 0x000fe200000010ff */
[----:B------:R-:W-:Y:S01]  /*7850*/  FMUL R3, R52, R12 ;  /* 0x0000000c34037220 */ /* 0x000fe20000400000 */
[----:B------:R-:W-:Y:S01]  /*7860*/  FFMA R2, R53, R40, R2 ;  /* 0x0000002835027223 */ /* 0x000fe20000000002 */
[----:B------:R-:W-:Y:S01]  /*7870*/  SHF.L.U32 R23, R76, 0x10, RZ ;  /* 0x000000104c177819 */ /* 0x000fe200000006ff */
[----:B------:R-:W-:Y:S01]  /*7880*/  FMUL R21, R52, R14 ;  /* 0x0000000e34157220 */ /* 0x000fe20000400000 */
[----:B------:R-:W-:Y:S01]  /*7890*/  F2FP.BF16.F32.PACK_AB R122, R22, R20 ;  /* 0x00000014167a723e */ /* 0x000fe200000010ff */
[----:B------:R-:W-:Y:S01]  /*78a0*/  FMUL R20, R52, R13 ;  /* 0x0000000d34147220 */ /* 0x000fe20000400000 */
[----:B------:R-:W-:Y:S01]  /*78b0*/  LOP3.LUT R40, R76, 0xffff0000, RZ, 0xc0, !PT ;  /* 0xffff00004c287812 */ /* 0x000fe200078ec0ff */
[C---:B------:R-:W-:Y:S01]  /*78c0*/  FMUL R22, R52.reuse, R15 ;  /* 0x0000000f34167220 */ /* 0x040fe20000400000 */
[----:B------:R-:W-:Y:S01]  /*78d0*/  SHF.L.U32 R41, R77, 0x10, RZ ;  /* 0x000000104d297819 */ /* 0x000fe200000006ff */
[C---:B------:R-:W-:Y:S01]  /*78e0*/  FFMA R3, R53.reuse, R23, R3 ;  /* 0x0000001735037223 */ /* 0x040fe20000000003 */
[C---:B------:R-:W-:Y:S01]  /*78f0*/  FMUL R23, R52.reuse, R16 ;  /* 0x0000001034177220 */ /* 0x040fe20000400000 */
[C---:B------:R-:W-:Y:S01]  /*7900*/  FFMA R20, R53.reuse, R40, R20 ;  /* 0x0000002835147223 */ /* 0x040fe20000000014 */
[C---:B------:R-:W-:Y:S01]  /*7910*/  FMUL R40, R52.reuse, R17 ;  /* 0x0000001134287220 */ /* 0x040fe20000400000 */
[C---:B------:R-:W-:Y:S01]  /*7920*/  FFMA R21, R53.reuse, R41, R21 ;  /* 0x0000002935157223 */ /* 0x040fe20000000015 */
[C---:B------:R-:W-:Y:S01]  /*7930*/  FFMA R22, R53.reuse, R42, R22 ;  /* 0x0000002a35167223 */ /* 0x040fe20000000016 */
[C---:B------:R-:W-:Y:S01]  /*7940*/  FMUL R41, R52.reuse, R18 ;  /* 0x0000001234297220 */ /* 0x040fe20000400000 */
[----:B------:R-:W-:Y:S01]  /*7950*/  FMUL R42, R52, R19 ;  /* 0x00000013342a7220 */ /* 0x000fe20000400000 */
[----:B------:R-:W-:Y:S01]  /*7960*/  F2FP.BF16.F32.PACK_AB R123, R2, R0 ;  /* 0x00000000027b723e */ /* 0x000fe200000010ff */
[C---:B------:R-:W-:Y:S01]  /*7970*/  FFMA R23, R53.reuse, R54, R23 ;  /* 0x0000003635177223 */ /* 0x040fe20000000017 */
[C---:B------:R-:W-:Y:S01]  /*7980*/  FFMA R40, R53.reuse, R55, R40 ;  /* 0x0000003735287223 */ /* 0x040fe20000000028 */
[C---:B------:R-:W-:Y:S01]  /*7990*/  FFMA R41, R53.reuse, R56, R41 ;  /* 0x0000003835297223 */ /* 0x040fe20000000029 */
[----:B------:R-:W-:Y:S01]  /*79a0*/  FFMA R42, R53, R57, R42 ;  /* 0x00000039352a7223 */ /* 0x000fe2000000002a */
[----:B------:R1:W-:Y:S01]  /*79b0*/  @!P0 STS.128 [R108+UR52+0xa00], R120 ;  /* 0x000a00786c008988 */ /* 0x0003e20008000c34 */
[----:B------:R-:W-:Y:S02]  /*79c0*/  F2FP.BF16.F32.PACK_AB R21, R22, R21 ;  /* 0x000000151615723e */ /* 0x000fe400000010ff */
[----:B------:R-:W-:Y:S02]  /*79d0*/  F2FP.BF16.F32.PACK_AB R22, R40, R23 ;  /* 0x000000172816723e */ /* 0x000fe400000010ff */
[----:B------:R-:W-:Y:S02]  /*79e0*/  F2FP.BF16.F32.PACK_AB R20, R20, R3 ;  /* 0x000000031414723e */ /* 0x000fe400000010ff */
[----:B------:R-:W-:Y:S05]  /*79f0*/  F2FP.BF16.F32.PACK_AB R23, R42, R41 ;  /* 0x000000292a17723e */ /* 0x000fea00000010ff */
[----:B------:R1:W-:Y:S01]  /*7a00*/  @!P0 STS.128 [R107+0xa00], R20 ;  /* 0x000a00146b008388 */ /* 0x0003e20000000c00 */
[----:B------:R-:W-:Y:S01]  /*7a10*/  @!PT LDS RZ, [RZ] ;  /* 0x00000000fffff984 */ /* 0x000fe20000000800 */
[----:B------:R-:W-:Y:S01]  /*7a20*/  @!PT LDS RZ, [RZ] ;  /* 0x00000000fffff984 */ /* 0x000fe20000000800 */
[----:B------:R-:W-:Y:S01]  /*7a30*/  @!PT LDS RZ, [RZ] ;  /* 0x00000000fffff984 */ /* 0x000fe20000000800 */
[----:B------:R-:W-:Y:S01]  /*7a40*/  @!PT LDS RZ, [RZ] ;  /* 0x00000000fffff984 */ /* 0x000fe20000000800 */
[----:B------:R3:W-:Y:S07]  /*7a50*/  MEMBAR.ALL.CTA ;  /* 0x0000000000007992 */ /* 0x0007ee0000008000 */
[----:B---3--:R-:W3:Y:S01]  /*7a60*/  FENCE.VIEW.ASYNC.S ;  /* 0x00000000000073c6 */ /* 0x008ee20000000000 */
[----:B------:R-:W-:Y:S05]  /*7a70*/  WARPSYNC.ALL ;  /* 0x0000000000007948 */ /* 0x000fea0003800000 */
[----:B------:R-:W-:Y:S01]  /*7a80*/  BSSY.RECONVERGENT B0, `(.L_x_115) ;  /* 0x0000011000007945 */ /* 0x000fe20003800200 */
[----:B---3--:R-:W-:Y:S06]  /*7a90*/  BAR.SYNC.DEFER_BLOCKING 0x1, 0x80 ;  /* 0x0042000000007b1d */ /* 0x008fec0000010000 */
[----:B------:R-:W-:Y:S05]  /*7aa0*/  @P1 BRA `(.L_x_116) ;  /* 0x0000000000381947 */ /* 0x000fea0003800000 */
[----:B------:R-:W-:Y:S02]  /*7ab0*/  UIADD3 UR4, UPT, UPT, UR52, 0x200, URZ ;  /* 0x0000020034047890 */ /* 0x000fe4000fffe0ff */
[----:B------:R-:W-:Y:S01]  /*7ac0*/  UIADD3 UR8, UP0, UPT, UR54, 0xa80, URZ ;  /* 0x00000a8036087890 */ /* 0x000fe2000ff1e0ff */
[----:B------:R-:W-:Y:S01]  /*7ad0*/  UMOV UR43, UR36 ;  /* 0x00000024002b7c82 */ /* 0x000fe20008000000 */
[----:B------:R-:W-:Y:S02]  /*7ae0*/  UIADD3 UR5, UPT, UPT, UR41, 0x40, URZ ;  /* 0x0000004029057890 */ /* 0x000fe4000fffe0ff */
[----:B------:R-:W-:Y:S01]  /*7af0*/  MOV R92, UR4 ;  /* 0x00000004005c7c02 */ /* 0x000fe20008000f00 */
[----:B------:R-:W-:Y:S02]  /*7b00*/  UIADD3.X UR9, UPT, UPT, URZ, UR55, URZ, UP0, !UPT ;  /* 0x00000037ff097290 */ /* 0x000fe400087fe4ff */
[----:B------:R-:W-:Y:S01]  /*7b10*/  UIADD3 UR4, UPT, UPT, UR52, 0xa00, URZ ;  /* 0x00000a0034047890 */ /* 0x000fe2000fffe0ff */
[----:B------:R-:W-:Y:S01]  /*7b20*/  R2UR UR40, R92 ;  /* 0x000000005c2872ca */ /* 0x000fe200000e0000 */
[----:B------:R-:W-:Y:S01]  /*7b30*/  UMOV UR6, UR42 ;  /* 0x0000002a00067c82 */ /* 0x000fe20008000000 */
[----:B------:R-:W-:Y:S11]  /*7b40*/  UMOV UR7, UR36 ;  /* 0x0000002400077c82 */ /* 0x000ff60008000000 */
[----:B------:R3:W-:Y:S01]  /*7b50*/  UTMASTG.3D [UR40], [UR8] ;  /* 0x00000028080073b5 */ /* 0x0007e20008010000 */
[----:B------:R3:W-:Y:S01]  /*7b60*/  UTMASTG.3D [UR4], [UR8] ;  /* 0x00000004080073b5 */ /* 0x0007e20008010000 */
[----:B------:R0:W-:Y:S01]  /*7b70*/  UTMACMDFLUSH ;  /* 0x00000000000079b7 */ /* 0x0001e20000000000 */
[----:B---3--:R-:W-:Y:S04]  /*7b80*/  DEPBAR.LE SB0, 0x1 ;  /* 0x000080400000791a */ /* 0x008fe80000000000 */
.L_x_116:
[----:B------:R-:W-:Y:S05]  /*7b90*/  BSYNC.RECONVERGENT B0 ;  /* 0x0000000000007941 */ /* 0x000fea0003800200 */
.L_x_115:
[----:B------:R-:W-:Y:S01]  /*7ba0*/  BAR.SYNC.DEFER_BLOCKING 0x1, 0x80 ;  /* 0x0042000000007b1d */ /* 0x000fe20000010000 */
[----:B------:R-:W-:Y:S01]  /*7bb0*/  ISETP.NE.AND P1, PT, R109, RZ, PT ;  /* 0x000000ff6d00720c */ /* 0x000fe20003f25270 */
[----:B------:R-:W-:Y:S01]  /*7bc0*/  UISETP.NE.AND UP0, UPT, UR53, URZ, UPT ;  /* 0x000000ff3500728c */ /* 0x000fe2000bf05270 */
[----:B------:R-:W-:Y:S11]  /*7bd0*/  LEA R2, R68, UR52, 0x3 ;  /* 0x0000003444027c11 */ /* 0x000ff6000f8e18ff */
[----:B------:R-:W-:Y:S01]  /*7be0*/  @P1 SHF.L.U32 R3, RZ, 0x1f, RZ ;  /* 0x0000001fff031819 */ /* 0x000fe200000006ff */
[----:B------:R-:W-:Y:S06]  /*7bf0*/  BRA.U !UP0, `(.L_x_117) ;  /* 0x0000000108247547 */ /* 0x000fec000b800000 */
[----:B-1----:R-:W-:Y:S01]  /*7c00*/  IMAD.U32 R20, RZ, RZ, UR56 ;  /* 0x00000038ff147e24 */ /* 0x002fe2000f8e00ff */
[----:B------:R-:W-:Y:S01]  /*7c10*/  MOV R0, UR37 ;  /* 0x0000002500007c02 */ /* 0x000fe20008000f00 */
[----:B------:R-:W-:Y:S03]  /*7c20*/  UIADD3 UR56, UPT, UPT, UR56, 0x1, URZ ;  /* 0x0000000138387890 */ /* 0x000fe6000fffe0ff */
[----:B------:R-:W-:Y:S01]  /*7c30*/  @P1 LEA R20, R20, UR52, 0x3 ;  /* 0x0000003414141c11 */ /* 0x000fe2000f8e18ff */
[----:B------:R-:W-:Y:S04]  /*7c40*/  UISETP.NE.AND UP0, UPT, UR56, 0x4, UPT ;  /* 0x000000043800788c */ /* 0x000fe8000bf05270 */
[----:B------:R-:W-:Y:S01]  /*7c50*/  @P1 VIADD R20, R20, 0x80 ;  /* 0x0000008014141836 */ /* 0x000fe20000000000 */
[----:B------:R-:W-:Y:S04]  /*7c60*/  USEL UR56, UR56, URZ, UP0 ;  /* 0x000000ff38387287 */ /* 0x000fe80008000000 */
[----:B------:R-:W-:Y:S04]  /*7c70*/  @P1 PRMT R0, R0, 0x654, R20 ;  /* 0x0000065400001816 */ /* 0x000fe80000000014 */
[----:B------:R3:W-:Y:S04]  /*7c80*/  @P1 SYNCS.ARRIVE.TRANS64.RED.A1T0 RZ, [R0+URZ], RZ ;  /* 0x000000ff00ff19a7 */ /* 0x0007e800081004ff */
.L_x_117:
[----:B------:R-:W4:Y:S01]  /*7c90*/  @P1 SYNCS.PHASECHK.TRANS64.TRYWAIT P0, [R2+URZ+0x60], R3 ;  /* 0x00006003020015a7 */ /* 0x000f2200080011ff */
[----:B------:R-:W-:Y:S01]  /*7ca0*/  BSSY B1, `(.L_x_118) ;  /* 0x0000014000017945 */ /* 0x000fe20003800000 */
[----:B----4-:R-:W-:Y:S03]  /*7cb0*/  @P1 SEL R70, RZ, 0x1, !P0 ;  /* 0x00000001ff461807 */ /* 0x010fe60004000000 */
[----:B------:R-:W-:Y:S05]  /*7cc0*/  @!P1 BRA `(.L_x_119) ;  /* 0x0000000000449947 */ /* 0x000fea0003800000 */
[----:B------:R-:W-:Y:S01]  /*7cd0*/  ISETP.NE.AND P1, PT, R71, RZ, PT ;  /* 0x000000ff4700720c */ /* 0x000fe20003f25270 */
[----:B------:R-:W-:Y:S01]  /*7ce0*/  BSSY B0, `(.L_x_120) ;  /* 0x0000009000007945 */ /* 0x000fe20003800000 */
[----:B------:R-:W-:Y:S11]  /*7cf0*/  ISETP.NE.AND P0, PT, R70, RZ, PT ;  /* 0x000000ff4600720c */ /* 0x000ff60003f05270 */
[----:B-1----:R-:W-:Y:S05]  /*7d00*/  @P1 IMAD R20, R68, 0x1000, R108 ;  /* 0x0000100044141824 */ /* 0x002fea00078e026c */
[----:B------:R-:W-:Y:S05]  /*7d10*/  @P1 IADD3 R3, PT, PT, R20, UR52, RZ ;  /* 0x0000003414031c10 */ /* 0x000fea000fffe0ff */
[----:B------:R-:W-:Y:S01]  /*7d20*/  @P1 IMAD.IADD R3, R69, 0x1, R3 ;  /* 0x0000000145031824 */ /* 0x000fe200078e0203 */
[----:B------:R-:W-:Y:S06]  /*7d30*/  @P0 BRA `(.L_x_121) ;  /* 0x00000000000c0947 */ /* 0x000fec0003800000 */
[----:B---3--:R-:W-:Y:S04]  /*7d40*/  SHF.L.U32 R0, RZ, 0x1f, RZ ;  /* 0x0000001fff007819 */ /* 0x008fe800000006ff */
[----:B------:R-:W1:Y:S02]  /*7d50*/  SYNCS.PHASECHK.TRANS64.TRYWAIT P0, [R2+URZ+0x60], R0 ;  /* 0x00006000020075a7 */ /* 0x000e6400080011ff */
[----:B-1----:R-:W-:Y:S05]  /*7d60*/  @!P0 BRA `(.L_x_122) ;  /* 0x0000007400308947 */ /* 0x002fea0003800000 */
.L_x_121:
[----:B------:R-:W-:Y:S05]  /*7d70*/  BSYNC B0 ;  /* 0x0000000000007941 */ /* 0x000fea0003800000 */
.L_x_120:
[----:B------:R-:W-:Y:S02]  /*7d80*/  ISETP.NE.AND P0, PT, R71, RZ, PT ;  /* 0x000000ff4700720c */ /* 0x000fe40003f05270 */
[----:B------:R-:W-:Y:S11]  /*7d90*/  IADD3 R68, PT, PT, R68, 0x1, RZ ;  /* 0x0000000144447810 */ /* 0x000ff60007ffe0ff */
[----:B------:R4:W1:Y:S04]  /*7da0*/  @P0 LDS.128 R60, [R20+UR52+0x200] ;  /* 0x00020034143c0984 */ /* 0x0008680008000c00 */
[----:B------:R4:W1:Y:S04]  /*7db0*/  @P0 LDS.128 R72, [R20+UR52+0xa00] ;  /* 0x000a003414480984 */ /* 0x0008680008000c00 */
[----:B------:R4:W1:Y:S04]  /*7dc0*/  @P0 LDS.128 R64, [R3+0x200] ;  /* 0x0002000003400984 */ /* 0x0008680000000c00 */
[----:B------:R4:W1:Y:S02]  /*7dd0*/  @P0 LDS.128 R76, [R3+0xa00] ;  /* 0x000a0000034c0984 */ /* 0x0008640000000c00 */
.L_x_119:
[----:B------:R-:W-:Y:S05]  /*7de0*/  BSYNC B1 ;  /* 0x0000000000017941 */ /* 0x000fea0003800000 */
.L_x_118:
[----:B----4-:R-:W-:Y:S05]  /*7df0*/  VIADD R3, R59, 0x400000 ;  /* 0x004000003b037836 */ /* 0x010fea0000000000 */
[----:B-1-3--:R-:W-:Y:S04]  /*7e00*/  SHF.R.U32.HI R0, RZ, 0x15, R3 ;  /* 0x00000015ff007819 */ /* 0x00afe80000011603 */
[----:B------:R-:W-:Y:S04]  /*7e10*/  LOP3.LUT R22, R0, 0x3, RZ, 0xc0, !PT ;  /* 0x0000000300167812 */ /* 0x000fe800078ec0ff */
[----:B------:R-:W-:Y:S11]  /*7e20*/  ISETP.NE.AND P0, PT, R102, R22, PT ;  /* 0x000000166600720c */ /* 0x000ff60003f05270 */
[----:B------:R-:W-:Y:S02]  /*7e30*/  @!UPT UIADD3 URZ, UPT, UPT, URZ, URZ, URZ ;  /* 0x000000fffffff290 */ /* 0x000fe4000fffe0ff */
[----:B------:R-:W-:Y:S05]  /*7e40*/  @P0 BRA `(.L_x_123) ;  /* 0x0000000000bc0947 */ /* 0x000fea0003800000 */
[----:B------:R-:W-:Y:S02]  /*7e50*/  LOP3.LUT P0, RZ, R0, 0x3, R103, 0x48, !PT ;  /* 0x0000000300ff7812 */ /* 0x000fe40007804867 */
[----:B------:R-:W-:Y:S11]  /*7e60*/  MOV R2, R3 ;  /* 0x0000000300027202 */ /* 0x000ff60000000f00 */
[----:B------:R-:W-:Y:S05]  /*7e70*/  @!P0 BRA `(.L_x_124) ;  /* 0x0000000000408947 */ /* 0x000fea0003800000 */
[----:B------:R-:W1:Y:S01]  /*7e80*/  LDCU.64 UR8, c[0x4][0x70] ;  /* 0x01000e00ff0877ac */ /* 0x000e620008000a00 */
[----:B------:R-:W-:Y:S01]  /*7e90*/  MOV R15, 0x0 ;  /* 0x00000000000f7802 */ /* 0x000fe20000000f00 */
[----:B------:R-:W-:Y:S02]  /*7ea0*/  HFMA2 R12, -RZ, RZ, 0, 5.9604644775390625e-08 ;  /* 0x00000001ff0c7431 */ /* 0x000fe400000001ff */
[----:B------:R-:W-:Y:S02]  /*7eb0*/  IMAD.MOV.U32 R8, RZ, RZ, 0x192 ;  /* 0x00000192ff087424 */ /* 0x000fe400078e00ff */
[----:B------:R-:W-:Y:S01]  /*7ec0*/  IMAD.MOV.U32 R13, RZ, RZ, RZ ;  /* 0x000000ffff0d7224 */ /* 0x000fe200078e00ff */
[----:B------:R-:W3:Y:S01]  /*7ed0*/  LDCU.64 UR6, c[0x4][0x78] ;  /* 0x01000f00ff0677ac */ /* 0x000ee20008000a00 */
[----:B------:R-:W4:Y:S01]  /*7ee0*/  LDC.64 R14, c[0x4][R15] ;  /* 0x010000000f0e7b82 */ /* 0x000f220000000a00 */
[----:B------:R-:W5:Y:S01]  /*7ef0*/  LDCU.64 UR4, c[0x4][0x10] ;  /* 0x01000200ff0477ac */ /* 0x000f620008000a00 */
[----:B-1----:R-:W-:Y:S01]  /*7f00*/  MOV R5, UR9 ;  /* 0x0000000900057c02 */ /* 0x002fe20008000f00 */
[----:B------:R-:W-:Y:S01]  /*7f10*/  IMAD.U32 R4, RZ, RZ, UR8 ;  /* 0x00000008ff047e24 */ /* 0x000fe2000f8e00ff */
[----:B---3--:R-:W-:Y:S01]  /*7f20*/  MOV R7, UR7 ;  /* 0x0000000700077c02 */ /* 0x008fe20008000f00 */
[----:B------:R-:W-:Y:S01]  /*7f30*/  IMAD.U32 R6, RZ, RZ, UR6 ;  /* 0x00000006ff067e24 */ /* 0x000fe2000f8e00ff */
[----:B-----5:R-:W-:Y:S01]  /*7f40*/  MOV R11, UR5 ;  /* 0x00000005000b7c02 */ /* 0x020fe20008000f00 */
[----:B------:R-:W-:Y:S02]  /*7f50*/  IMAD.U32 R10, RZ, RZ, UR4 ;  /* 0x00000004ff0a7e24 */ /* 0x000fe4000f8e00ff */
[----:B------:R-:W-:Y:S07]  /*7f60*/  LEPC R20, `(.L_x_124) ;  /* 0x000000001014794e */ /* 0x000fee0000000000 */
[----:B--2-4-:R-:W-:Y:S05]  /*7f70*/  CALL.ABS.NOINC R14 ;  /* 0x000000000e007343 */ /* 0x014fea0003c00000 */
.L_x_124:
        /* <DEDUP_REMOVED lines=23> */
.L_x_125:
[----:B------:R-:W-:Y:S05]  /*80f0*/  WARPSYNC.ALL ;  /* 0x0000000000007948 */ /* 0x000fea0003800000 */
[----:B------:R-:W-:Y:S11]  /*8100*/  R2UR UR4, R2 ;  /* 0x00000000020472ca */ /* 0x000ff600000e0000 */
[----:B------:R-:W-:Y:S02]  /*8110*/  @!UPT UIADD3 URZ, UPT, UPT, URZ, URZ, URZ ;  /* 0x000000fffffff290 */ /* 0x000fe4000fffe0ff */
[----:B------:R-:W1:Y:S02]  /*8120*/  LDTM.x16 R4, tmem[UR4+0x40] ;  /* 0x00004004000479ee */ /* 0x000e640008240000 */
[----:B-1----:R-:W-:Y:S01]  /*8130*/  NOP ;  /* 0x0000000000007918 */ /* 0x002fe20000000000 */
.L_x_123:
[----:B------:R-:W-:Y:S01]  /*8140*/  ISETP.NE.AND P2, PT, R109, RZ, PT ;  /* 0x000000ff6d00720c */ /* 0x000fe20003f45270 */
[----:B------:R-:W-:Y:S01]  /*8150*/  FMUL R0, R52, R24 ;  /* 0x0000001834007220 */ /* 0x000fe20000400000 */
[----:B------:R-:W-:Y:S01]  /*8160*/  SHF.L.U32 R3, R60, 0x10, RZ ;  /* 0x000000103c037819 */ /* 0x000fe200000006ff */
[----:B------:R-:W-:Y:S01]  /*8170*/  FMUL R2, R52, R25 ;  /* 0x0000001934027220 */ /* 0x000fe20000400000 */
[----:B------:R-:W-:Y:S02]  /*8180*/  LOP3.LUT R20, R60, 0xffff0000, RZ, 0xc0, !PT ;  /* 0xffff00003c147812 */ /* 0x000fe400078ec0ff */
[----:B------:R-:W-:Y:S01]  /*8190*/  SHF.L.U32 R21, R61, 0x10, RZ ;  /* 0x000000103d157819 */ /* 0x000fe200000006ff */
[C---:B------:R-:W-:Y:S01]  /*81a0*/  FFMA R0, R53.reuse, R3, R0 ;  /* 0x0000000335007223 */ /* 0x040fe20000000000 */
[----:B------:R-:W-:Y:S01]  /*81b0*/  ISETP.NE.AND P1, PT, R102, R22, PT ;  /* 0x000000166600720c */ /* 0x000fe20003f25270 */
[C---:B------:R-:W-:Y:S01]  /*81c0*/  FFMA R2, R53.reuse, R20, R2 ;  /* 0x0000001435027223 */ /* 0x040fe20000000002 */
[----:B------:R-:W-:Y:S01]  /*81d0*/  MOV R20, UR56 ;  /* 0x0000003800147c02 */ /* 0x000fe20008000f00 */
[----:B------:R-:W-:Y:S01]  /*81e0*/  FMUL R3, R52, R26 ;  /* 0x0000001a34037220 */ /* 0x000fe20000400000 */
[----:B------:R-:W-:Y:S02]  /*81f0*/  SHF.L.U32 R22, R62, 0x10, RZ ;  /* 0x000000103e167819 */ /* 0x000fe400000006ff */
[----:B------:R-:W-:Y:S01]  /*8200*/  @P2 LEA R20, R20, UR52, 0x3 ;  /* 0x0000003414142c11 */ /* 0x000fe2000f8e18ff */
[----:B------:R-:W-:Y:S01]  /*8210*/  FFMA R3, R53, R21, R3 ;  /* 0x0000001535037223 */ /* 0x000fe20000000003 */
[----:B------:R-:W-:Y:S01]  /*8220*/  F2FP.BF16.F32.PACK_AB R112, R2, R0 ;  /* 0x000000000270723e */ /* 0x000fe200000010ff */
[C---:B------:R-:W-:Y:S01]  /*8230*/  FMUL R0, R52.reuse, R27 ;  /* 0x0000001b34007220 */ /* 0x040fe20000400000 */
[----:B------:R-:W-:Y:S01]  /*8240*/  LOP3.LUT R21, R61, 0xffff0000, RZ, 0xc0, !PT ;  /* 0xffff00003d157812 */ /* 0x000fe200078ec0ff */
[----:B------:R-:W-:Y:S01]  /*8250*/  FMUL R2, R52, R28 ;  /* 0x0000001c34027220 */ /* 0x000fe20000400000 */
[----:B------:R-:W-:Y:S01]  /*8260*/  @P2 IADD3 R40, PT, PT, R20, 0x80, RZ ;  /* 0x0000008014282810 */ /* 0x000fe20007ffe0ff */
[----:B------:R-:W-:Y:S01]  /*8270*/  FMUL R20, R52, R29 ;  /* 0x0000001d34147220 */ /* 0x000fe20000400000 */
[----:B------:R-:W-:Y:S01]  /*8280*/  LOP3.LUT R23, R62, 0xffff0000, RZ, 0xc0, !PT ;  /* 0xffff00003e177812 */ /* 0x000fe200078ec0ff */
[C---:B------:R-:W-:Y:S01]  /*8290*/  FFMA R0, R53.reuse, R21, R0 ;  /* 0x0000001535007223 */ /* 0x040fe20000000000 */
[----:B------:R-:W-:Y:S01]  /*82a0*/  MOV R110, UR37 ;  /* 0x00000025006e7c02 */ /* 0x000fe20008000f00 */
[C---:B------:R-:W-:Y:S01]  /*82b0*/  FFMA R2, R53.reuse, R22, R2 ;  /* 0x0000001635027223 */ /* 0x040fe20000000002 */
[----:B------:R-:W-:Y:S01]  /*82c0*/  LOP3.LUT R41, R66, 0xffff0000, RZ, 0xc0, !PT ;  /* 0xffff000042297812 */ /* 0x000fe200078ec0ff */
[----:B------:R-:W-:Y:S01]  /*82d0*/  FFMA R20, R53, R23, R20 ;  /* 0x0000001735147223 */ /* 0x000fe20000000014 */
[----:B------:R-:W-:Y:S01]  /*82e0*/  @P2 PRMT R110, R110, 0x654, R40 ;  /* 0x000006546e6e2816 */ /* 0x000fe20000000028 */
[C---:B------:R-:W-:Y:S01]  /*82f0*/  FMUL R21, R52.reuse, R30 ;  /* 0x0000001e34157220 */ /* 0x040fe20000400000 */
[C---:B------:R-:W-:Y:S01]  /*8300*/  SHF.L.U32 R23, R63.reuse, 0x10, RZ ;  /* 0x000000103f177819 */ /* 0x040fe200000006ff */
[----:B------:R-:W-:Y:S01]  /*8310*/  FMUL R22, R52, R31 ;  /* 0x0000001f34167220 */ /* 0x000fe20000400000 */
[----:B------:R-:W-:Y:S02]  /*8320*/  LOP3.LUT R40, R63, 0xffff0000, RZ, 0xc0, !PT ;  /* 0xffff00003f287812 */ /* 0x000fe400078ec0ff */
[----:B------:R-:W-:Y:S01]  /*8330*/  F2FP.BF16.F32.PACK_AB R114, R20, R2 ;  /* 0x000000021472723e */ /* 0x000fe200000010ff */
[C---:B------:R-:W-:Y:S01]  /*8340*/  FFMA R21, R53.reuse, R23, R21 ;  /* 0x0000001735157223 */ /* 0x040fe20000000015 */
[----:B------:R-:W-:Y:S01]  /*8350*/  F2FP.BF16.F32.PACK_AB R113, R0, R3 ;  /* 0x000000030071723e */ /* 0x000fe200000010ff */
[----:B------:R-:W-:Y:S01]  /*8360*/  FFMA R22, R53, R40, R22 ;  /* 0x0000002835167223 */ /* 0x000fe20000000016 */
[----:B------:R-:W-:Y:S01]  /*8370*/  SHF.L.U32 R20, R64, 0x10, RZ ;  /* 0x0000001040147819 */ /* 0x000fe200000006ff */
[----:B------:R-:W-:Y:S01]  /*8380*/  FMUL R0, R52, R32 ;  /* 0x0000002034007220 */ /* 0x000fe20000400000 */
[----:B------:R-:W-:Y:S01]  /*8390*/  LOP3.LUT R23, R64, 0xffff0000, RZ, 0xc0, !PT ;  /* 0xffff000040177812 */ /* 0x000fe200078ec0ff */
[C---:B------:R-:W-:Y:S01]  /*83a0*/  FMUL R2, R52.reuse, R33 ;  /* 0x0000002134027220 */ /* 0x040fe20000400000 */
[----:B------:R-:W-:Y:S01]  /*83b0*/  SHF.L.U32 R40, R65, 0x10, RZ ;  /* 0x0000001041287819 */ /* 0x000fe200000006ff */
[----:B------:R-:W-:Y:S01]  /*83c0*/  FMUL R3, R52, R34 ;  /* 0x0000002234037220 */ /* 0x000fe20000400000 */
[----:B------:R-:W-:Y:S01]  /*83d0*/  F2FP.BF16.F32.PACK_AB R115, R22, R21 ;  /* 0x000000151673723e */ /* 0x000fe200000010ff */
[----:B------:R-:W-:Y:S01]  /*83e0*/  FFMA R0, R53, R20, R0 ;  /* 0x0000001435007223 */ /* 0x000fe20000000000 */
[----:B------:R-:W-:Y:S01]  /*83f0*/  LOP3.LUT R42, R77, 0xffff0000, RZ, 0xc0, !PT ;  /* 0xffff00004d2a7812 */ /* 0x000fe200078ec0ff */
[----:B------:R-:W-:Y:S01]  /*8400*/  FFMA R2, R53, R23, R2 ;  /* 0x0000001735027223 */ /* 0x000fe20000000002 */
[----:B------:R-:W-:Y:S01]  /*8410*/  LOP3.LUT R23, R65, 0xffff0000, RZ, 0xc0, !PT ;  /* 0xffff000041177812 */ /* 0x000fe200078ec0ff */
[C---:B------:R-:W-:Y:S01]  /*8420*/  FFMA R3, R53.reuse, R40, R3 ;  /* 0x0000002835037223 */ /* 0x040fe20000000003 */
[----:B------:R-:W-:Y:S01]  /*8430*/  SHF.L.U32 R40, R66, 0x10, RZ ;  /* 0x0000001042287819 */ /* 0x000fe200000006ff */
[----:B------:R-:W-:Y:S01]  /*8440*/  FMUL R20, R52, R35 ;  /* 0x0000002334147220 */ /* 0x000fe20000400000 */
[----:B------:R-:W-:Y:S01]  /*8450*/  F2FP.BF16.F32.PACK_AB R116, R2, R0 ;  /* 0x000000000274723e */ /* 0x000fe200000010ff */
[----:B------:R-:W-:Y:S01]  /*8460*/  FMUL R21, R52, R36 ;  /* 0x0000002434157220 */ /* 0x000fe20000400000 */
[----:B------:R-:W-:Y:S01]  /*8470*/  SHF.L.U32 R54, R78, 0x10, RZ ;  /* 0x000000104e367819 */ /* 0x000fe200000006ff */
[----:B------:R-:W-:Y:S01]  /*8480*/  FMUL R22, R52, R37 ;  /* 0x0000002534167220 */ /* 0x000fe20000400000 */
[----:B------:R-:W-:Y:S01]  /*8490*/  LOP3.LUT R55, R78, 0xffff0000, RZ, 0xc0, !PT ;  /* 0xffff00004e377812 */ /* 0x000fe200078ec0ff */
[----:B------:R-:W-:Y:S01]  /*84a0*/  FFMA R20, R53, R23, R20 ;  /* 0x0000001735147223 */ /* 0x000fe20000000014 */
[----:B------:R-:W-:Y:S01]  /*84b0*/  SHF.L.U32 R23, R67, 0x10, RZ ;  /* 0x0000001043177819 */ /* 0x000fe200000006ff */
[----:B------:R-:W-:Y:S01]  /*84c0*/  FFMA R21, R53, R40, R21 ;  /* 0x0000002835157223 */ /* 0x000fe20000000015 */
[----:B------:R-:W-:Y:S01]  /*84d0*/  LOP3.LUT R40, R67, 0xffff0000, RZ, 0xc0, !PT ;  /* 0xffff000043287812 */ /* 0x000fe200078ec0ff */
[C---:B------:R-:W-:Y:S01]  /*84e0*/  FFMA R22, R53.reuse, R41, R22 ;  /* 0x0000002935167223 */ /* 0x040fe20000000016 */
[----:B------:R-:W-:Y:S01]  /*84f0*/  F2FP.BF16.F32.PACK_AB R117, R20, R3 ;  /* 0x000000031475723e */ /* 0x000fe200000010ff */
[----:B------:R-:W-:Y:S01]  /*8500*/  FMUL R0, R52, R38 ;  /* 0x0000002634007220 */ /* 0x000fe20000400000 */
[----:B------:R-:W-:Y:S01]  /*8510*/  LOP3.LUT R41, R74, 0xffff0000, RZ, 0xc0, !PT ;  /* 0xffff00004a297812 */ /* 0x000fe200078ec0ff */
[----:B------:R-:W-:Y:S01]  /*8520*/  FMUL R2, R52, R39 ;  /* 0x0000002734027220 */ /* 0x000fe20000400000 */
[----:B------:R-:W-:Y:S01]  /*8530*/  F2FP.BF16.F32.PACK_AB R118, R22, R21 ;  /* 0x000000151676723e */ /* 0x000fe200000010ff */
[----:B------:R1:W-:Y:S01]  /*8540*/  @!P1 STS.128 [R108+UR52+0x1200], R112 ;  /* 0x001200706c009988 */ /* 0x0003e20008000c34 */
[C---:B------:R-:W-:Y:S01]  /*8550*/  SHF.L.U32 R22, R72.reuse, 0x10, RZ ;  /* 0x0000001048167819 */ /* 0x040fe200000006ff */
[C---:B------:R-:W-:Y:S01]  /*8560*/  FFMA R0, R53.reuse, R23, R0 ;  /* 0x0000001735007223 */ /* 0x040fe20000000000 */
[----:B------:R-:W-:Y:S01]  /*8570*/  LOP3.LUT R23, R72, 0xffff0000, RZ, 0xc0, !PT ;  /* 0xffff000048177812 */ /* 0x000fe200078ec0ff */
[----:B------:R-:W-:Y:S01]  /*8580*/  FFMA R2, R53, R40, R2 ;  /* 0x0000002835027223 */ /* 0x000fe20000000002 */
[----:B------:R-:W-:Y:S01]  /*8590*/  SHF.L.U32 R40, R73, 0x10, RZ ;  /* 0x0000001049287819 */ /* 0x000fe200000006ff */
[C---:B------:R-:W-:Y:S01]  /*85a0*/  FMUL R3, R52.reuse, R4 ;  /* 0x0000000434037220 */ /* 0x040fe20000400000 */
[C---:B------:R-:W-:Y:S01]  /*85b0*/  SHF.L.U32 R56, R79.reuse, 0x10, RZ ;  /* 0x000000104f387819 */ /* 0x040fe200000006ff */
[----:B------:R-:W-:Y:S01]  /*85c0*/  FMUL R20, R52, R5 ;  /* 0x0000000534147220 */ /* 0x000fe20000400000 */
[----:B------:R-:W-:Y:S01]  /*85d0*/  F2FP.BF16.F32.PACK_AB R119, R2, R0 ;  /* 0x000000000277723e */ /* 0x000fe200000010ff */
[----:B------:R-:W-:Y:S01]  /*85e0*/  FMUL R21, R52, R6 ;  /* 0x0000000634157220 */ /* 0x000fe20000400000 */
[----:B------:R-:W-:Y:S01]  /*85f0*/  LOP3.LUT R57, R79, 0xffff0000, RZ, 0xc0, !PT ;  /* 0xffff00004f397812 */ /* 0x000fe200078ec0ff */
[C---:B------:R-:W-:Y:S01]  /*8600*/  FFMA R3, R53.reuse, R22, R3 ;  /* 0x0000001635037223 */ /* 0x040fe20000000003 */
[----:B------:R-:W-:Y:S01]  /*8610*/  FFMA R20, R53, R23, R20 ;  /* 0x0000001735147223 */ /* 0x000fe20000000014 */
[----:B------:R1:W-:Y:S01]  /*8620*/  @!P1 STS.128 [R107+0x1200], R116 ;  /* 0x001200746b009388 */ /* 0x0003e20000000c00 */
[----:B------:R-:W-:Y:S01]  /*8630*/  LOP3.LUT R23, R73, 0xffff0000, RZ, 0xc0, !PT ;  /* 0xffff000049177812 */ /* 0x000fe200078ec0ff */
[C---:B------:R-:W-:Y:S01]  /*8640*/  FFMA R21, R53.reuse, R40, R21 ;  /* 0x0000002835157223 */ /* 0x040fe20000000015 */
[----:B------:R-:W-:Y:S01]  /*8650*/  SHF.L.U32 R40, R74, 0x10, RZ ;  /* 0x000000104a287819 */ /* 0x000fe200000006ff */
[----:B------:R-:W-:Y:S01]  /*8660*/  FMUL R0, R52, R7 ;  /* 0x0000000734007220 */ /* 0x000fe20000400000 */
[----:B------:R-:W-:Y:S01]  /*8670*/  F2FP.BF16.F32.PACK_AB R120, R20, R3 ;  /* 0x000000031478723e */ /* 0x000fe200000010ff */
[----:B------:R-:W-:Y:S01]  /*8680*/  FMUL R2, R52, R8 ;  /* 0x0000000834027220 */ /* 0x000fe20000400000 */
[----:B------:R-:W-:Y:S01]  /*8690*/  ISETP.NE.AND P0, PT, R102, RZ, PT ;  /* 0x000000ff6600720c */ /* 0x000fe20003f05270 */
[C---:B------:R-:W-:Y:S01]  /*86a0*/  FMUL R22, R52.reuse, R9 ;  /* 0x0000000934167220 */ /* 0x040fe20000400000 */
[C---:B------:R-:W-:Y:S01]  /*86b0*/  FFMA R0, R53.reuse, R23, R0 ;  /* 0x0000001735007223 */ /* 0x040fe20000000000 */
[----:B------:R-:W-:Y:S01]  /*86c0*/  FFMA R2, R53, R40, R2 ;  /* 0x0000002835027223 */ /* 0x000fe20000000002 */
[C---:B------:R-:W-:Y:S01]  /*86d0*/  SHF.L.U32 R23, R75.reuse, 0x10, RZ ;  /* 0x000000104b177819 */ /* 0x040fe200000006ff */
[C---:B------:R-:W-:Y:S01]  /*86e0*/  FMUL R3, R52.reuse, R10 ;  /* 0x0000000a34037220 */ /* 0x040fe20000400000 */
[----:B------:R-:W-:Y:S01]  /*86f0*/  LOP3.LUT R40, R75, 0xffff0000, RZ, 0xc0, !PT ;  /* 0xffff00004b287812 */ /* 0x000fe200078ec0ff */
[C---:B------:R-:W-:Y:S01]  /*8700*/  FFMA R22, R53.reuse, R41, R22 ;  /* 0x0000002935167223 */ /* 0x040fe20000000016 */
[----:B------:R-:W-:Y:S01]  /*8710*/  FMUL R20, R52, R11 ;  /* 0x0000000b34147220 */ /* 0x000fe20000400000 */
[C---:B------:R-:W-:Y:S01]  /*8720*/  FFMA R3, R53.reuse, R23, R3 ;  /* 0x0000001735037223 */ /* 0x040fe20000000003 */
        /* <DEDUP_REMOVED lines=27> */
[----:B------:R-:W-:Y:S02]  /*88e0*/  F2FP.BF16.F32.PACK_AB R23, R42, R41 ;  /* 0x000000292a17723e */ /* 0x000fe400000010ff */
[----:B------:R-:W-:Y:S02]  /*88f0*/  LEA R0, R68, UR52, 0x3 ;  /* 0x0000003444007c11 */ /* 0x000fe4000f8e18ff */
[----:B------:R-:W-:Y:S01]  /*8900*/  @P2 SHF.L.U32 R2, RZ, 0x1f, RZ ;  /* 0x0000001fff022819 */ /* 0x000fe200000006ff */
[----:B------:R1:W-:Y:S01]  /*8910*/  @!P1 STS.128 [R107+0x1a00], R20 ;  /* 0x001a00146b009388 */ /* 0x0003e20000000c00 */
[----:B------:R-:W-:Y:S01]  /*8920*/  @!PT LDS RZ, [RZ] ;  /* 0x00000000fffff984 */ /* 0x000fe20000000800 */
[----:B------:R-:W-:Y:S01]  /*8930*/  @!PT LDS RZ, [RZ] ;  /* 0x00000000fffff984 */ /* 0x000fe20000000800 */
[----:B------:R-:W-:Y:S01]  /*8940*/  @!PT LDS RZ, [RZ] ;  /* 0x00000000fffff984 */ /* 0x000fe20000000800 */
[----:B------:R-:W-:Y:S01]  /*8950*/  @!PT LDS RZ, [RZ] ;  /* 0x00000000fffff984 */ /* 0x000fe20000000800 */
[----:B------:R3:W-:Y:S07]  /*8960*/  MEMBAR.ALL.CTA ;  /* 0x0000000000007992 */ /* 0x0007ee0000008000 */
[----:B---3--:R-:W3:Y:S02]  /*8970*/  FENCE.VIEW.ASYNC.S ;  /* 0x00000000000073c6 */ /* 0x008ee40000000000 */
[----:B------:R-:W-:Y:S05]  /*8980*/  WARPSYNC.ALL ;  /* 0x0000000000007948 */ /* 0x000fea0003800000 */
[----:B------:R-:W-:Y:S01]  /*8990*/  BSSY.RECONVERGENT B0, `(.L_x_126) ;  /* 0x0000011000007945 */ /* 0x000fe20003800200 */
[----:B---3--:R-:W-:Y:S06]  /*89a0*/  BAR.SYNC.DEFER_BLOCKING 0x1, 0x80 ;  /* 0x0042000000007b1d */ /* 0x008fec0000010000 */
[----:B------:R-:W-:Y:S05]  /*89b0*/  @P0 BRA `(.L_x_127) ;  /* 0x0000000000380947 */ /* 0x000fea0003800000 */
[----:B------:R-:W-:Y:S02]  /*89c0*/  UIADD3 UR12, UP0, UPT, UR54, 0xa80, URZ ;  /* 0x00000a80360c7890 */ /* 0x000fe4000ff1e0ff */
[----:B------:R-:W-:Y:S02]  /*89d0*/  UIADD3 UR10, UPT, UPT, UR42, 0x40, URZ ;  /* 0x000000402a0a7890 */ /* 0x000fe4000fffe0ff */
[----:B------:R-:W-:Y:S02]  /*89e0*/  UIADD3 UR8, UPT, UPT, UR52, 0x1200, URZ ;  /* 0x0000120034087890 */ /* 0x000fe4000fffe0ff */
[----:B------:R-:W-:Y:S01]  /*89f0*/  UIADD3.X UR13, UPT, UPT, URZ, UR55, URZ, UP0, !UPT ;  /* 0x00000037ff0d7290 */ /* 0x000fe200087fe4ff */
[----:B------:R-:W-:Y:S01]  /*8a00*/  UMOV UR9, UR41 ;  /* 0x0000002900097c82 */ /* 0x000fe20008000000 */
[----:B------:R-:W-:Y:S01]  /*8a10*/  UMOV UR11, UR36 ;  /* 0x00000024000b7c82 */ /* 0x000fe20008000000 */
[----:B------:R-:W-:Y:S02]  /*8a20*/  UIADD3 UR5, UPT, UPT, UR41, 0x40, URZ ;  /* 0x0000004029057890 */ /* 0x000fe4000fffe0ff */
[----:B------:R-:W-:Y:S01]  /*8a30*/  UIADD3 UR4, UPT, UPT, UR52, 0x1a00, URZ ;  /* 0x00001a0034047890 */ /* 0x000fe2000fffe0ff */
[----:B------:R-:W-:Y:S03]  /*8a40*/  UMOV UR7, UR36 ;  /* 0x0000002400077c82 */ /* 0x000fe60008000000 */
[----:B------:R3:W-:Y:S01]  /*8a50*/  UTMASTG.3D [UR8], [UR12] ;  /* 0x000000080c0073b5 */ /* 0x0007e20008010000 */
[----:B------:R-:W-:Y:S04]  /*8a60*/  UMOV UR6, UR10 ;  /* 0x0000000a00067c82 */ /* 0x000fe80008000000 */
[----:B------:R3:W-:Y:S01]  /*8a70*/  UTMASTG.3D [UR4], [UR12] ;  /* 0x000000040c0073b5 */ /* 0x0007e20008010000 */
[----:B------:R0:W-:Y:S01]  /*8a80*/  UTMACMDFLUSH ;  /* 0x00000000000079b7 */ /* 0x0001e20000000000 */
[----:B---3--:R-:W-:Y:S04]  /*8a90*/  DEPBAR.LE SB0, 0x1 ;  /* 0x000080400000791a */ /* 0x008fe80000000000 */
.L_x_127:
[----:B------:R-:W-:Y:S05]  /*8aa0*/  BSYNC.RECONVERGENT B0 ;  /* 0x0000000000007941 */ /* 0x000fea0003800200 */
.L_x_126:
[----:B------:R-:W-:Y:S01]  /*8ab0*/  BAR.SYNC.DEFER_BLOCKING 0x1, 0x80 ;  /* 0x0042000000007b1d */ /* 0x000fe20000010000 */
[----:B------:R-:W-:Y:S01]  /*8ac0*/  UIADD3 UR43, UPT, UPT, UR56, 0x1, URZ ;  /* 0x00000001382b7890 */ /* 0x000fe2000fffe0ff */
[----:B-1----:R-:W-:Y:S01]  /*8ad0*/  VIADD R23, R59, 0x10 ;  /* 0x000000103b177836 */ /* 0x002fe20000000000 */
[----:B------:R-:W-:Y:S02]  /*8ae0*/  UIADD3 UR49, UPT, UPT, UR41, 0x10, URZ ;  /* 0x0000001029317890 */ /* 0x000fe4000fffe0ff */
[----:B------:R-:W-:Y:S02]  /*8af0*/  UISETP.NE.AND UP0, UPT, UR43, 0x4, UPT ;  /* 0x000000042b00788c */ /* 0x000fe4000bf05270 */
[----:B------:R-:W-:Y:S02]  /*8b00*/  SHF.R.U32.HI R21, RZ, 0x15, R23 ;  /* 0x00000015ff157819 */ /* 0x000fe40000011617 */
[----:B------:R-:W-:Y:S02]  /*8b10*/  USEL UR43, UR43, URZ, UP0 ;  /* 0x000000ff2b2b7287 */ /* 0x000fe40008000000 */
[----:B------:R-:W-:Y:S01]  /*8b20*/  LOP3.LUT R22, R21, 0x3, RZ, 0xc0, !PT ;  /* 0x0000000315167812 */ /* 0x000fe200078ec0ff */
[----:B------:R1:W-:Y:S01]  /*8b30*/  @P2 SYNCS.ARRIVE.TRANS64.RED.A1T0 RZ, [R110+URZ], RZ ;  /* 0x000000ff6eff29a7 */ /* 0x0003e200081004ff */
[----:B------:R-:W-:Y:S01]  /*8b40*/  BSSY B1, `(.L_x_128) ;  /* 0x0000015000017945 */ /* 0x000fe20003800000 */
[----:B------:R-:W3:Y:S02]  /*8b50*/  @P2 SYNCS.PHASECHK.TRANS64.TRYWAIT P0, [R0+URZ+0x60], R2 ;  /* 0x00006002000025a7 */ /* 0x000ee400080011ff */
[----:B---3--:R-:W-:Y:S01]  /*8b60*/  @P2 SEL R70, RZ, 0x1, !P0 ;  /* 0x00000001ff462807 */ /* 0x008fe20004000000 */
[----:B-1----:R-:W-:Y:S06]  /*8b70*/  @!P2 BRA `(.L_x_129) ;  /* 0x000000000044a947 */ /* 0x002fec0003800000 */
[----:B------:R-:W-:Y:S01]  /*8b80*/  ISETP.NE.AND P1, PT, R71, RZ, PT ;  /* 0x000000ff4700720c */ /* 0x000fe20003f25270 */
[----:B------:R-:W-:Y:S01]  /*8b90*/  BSSY B0, `(.L_x_130) ;  /* 0x0000009000007945 */ /* 0x000fe20003800000 */
[----:B------:R-:W-:Y:S11]  /*8ba0*/  ISETP.NE.AND P0, PT, R70, RZ, PT ;  /* 0x000000ff4600720c */ /* 0x000ff60003f05270 */
[----:B------:R-:W-:Y:S05]  /*8bb0*/  @P1 IMAD R3, R68, 0x1000, R108 ;  /* 0x0000100044031824 */ /* 0x000fea00078e026c */
[----:B------:R-:W-:Y:S05]  /*8bc0*/  @P1 IADD3 R2, PT, PT, R3, UR52, RZ ;  /* 0x0000003403021c10 */ /* 0x000fea000fffe0ff */
[----:B------:R-:W-:Y:S01]  /*8bd0*/  @P1 IMAD.IADD R2, R69, 0x1, R2 ;  /* 0x0000000145021824 */ /* 0x000fe200078e0202 */
[----:B------:R-:W-:Y:S06]  /*8be0*/  @P0 BRA `(.L_x_131) ;  /* 0x00000000000c0947 */ /* 0x000fec0003800000 */
[----:B------:R-:W-:Y:S04]  /*8bf0*/  SHF.L.U32 R20, RZ, 0x1f, RZ ;  /* 0x0000001fff147819 */ /* 0x000fe800000006ff */
[----:B------:R-:W1:Y:S02]  /*8c00*/  SYNCS.PHASECHK.TRANS64.TRYWAIT P0, [R0+URZ+0x60], R20 ;  /* 0x00006014000075a7 */ /* 0x000e6400080011ff */
[----:B-1----:R-:W-:Y:S05]  /*8c10*/  @!P0 BRA `(.L_x_132) ;  /* 0x0000006400988947 */ /* 0x002fea0003800000 */
.L_x_131:
[----:B------:R-:W-:Y:S05]  /*8c20*/  BSYNC B0 ;  /* 0x0000000000007941 */ /* 0x000fea0003800000 */
.L_x_130:
[----:B------:R-:W-:Y:S02]  /*8c30*/  ISETP.NE.AND P0, PT, R71, RZ, PT ;  /* 0x000000ff4700720c */ /* 0x000fe40003f05270 */
[----:B------:R-:W-:Y:S11]  /*8c40*/  IADD3 R68, PT, PT, R68, 0x1, RZ ;  /* 0x0000000144447810 */ /* 0x000ff60007ffe0ff */
[----:B------:R3:W4:Y:S04]  /*8c50*/  @P0 LDS.128 R60, [R3+UR52+0x200] ;  /* 0x00020034033c0984 */ /* 0x0007280008000c00 */
[----:B------:R3:W1:Y:S04]  /*8c60*/  @P0 LDS.128 R72, [R3+UR52+0xa00] ;  /* 0x000a003403480984 */ /* 0x0006680008000c00 */
[----:B------:R3:W1:Y:S04]  /*8c70*/  @P0 LDS.128 R64, [R2+0x200] ;  /* 0x0002000002400984 */ /* 0x0006680000000c00 */
[----:B------:R3:W1:Y:S02]  /*8c80*/  @P0 LDS.128 R76, [R2+0xa00] ;  /* 0x000a0000024c0984 */ /* 0x0006640000000c00 */
.L_x_129:
[----:B------:R-:W-:Y:S05]  /*8c90*/  BSYNC B1 ;  /* 0x0000000000017941 */ /* 0x000fea0003800000 */
.L_x_128:
[----:B------:R-:W-:Y:S11]  /*8ca0*/  ISETP.NE.AND P0, PT, R102, R22, PT ;  /* 0x000000166600720c */ /* 0x000ff60003f05270 */
[----:B------:R-:W-:Y:S02]  /*8cb0*/  @!UPT UIADD3 URZ, UPT, UPT, URZ, URZ, URZ ;  /* 0x000000fffffff290 */ /* 0x000fe4000fffe0ff */
[----:B------:R-:W-:Y:S05]  /*8cc0*/  @P0 BRA `(.L_x_133) ;  /* 0x0000000000bc0947 */ /* 0x000fea0003800000 */
[----:B------:R-:W-:Y:S11]  /*8cd0*/  LOP3.LUT P0, RZ, R21, 0x3, R103, 0x48, !PT ;  /* 0x0000000315ff7812 */ /* 0x000ff60007804867 */
[----:B------:R-:W-:Y:S02]  /*8ce0*/  @!UPT UIADD3 URZ, UPT, UPT, URZ, URZ, URZ ;  /* 0x000000fffffff290 */ /* 0x000fe4000fffe0ff */
[----:B------:R-:W-:Y:S05]  /*8cf0*/  @!P0 BRA `(.L_x_134) ;  /* 0x0000000000408947 */ /* 0x000fea0003800000 */
[----:B------:R-:W5:Y:S01]  /*8d00*/  LDCU.64 UR8, c[0x4][0x70] ;  /* 0x01000e00ff0877ac */ /* 0x000f620008000a00 */
[----:B---3--:R-:W-:Y:S01]  /*8d10*/  MOV R3, 0x0 ;  /* 0x0000000000037802 */ /* 0x008fe20000000f00 */
[----:B------:R-:W-:Y:S02]  /*8d20*/  HFMA2 R12, -RZ, RZ, 0, 5.9604644775390625e-08 ;  /* 0x00000001ff0c7431 */ /* 0x000fe400000001ff */
[----:B------:R-:W-:Y:S02]  /*8d30*/  IMAD.MOV.U32 R8, RZ, RZ, 0x192 ;  /* 0x00000192ff087424 */ /* 0x000fe400078e00ff */
[----:B------:R-:W-:Y:S01]  /*8d40*/  IMAD.MOV.U32 R13, RZ, RZ, RZ ;  /* 0x000000ffff0d7224 */ /* 0x000fe200078e00ff */
[----:B------:R-:W3:Y:S01]  /*8d50*/  LDCU.64 UR6, c[0x4][0x78] ;  /* 0x01000f00ff0677ac */ /* 0x000ee20008000a00 */
[----:B------:R-:W1:Y:S01]  /*8d60*/  LDC.64 R2, c[0x4][R3] ;  /* 0x0100000003027b82 */ /* 0x000e620000000a00 */
[----:B------:R-:W2:Y:S01]  /*8d70*/  LDCU.64 UR4, c[0x4][0x10] ;  /* 0x01000200ff0477ac */ /* 0x000ea20008000a00 */
[----:B-----5:R-:W-:Y:S01]  /*8d80*/  MOV R5, UR9 ;  /* 0x0000000900057c02 */ /* 0x020fe20008000f00 */
[----:B------:R-:W-:Y:S01]  /*8d90*/  IMAD.U32 R4, RZ, RZ, UR8 ;  /* 0x00000008ff047e24 */ /* 0x000fe2000f8e00ff */
[----:B---3--:R-:W-:Y:S01]  /*8da0*/  MOV R7, UR7 ;  /* 0x0000000700077c02 */ /* 0x008fe20008000f00 */
[----:B------:R-:W-:Y:S01]  /*8db0*/  IMAD.U32 R6, RZ, RZ, UR6 ;  /* 0x00000006ff067e24 */ /* 0x000fe2000f8e00ff */
[----:B--2---:R-:W-:Y:S01]  /*8dc0*/  MOV R11, UR5 ;  /* 0x00000005000b7c02 */ /* 0x004fe20008000f00 */
[----:B------:R-:W-:Y:S02]  /*8dd0*/  IMAD.U32 R10, RZ, RZ, UR4 ;  /* 0x00000004ff0a7e24 */ /* 0x000fe4000f8e00ff */
[----:B-1----:R-:W-:Y:S07]  /*8de0*/  LEPC R20, `(.L_x_134) ;  /* 0x000000001014794e */ /* 0x002fee0000000000 */
[----:B----4-:R-:W-:Y:S05]  /*8df0*/  CALL.ABS.NOINC R2 ;  /* 0x0000000002007343 */ /* 0x010fea0003c00000 */
.L_x_134:
[----:B------:R-:W-:Y:S05]  /*8e00*/  WARPSYNC.ALL ;  /* 0x0000000000007948 */ /* 0x000fea0003800000 */
[C---:B------:R-:W-:Y:S01]  /*8e10*/  R2UR UR4, R23.reuse ;  /* 0x00000000170472ca */ /* 0x040fe200000e0000 */
[----:B-1----:R-:W-:Y:S05]  /*8e20*/  VIADD R0, R23, 0x40 ;  /* 0x0000004017007836 */ /* 0x002fea0000000000 */
[----:B------:R-:W-:Y:S04]  /*8e30*/  SHF.R.U32.HI R0, RZ, 0x15, R0 ;  /* 0x00000015ff007819 */ /* 0x000fe80000011600 */
[----:B------:R-:W-:Y:S03]  /*8e40*/  LOP3.LUT P0, RZ, R0, 0x3, R103, 0x48, !PT ;  /* 0x0000000300ff7812 */ /* 0x000fe60007804867 */
[----:B------:R-:W1:Y:S10]  /*8e50*/  LDTM.x16 R24, tmem[UR4] ;  /* 0x00000004001879ee */ /* 0x000e740008240000 */
[----:B-1----:R-:W-:Y:S05]  /*8e60*/  @!P0 BRA `(.L_x_135) ;  /* 0x0000000000408947 */ /* 0x002fea0003800000 */
[----:B------:R-:W1:Y:S01]  /*8e70*/  LDCU.64 UR8, c[0x4][0x70] ;  /* 0x01000e00ff0877ac */ /* 0x000e620008000a00 */
[----:B---3--:R-:W-:Y:S01]  /*8e80*/  MOV R3, 0x0 ;  /* 0x0000000000037802 */ /* 0x008fe20000000f00 */
[----:B------:R-:W-:Y:S02]  /*8e90*/  HFMA2 R12, -RZ, RZ, 0, 5.9604644775390625e-08 ;  /* 0x00000001ff0c7431 */ /* 0x000fe400000001ff */
[----:B------:R-:W-:Y:S02]  /*8ea0*/  IMAD.MOV.U32 R8, RZ, RZ, 0x192 ;  /* 0x00000192ff087424 */ /* 0x000fe400078e00ff */
[----:B------:R-:W-:Y:S01]  /*8eb0*/  IMAD.MOV.U32 R13, RZ, RZ, RZ ;  /* 0x000000ffff0d7224 */ /* 0x000fe200078e00ff */
[----:B------:R-:W3:Y:S01]  /*8ec0*/  LDCU.64 UR6, c[0x4][0x78] ;  /* 0x01000f00ff0677ac */ /* 0x000ee20008000a00 */
[----:B------:R-:W2:Y:S01]  /*8ed0*/  LDC.64 R2, c[0x4][R3] ;  /* 0x0100000003027b82 */ /* 0x000ea20000000a00 */
        /* <DEDUP_REMOVED lines=9> */
.L_x_135:
[----:B------:R-:W-:Y:S05]  /*8f70*/  WARPSYNC.ALL ;  /* 0x0000000000007948 */ /* 0x000fea0003800000 */
[----:B------:R-:W-:Y:S11]  /*8f80*/  R2UR UR4, R23 ;  /* 0x00000000170472ca */ /* 0x000ff600000e0000 */
[----:B------:R-:W-:Y:S02]  /*8f90*/  @!UPT UIADD3 URZ, UPT, UPT, URZ, URZ, URZ ;  /* 0x000000fffffff290 */ /* 0x000fe4000fffe0ff */
[----:B------:R-:W1:Y:S02]  /*8fa0*/  LDTM.x16 R4, tmem[UR4+0x40] ;  /* 0x00004004000479ee */ /* 0x000e640008240000 */
[----:B-1----:R-:W-:Y:S01]  /*8fb0*/  NOP ;  /* 0x0000000000007918 */ /* 0x002fe20000000000 */
.L_x_133:
[----:B------:R-:W-:Y:S01]  /*8fc0*/  ISETP.NE.AND P2, PT, R109, RZ, PT ;  /* 0x000000ff6d00720c */ /* 0x000fe20003f45270 */
[----:B-1----:R-:W-:Y:S01]  /*8fd0*/  FMUL R0, R52, R24 ;  /* 0x0000001834007220 */ /* 0x002fe20000400000 */
[----:B---34-:R-:W-:Y:S01]  /*8fe0*/  SHF.L.U32 R3, R60, 0x10, RZ ;  /* 0x000000103c037819 */ /* 0x018fe200000006ff */
        /* <DEDUP_REMOVED lines=146> */
.L_x_137:
[----:B------:R-:W-:Y:S05]  /*9910*/  BSYNC.RECONVERGENT B0 ;  /* 0x0000000000007941 */ /* 0x000fea0003800200 */
.L_x_136:
[----:B------:R-:W-:Y:S01]  /*9920*/  BAR.SYNC.DEFER_BLOCKING 0x1, 0x80 ;  /* 0x0042000000007b1d */ /* 0x000fe20000010000 */
[----:B------:R-:W-:Y:S04]  /*9930*/  UIADD3 UR40, UPT, UPT, UR43, 0x1, URZ ;  /* 0x000000012b287890 */ /* 0x000fe8000fffe0ff */
[----:B------:R-:W-:Y:S04]  /*9940*/  UISETP.NE.AND UP0, UPT, UR40, 0x4, UPT ;  /* 0x000000042800788c */ /* 0x000fe8000bf05270 */
[----:B------:R-:W-:Y:S01]  /*9950*/  USEL UR40, UR40, URZ, UP0 ;  /* 0x000000ff28287287 */ /* 0x000fe20008000000 */
[----:B------:R3:W-:Y:S01]  /*9960*/  @P2 SYNCS.ARRIVE.TRANS64.RED.A1T0 RZ, [R110+URZ], RZ ;  /* 0x000000ff6eff29a7 */ /* 0x0007e200081004ff */
[----:B------:R-:W-:Y:S01]  /*9970*/  BSSY B1, `(.L_x_138) ;  /* 0x000001a000017945 */ /* 0x000fe20003800000 */
[----:B------:R-:W4:Y:S01]  /*9980*/  @P2 SYNCS.PHASECHK.TRANS64.TRYWAIT P0, [R0+URZ+0x60], R2 ;  /* 0x00006002000025a7 */ /* 0x000f2200080011ff */
[----:B---3--:R-:W-:Y:S01]  /*9990*/  HFMA2 R110, -RZ, RZ, 0, 0 ;  /* 0x00000000ff6e7431 */ /* 0x008fe200000001ff */
[----:B----4-:R-:W-:Y:S01]  /*99a0*/  @P2 SEL R70, RZ, 0x1, !P0 ;  /* 0x00000001ff462807 */ /* 0x010fe20004000000 */
[----:B------:R-:W-:Y:S06]  /*99b0*/  @!P2 BRA `(.L_x_139) ;  /* 0x000000000054a947 */ /* 0x000fec0003800000 */
[----:B------:R-:W-:Y:S01]  /*99c0*/  ISETP.NE.AND P1, PT, R71, RZ, PT ;  /* 0x000000ff4700720c */ /* 0x000fe20003f25270 */
[----:B------:R-:W-:Y:S01]  /*99d0*/  BSSY B0, `(.L_x_140) ;  /* 0x0000009000007945 */ /* 0x000fe20003800000 */
[----:B------:R-:W-:Y:S11]  /*99e0*/  ISETP.NE.AND P0, PT, R70, RZ, PT ;  /* 0x000000ff4600720c */ /* 0x000ff60003f05270 */
[----:B------:R-:W-:Y:S05]  /*99f0*/  @P1 IMAD R3, R68, 0x1000, R108 ;  /* 0x0000100044031824 */ /* 0x000fea00078e026c */
[----:B------:R-:W-:Y:S05]  /*9a00*/  @P1 IADD3 R2, PT, PT, R3, UR52, RZ ;  /* 0x0000003403021c10 */ /* 0x000fea000fffe0ff */
[----:B------:R-:W-:Y:S01]  /*9a10*/  @P1 IMAD.IADD R2, R69, 0x1, R2 ;  /* 0x0000000145021824 */ /* 0x000fe200078e0202 */
[----:B------:R-:W-:Y:S06]  /*9a20*/  @P0 BRA `(.L_x_141) ;  /* 0x00000000000c0947 */ /* 0x000fec0003800000 */
[----:B-1----:R-:W-:Y:S04]  /*9a30*/  SHF.L.U32 R20, RZ, 0x1f, RZ ;  /* 0x0000001fff147819 */ /* 0x002fe800000006ff */
[----:B------:R-:W1:Y:S02]  /*9a40*/  SYNCS.PHASECHK.TRANS64.TRYWAIT P0, [R0+URZ+0x60], R20 ;  /* 0x00006014000075a7 */ /* 0x000e6400080011ff */
[----:B-1----:R-:W-:Y:S05]  /*9a50*/  @!P0 BRA `(.L_x_142) ;  /* 0x00000058001c8947 */ /* 0x002fea0003800000 */
.L_x_141:
[----:B------:R-:W-:Y:S05]  /*9a60*/  BSYNC B0 ;  /* 0x0000000000007941 */ /* 0x000fea0003800000 */
.L_x_140:
[----:B------:R-:W-:Y:S01]  /*9a70*/  ISETP.NE.AND P0, PT, R71, RZ, PT ;  /* 0x000000ff4700720c */ /* 0x000fe20003f05270 */
[----:B------:R-:W-:Y:S11]  /*9a80*/  VIADD R68, R68, 0x1 ;  /* 0x0000000144447836 */ /* 0x000ff60000000000 */
[----:B------:R-:W-:Y:S01]  /*9a90*/  @!UPT UIADD3 URZ, UPT, UPT, URZ, URZ, URZ ;  /* 0x000000fffffff290 */ /* 0x000fe2000fffe0ff */
[----:B------:R3:W4:Y:S04]  /*9aa0*/  @P0 LDS.128 R60, [R3+UR52+0x200] ;  /* 0x00020034033c0984 */ /* 0x0007280008000c00 */
[----:B------:R3:W1:Y:S04]  /*9ab0*/  @P0 LDS.128 R72, [R3+UR52+0xa00] ;  /* 0x000a003403480984 */ /* 0x0006680008000c00 */
[----:B------:R3:W1:Y:S04]  /*9ac0*/  @P0 LDS.128 R64, [R2+0x200] ;  /* 0x0002000002400984 */ /* 0x0006680000000c00 */
[----:B------:R3:W1:Y:S01]  /*9ad0*/  @P0 LDS.128 R76, [R2+0xa00] ;  /* 0x000a0000024c0984 */ /* 0x0006620000000c00 */
[C---:B------:R-:W-:Y:S04]  /*9ae0*/  ISETP.NE.AND P0, PT, R68.reuse, 0x4, PT ;  /* 0x000000044400780c */ /* 0x040fe80003f05270 */
[----:B------:R-:W-:Y:S02]  /*9af0*/  SEL R68, R68, RZ, P0 ;  /* 0x000000ff44447207 */ /* 0x000fe40000000000 */
[----:B------:R-:W-:Y:S02]  /*9b00*/  SEL R110, RZ, 0x1, P0 ;  /* 0x00000001ff6e7807 */ /* 0x000fe40000000000 */
.L_x_139:
[----:B------:R-:W-:Y:S05]  /*9b10*/  BSYNC B1 ;  /* 0x0000000000017941 */ /* 0x000fea0003800000 */
.L_x_138:
[----:B---3--:R-:W-:Y:S05]  /*9b20*/  VIADD R3, R59, 0x400010 ;  /* 0x004000103b037836 */ /* 0x008fea0000000000 */
[----:B-1----:R-:W-:Y:S04]  /*9b30*/  SHF.R.U32.HI R0, RZ, 0x15, R3 ;  /* 0x00000015ff007819 */ /* 0x002fe80000011603 */
        /* <DEDUP_REMOVED lines=23> */
.L_x_144:
        /* <DEDUP_REMOVED lines=23> */
.L_x_145:
[----:B------:R-:W-:Y:S05]  /*9e20*/  WARPSYNC.ALL ;  /* 0x0000000000007948 */ /* 0x000fea0003800000 */
[----:B------:R-:W-:Y:S11]  /*9e30*/  R2UR UR4, R2 ;  /* 0x00000000020472ca */ /* 0x000ff600000e0000 */
[----:B------:R-:W-:Y:S02]  /*9e40*/  @!UPT UIADD3 URZ, UPT, UPT, URZ, URZ, URZ ;  /* 0x000000fffffff290 */ /* 0x000fe4000fffe0ff */
[----:B------:R-:W1:Y:S02]  /*9e50*/  LDTM.x16 R4, tmem[UR4+0x40] ;  /* 0x00004004000479ee */ /* 0x000e640008240000 */
[----:B-1----:R-:W-:Y:S01]  /*9e60*/  NOP ;  /* 0x0000000000007918 */ /* 0x002fe20000000000 */
.L_x_143:
[----:B------:R-:W-:Y:S01]  /*9e70*/  ISETP.NE.AND P2, PT, R109, RZ, PT ;  /* 0x000000ff6d00720c */ /* 0x000fe20003f45270 */
[----:B------:R-:W-:Y:S01]  /*9e80*/  FMUL R0, R52, R24 ;  /* 0x0000001834007220 */ /* 0x000fe20000400000 */
[----:B----4-:R-:W-:Y:S01]  /*9e90*/  SHF.L.U32 R3, R60, 0x10, RZ ;  /* 0x000000103c037819 */ /* 0x010fe200000006ff */
        /* <DEDUP_REMOVED lines=121> */
[----:B------:R-:W-:Y:S01]  /*a630*/  @P2 SHF.L.U32 R2, R110, 0x1f, RZ ;  /* 0x0000001f6e022819 */ /* 0x000fe200000006ff */
        /* <DEDUP_REMOVED lines=16> */
[----:B------:R-:W-:Y:S02]  /*a740*/  UIADD3 UR5, UPT, UPT, UR41, 0x50, URZ ;  /* 0x0000005029057890 */ /* 0x000fe4000fffe0ff */
[----:B------:R-:W-:Y:S01]  /*a750*/  UIADD3 UR4, UPT, UPT, UR52, 0x3a00, URZ ;  /* 0x00003a0034047890 */ /* 0x000fe2000fffe0ff */
[----:B------:R-:W-:Y:S01]  /*a760*/  UMOV UR7, UR36 ;  /* 0x0000002400077c82 */ /* 0x000fe20008000000 */
[----:B------:R-:W-:Y:S03]  /*a770*/  UMOV UR6, UR50 ;  /* 0x0000003200067c82 */ /* 0x000fe60008000000 */
[----:B------:R3:W-:Y:S04]  /*a780*/  UTMASTG.3D [UR48], [UR8] ;  /* 0x00000030080073b5 */ /* 0x0007e80008010000 */
[----:B------:R3:W-:Y:S01]  /*a790*/  UTMASTG.3D [UR4], [UR8] ;  /* 0x00000004080073b5 */ /* 0x0007e20008010000 */
[----:B------:R0:W-:Y:S01]  /*a7a0*/  UTMACMDFLUSH ;  /* 0x00000000000079b7 */ /* 0x0001e20000000000 */
[----:B---3--:R-:W-:Y:S04]  /*a7b0*/  DEPBAR.LE SB0, 0x1 ;  /* 0x000080400000791a */ /* 0x008fe80000000000 */
.L_x_147:
[----:B------:R-:W-:Y:S05]  /*a7c0*/  BSYNC.RECONVERGENT B0 ;  /* 0x0000000000007941 */ /* 0x000fea0003800200 */
.L_x_146:
        /* <DEDUP_REMOVED lines=20> */
[----:B------:R-:W-:Y:S04]  /*a910*/  SHF.L.U32 R20, R110, 0x1f, RZ ;  /* 0x0000001f6e147819 */ /* 0x000fe800000006ff */
[----:B------:R-:W1:Y:S02]  /*a920*/  SYNCS.PHASECHK.TRANS64.TRYWAIT P0, [R0+URZ+0x60], R20 ;  /* 0x00006014000075a7 */ /* 0x000e6400080011ff */
[----:B-1----:R-:W-:Y:S05]  /*a930*/  @!P0 BRA `(.L_x_152) ;  /* 0x0000004800788947 */ /* 0x002fea0003800000 */
.L_x_151:
[----:B------:R-:W-:Y:S05]  /*a940*/  BSYNC B0 ;  /* 0x0000000000007941 */ /* 0x000fea0003800000 */
.L_x_150:
[----:B------:R-:W-:Y:S01]  /*a950*/  ISETP.NE.AND P0, PT, R71, RZ, PT ;  /* 0x000000ff4700720c */ /* 0x000fe20003f05270 */
[----:B------:R-:W-:Y:S11]  /*a960*/  VIADD R68, R68, 0x1 ;  /* 0x0000000144447836 */ /* 0x000ff60000000000 */
[----:B------:R-:W-:Y:S01]  /*a970*/  @!UPT UIADD3 URZ, UPT, UPT, URZ, URZ, URZ ;  /* 0x000000fffffff290 */ /* 0x000fe2000fffe0ff */
[----:B------:R3:W4:Y:S04]  /*a980*/  @P0 LDS.128 R60, [R3+UR52+0x200] ;  /* 0x00020034033c0984 */ /* 0x0007280008000c00 */
[----:B------:R3:W2:Y:S04]  /*a990*/  @P0 LDS.128 R72, [R3+UR52+0xa00] ;  /* 0x000a003403480984 */ /* 0x0006a80008000c00 */
[----:B------:R3:W2:Y:S04]  /*a9a0*/  @P0 LDS.128 R64, [R2+0x200] ;  /* 0x0002000002400984 */ /* 0x0006a80000000c00 */
[----:B------:R3:W2:Y:S01]  /*a9b0*/  @P0 LDS.128 R76, [R2+0xa00] ;  /* 0x000a0000024c0984 */ /* 0x0006a20000000c00 */
[C---:B------:R-:W-:Y:S04]  /*a9c0*/  ISETP.NE.AND P0, PT, R68.reuse, 0x4, PT ;  /* 0x000000044400780c */ /* 0x040fe80003f05270 */
[----:B-1----:R-:W-:Y:S02]  /*a9d0*/  SEL R0, RZ, 0x1, P0 ;  /* 0x00000001ff007807 */ /* 0x002fe40000000000 */
[----:B------:R-:W-:Y:S02]  /*a9e0*/  SEL R68, R68, RZ, P0 ;  /* 0x000000ff44447207 */ /* 0x000fe40000000000 */
[----:B------:R-:W-:Y:S02]  /*a9f0*/  LOP3.LUT R110, R110, R0, RZ, 0x3c, !PT ;  /* 0x000000006e6e7212 */ /* 0x000fe400078e3cff */
.L_x_149:
[----:B------:R-:W-:Y:S05]  /*aa00*/  BSYNC B1 ;  /* 0x0000000000017941 */ /* 0x000fea0003800000 */
.L_x_148:
[----:B------:R-:W-:Y:S11]  /*aa10*/  ISETP.NE.AND P0, PT, R102, R22, PT ;  /* 0x000000166600720c */ /* 0x000ff60003f05270 */
[----:B------:R-:W-:Y:S02]  /*aa20*/  @!UPT UIADD3 URZ, UPT, UPT, URZ, URZ, URZ ;  /* 0x000000fffffff290 */ /* 0x000fe4000fffe0ff */
[----:B------:R-:W-:Y:S05]  /*aa30*/  @P0 BRA `(.L_x_153) ;  /* 0x0000000000bc0947 */ /* 0x000fea0003800000 */
[----:B------:R-:W-:Y:S11]  /*aa40*/  LOP3.LUT P0, RZ, R21, 0x3, R103, 0x48, !PT ;  /* 0x0000000315ff7812 */ /* 0x000ff60007804867 */
[----:B------:R-:W-:Y:S02]  /*aa50*/  @!UPT UIADD3 URZ, UPT, UPT, URZ, URZ, URZ ;  /* 0x000000fffffff290 */ /* 0x000fe4000fffe0ff */
[----:B------:R-:W-:Y:S05]  /*aa60*/  @!P0 BRA `(.L_x_154) ;  /* 0x0000000000408947 */ /* 0x000fea0003800000 */
        /* <DEDUP_REMOVED lines=16> */
.L_x_154:
        /* <DEDUP_REMOVED lines=23> */
.L_x_155:
[----:B------:R-:W-:Y:S05]  /*ace0*/  WARPSYNC.ALL ;  /* 0x0000000000007948 */ /* 0x000fea0003800000 */
[----:B------:R-:W-:Y:S11]  /*acf0*/  R2UR UR4, R23 ;  /* 0x00000000170472ca */ /* 0x000ff600000e0000 */
[----:B------:R-:W-:Y:S02]  /*ad00*/  @!UPT UIADD3 URZ, UPT, UPT, URZ, URZ, URZ ;  /* 0x000000fffffff290 */ /* 0x000fe4000fffe0ff */
[----:B------:R-:W1:Y:S02]  /*ad10*/  LDTM.x16 R4, tmem[UR4+0x40] ;  /* 0x00004004000479ee */ /* 0x000e640008240000 */
[----:B-1----:R-:W-:Y:S01]  /*ad20*/  NOP ;  /* 0x0000000000007918 */ /* 0x002fe20000000000 */
.L_x_153:
[----:B------:R-:W-:Y:S01]  /*ad30*/  ISETP.NE.AND P2, PT, R109, RZ, PT ;  /* 0x000000ff6d00720c */ /* 0x000fe20003f45270 */
[----:B------:R-:W-:Y:S01]  /*ad40*/  FMUL R0, R52, R24 ;  /* 0x0000001834007220 */ /* 0x000fe20000400000 */
        /* <DEDUP_REMOVED lines=22> */
[----:B--2---:R-:W-:Y:S01]  /*aeb0*/  LOP3.LUT R41, R66, 0xffff0000, RZ, 0xc0, !PT ;  /* 0xffff000042297812 */ /* 0x004fe200078ec0ff */
        /* <DEDUP_REMOVED lines=106> */
[----:B--2---:R-:W2:Y:S02]  /*b560*/  FENCE.VIEW.ASYNC.S ;  /* 0x00000000000073c6 */ /* 0x004ea40000000000 */
[----:B------:R-:W-:Y:S05]  /*b570*/  WARPSYNC.ALL ;  /* 0x0000000000007948 */ /* 0x000fea0003800000 */
[----:B------:R-:W-:Y:S01]  /*b580*/  BSSY.RECONVERGENT B0, `(.L_x_156) ;  /* 0x0000012000007945 */ /* 0x000fe20003800200 */
[----:B--2---:R-:W-:Y:S06]  /*b590*/  BAR.SYNC.DEFER_BLOCKING 0x1, 0x80 ;  /* 0x0042000000007b1d */ /* 0x004fec0000010000 */
[----:B------:R-:W-:Y:S05]  /*b5a0*/  @P0 BRA `(.L_x_157) ;  /* 0x00000000003c0947 */ /* 0x000fea0003800000 */
[----:B------:R-:W-:Y:S02]  /*b5b0*/  UIADD3 UR4, UPT, UPT, UR52, 0x200, URZ ;  /* 0x0000020034047890 */ /* 0x000fe4000fffe0ff */
[----:B------:R-:W-:Y:S01]  /*b5c0*/  UIADD3 UR8, UP0, UPT, UR54, 0xa80, URZ ;  /* 0x00000a8036087890 */ /* 0x000fe2000ff1e0ff */
[----:B------:R-:W-:Y:S01]  /*b5d0*/  UMOV UR50, UR42 ;  /* 0x0000002a00327c82 */ /* 0x000fe20008000000 */
[----:B------:R-:W-:Y:S02]  /*b5e0*/  UMOV UR51, UR36 ;  /* 0x0000002400337c82 */ /* 0x000fe40008000000 */
[----:B------:R-:W-:Y:S01]  /*b5f0*/  MOV R92, UR4 ;  /* 0x00000004005c7c02 */ /* 0x000fe20008000f00 */
[----:B------:R-:W-:Y:S02]  /*b600*/  UIADD3.X UR9, UPT, UPT, URZ, UR55, URZ, UP0, !UPT ;  /* 0x00000037ff097290 */ /* 0x000fe400087fe4ff */
[----:B------:R-:W-:Y:S01]  /*b610*/  UIADD3 UR5, UPT, UPT, UR41, 0x60, URZ ;  /* 0x0000006029057890 */ /* 0x000fe2000fffe0ff */
[----:B------:R-:W-:Y:S01]  /*b620*/  R2UR UR48, R92 ;  /* 0x000000005c3072ca */ /* 0x000fe200000e0000 */
[----:B------:R-:W-:Y:S01]  /*b630*/  UIADD3 UR4, UPT, UPT, UR52, 0xa00, URZ ;  /* 0x00000a0034047890 */ /* 0x000fe2000fffe0ff */
[----:B------:R-:W-:Y:S01]  /*b640*/  UMOV UR6, UR42 ;  /* 0x0000002a00067c82 */ /* 0x000fe20008000000 */
[----:B------:R-:W-:Y:S10]  /*b650*/  UMOV UR7, UR36 ;  /* 0x0000002400077c82 */ /* 0x000ff40008000000 */
[----:B------:R2:W-:Y:S01]  /*b660*/  UTMASTG.3D [UR48], [UR8] ;  /* 0x00000030080073b5 */ /* 0x0005e20008010000 */
[----:B------:R2:W-:Y:S01]  /*b670*/  UTMASTG.3D [UR4], [UR8] ;  /* 0x00000004080073b5 */ /* 0x0005e20008010000 */
[----:B------:R0:W-:Y:S01]  /*b680*/  UTMACMDFLUSH ;  /* 0x00000000000079b7 */ /* 0x0001e20000000000 */
[----:B--2---:R-:W-:Y:S04]  /*b690*/  DEPBAR.LE SB0, 0x1 ;  /* 0x000080400000791a */ /* 0x004fe80000000000 */
.L_x_157:
[----:B------:R-:W-:Y:S05]  /*b6a0*/  BSYNC.RECONVERGENT B0 ;  /* 0x0000000000007941 */ /* 0x000fea0003800200 */
.L_x_156:
[----:B------:R-:W-:Y:S01]  /*b6b0*/  BAR.SYNC.DEFER_BLOCKING 0x1, 0x80 ;  /* 0x0042000000007b1d */ /* 0x000fe20000010000 */
[----:B------:R-:W-:Y:S04]  /*b6c0*/  UIADD3 UR40, UPT, UPT, UR43, 0x1, URZ ;  /* 0x000000012b287890 */ /* 0x000fe8000fffe0ff */
[----:B------:R-:W-:Y:S04]  /*b6d0*/  UISETP.NE.AND UP0, UPT, UR40, 0x4, UPT ;  /* 0x000000042800788c */ /* 0x000fe8000bf05270 */
[----:B------:R-:W-:Y:S01]  /*b6e0*/  USEL UR40, UR40, URZ, UP0 ;  /* 0x000000ff28287287 */ /* 0x000fe20008000000 */
[----:B------:R2:W-:Y:S01]  /*b6f0*/  @P2 SYNCS.ARRIVE.TRANS64.RED.A1T0 RZ, [R111+URZ], RZ ;  /* 0x000000ff6fff29a7 */ /* 0x0005e200081004ff */
[----:B------:R-:W-:Y:S01]  /*b700*/  BSSY B1, `(.L_x_158) ;  /* 0x000001a000017945 */ /* 0x000fe20003800000 */
[----:B------:R-:W3:Y:S02]  /*b710*/  @P2 SYNCS.PHASECHK.TRANS64.TRYWAIT P0, [R0+URZ+0x60], R2 ;  /* 0x00006002000025a7 */ /* 0x000ee400080011ff */
[----:B---3--:R-:W-:Y:S01]  /*b720*/  @P2 SEL R70, RZ, 0x1, !P0 ;  /* 0x00000001ff462807 */ /* 0x008fe20004000000 */
[----:B--2---:R-:W-:Y:S06]  /*b730*/  @!P2 BRA `(.L_x_159) ;  /* 0x000000000058a947 */ /* 0x004fec0003800000 */
[----:B------:R-:W-:Y:S01]  /*b740*/  ISETP.NE.AND P1, PT, R71, RZ, PT ;  /* 0x000000ff4700720c */ /* 0x000fe20003f25270 */
[----:B------:R-:W-:Y:S01]  /*b750*/  BSSY B0, `(.L_x_160) ;  /* 0x0000009000007945 */ /* 0x000fe20003800000 */
[----:B------:R-:W-:Y:S11]  /*b760*/  ISETP.NE.AND P0, PT, R70, RZ, PT ;  /* 0x000000ff4600720c */ /* 0x000ff60003f05270 */
[----:B------:R-:W-:Y:S05]  /*b770*/  @P1 IMAD R3, R68, 0x1000, R108 ;  /* 0x0000100044031824 */ /* 0x000fea00078e026c */
[----:B------:R-:W-:Y:S05]  /*b780*/  @P1 IADD3 R2, PT, PT, R3, UR52, RZ ;  /* 0x0000003403021c10 */ /* 0x000fea000fffe0ff */
[----:B------:R-:W-:Y:S01]  /*b790*/  @P1 IMAD.IADD R2, R69, 0x1, R2 ;  /* 0x0000000145021824 */ /* 0x000fe200078e0202 */
[----:B------:R-:W-:Y:S06]  /*b7a0*/  @P0 BRA `(.L_x_161) ;  /* 0x00000000000c0947 */ /* 0x000fec0003800000 */
[----:B-1----:R-:W-:Y:S04]  /*b7b0*/  SHF.L.U32 R20, R110, 0x1f, RZ ;  /* 0x0000001f6e147819 */ /* 0x002fe800000006ff */
[----:B------:R-:W1:Y:S02]  /*b7c0*/  SYNCS.PHASECHK.TRANS64.TRYWAIT P0, [R0+URZ+0x60], R20 ;  /* 0x00006014000075a7 */ /* 0x000e6400080011ff */
[----:B-1----:R-:W-:Y:S05]  /*b7d0*/  @!P0 BRA `(.L_x_162) ;  /* 0x0000003800e48947 */ /* 0x002fea0003800000 */
.L_x_161:
[----:B------:R-:W-:Y:S05]  /*b7e0*/  BSYNC B0 ;  /* 0x0000000000007941 */ /* 0x000fea0003800000 */
.L_x_160:
[----:B------:R-:W-:Y:S01]  /*b7f0*/  ISETP.NE.AND P0, PT, R71, RZ, PT ;  /* 0x000000ff4700720c */ /* 0x000fe20003f05270 */
[----:B------:R-:W-:Y:S11]  /*b800*/  VIADD R68, R68, 0x1 ;  /* 0x0000000144447836 */ /* 0x000ff60000000000 */
[----:B------:R-:W-:Y:S01]  /*b810*/  @!UPT UIADD3 URZ, UPT, UPT, URZ, URZ, URZ ;  /* 0x000000fffffff290 */ /* 0x000fe2000fffe0ff */
[----:B------:R2:W3:Y:S04]  /*b820*/  @P0 LDS.128 R60, [R3+UR52+0x200] ;  /* 0x00020034033c0984 */ /* 0x0004e80008000c00 */
[----:B------:R2:W4:Y:S04]  /*b830*/  @P0 LDS.128 R72, [R3+UR52+0xa00] ;  /* 0x000a003403480984 */ /* 0x0005280008000c00 */
[----:B------:R2:W2:Y:S04]  /*b840*/  @P0 LDS.128 R64, [R2+0x200] ;  /* 0x0002000002400984 */ /* 0x0004a80000000c00 */
[----:B------:R2:W2:Y:S01]  /*b850*/  @P0 LDS.128 R76, [R2+0xa00] ;  /* 0x000a0000024c0984 */ /* 0x0004a20000000c00 */
[C---:B------:R-:W-:Y:S04]  /*b860*/  ISETP.NE.AND P0, PT, R68.reuse, 0x4, PT ;  /* 0x000000044400780c */ /* 0x040fe80003f05270 */
[----:B-1----:R-:W-:Y:S02]  /*b870*/  SEL R0, RZ, 0x1, P0 ;  /* 0x00000001ff007807 */ /* 0x002fe40000000000 */
[----:B------:R-:W-:Y:S02]  /*b880*/  SEL R68, R68, RZ, P0 ;  /* 0x000000ff44447207 */ /* 0x000fe40000000000 */
[----:B------:R-:W-:Y:S02]  /*b890*/  LOP3.LUT R110, R110, R0, RZ, 0x3c, !PT ;  /* 0x000000006e6e7212 */ /* 0x000fe400078e3cff */
.L_x_159:
[----:B------:R-:W-:Y:S05]  /*b8a0*/  BSYNC B1 ;  /* 0x0000000000017941 */ /* 0x000fea0003800000 */
.L_x_158:
[----:B--2---:R-:W-:Y:S05]  /*b8b0*/  VIADD R3, R59, 0x400020 ;  /* 0x004000203b037836 */ /* 0x004fea0000000000 */
[----:B------:R-:W-:Y:S04]  /*b8c0*/  SHF.R.U32.HI R0, RZ, 0x15, R3 ;  /* 0x00000015ff007819 */ /* 0x000fe80000011603 */
[----:B-1----:R-:W-:Y:S04]  /*b8d0*/  LOP3.LUT R22, R0, 0x3, RZ, 0xc0, !PT ;  /* 0x0000000300167812 */ /* 0x002fe800078ec0ff */
        /* <DEDUP_REMOVED lines=11> */
[----:B------:R-:W2:Y:S01]  /*b990*/  LDCU.64 UR6, c[0x4][0x78] ;  /* 0x01000f00ff0677ac */ /* 0x000ea20008000a00 */
[----:B------:R-:W3:Y:S01]  /*b9a0*/  LDC.64 R14, c[0x4][R15] ;  /* 0x010000000f0e7b82 */ /* 0x000ee20000000a00 */
[----:B------:R-:W5:Y:S01]  /*b9b0*/  LDCU.64 UR4, c[0x4][0x10] ;  /* 0x01000200ff0477ac */ /* 0x000f620008000a00 */
[----:B-1----:R-:W-:Y:S01]  /*b9c0*/  MOV R5, UR9 ;  /* 0x0000000900057c02 */ /* 0x002fe20008000f00 */
[----:B------:R-:W-:Y:S01]  /*b9d0*/  IMAD.U32 R4, RZ, RZ, UR8 ;  /* 0x00000008ff047e24 */ /* 0x000fe2000f8e00ff */
[----:B--2---:R-:W-:Y:S01]  /*b9e0*/  MOV R7, UR7 ;  /* 0x0000000700077c02 */ /* 0x004fe20008000f00 */
[----:B------:R-:W-:Y:S01]  /*b9f0*/  IMAD.U32 R6, RZ, RZ, UR6 ;  /* 0x00000006ff067e24 */ /* 0x000fe2000f8e00ff */
[----:B-----5:R-:W-:Y:S01]  /*ba00*/  MOV R11, UR5 ;  /* 0x00000005000b7c02 */ /* 0x020fe20008000f00 */
[----:B------:R-:W-:Y:S02]  /*ba10*/  IMAD.U32 R10, RZ, RZ, UR4 ;  /* 0x00000004ff0a7e24 */ /* 0x000fe4000f8e00ff */
[----:B------:R-:W-:Y:S07]  /*ba20*/  LEPC R20, `(.L_x_164) ;  /* 0x000000001014794e */ /* 0x000fee0000000000 */
[----:B---34-:R-:W-:Y:S05]  /*ba30*/  CALL.ABS.NOINC R14 ;  /* 0x000000000e007343 */ /* 0x018fea0003c00000 */
.L_x_164:
        /* <DEDUP_REMOVED lines=23> */
.L_x_165:
[----:B------:R-:W-:Y:S05]  /*bbb0*/  WARPSYNC.ALL ;  /* 0x0000000000007948 */ /* 0x000fea0003800000 */
[----:B------:R-:W-:Y:S11]  /*bbc0*/  R2UR UR4, R2 ;  /* 0x00000000020472ca */ /* 0x000ff600000e0000 */
[----:B------:R-:W-:Y:S02]  /*bbd0*/  @!UPT UIADD3 URZ, UPT, UPT, URZ, URZ, URZ ;  /* 0x000000fffffff290 */ /* 0x000fe4000fffe0ff */
[----:B------:R-:W1:Y:S02]  /*bbe0*/  LDTM.x16 R4, tmem[UR4+0x40] ;  /* 0x00004004000479ee */ /* 0x000e640008240000 */
[----:B-1----:R-:W-:Y:S01]  /*bbf0*/  NOP ;  /* 0x0000000000007918 */ /* 0x002fe20000000000 */
.L_x_163:
[----:B------:R-:W-:Y:S01]  /*bc00*/  ISETP.NE.AND P2, PT, R109, RZ, PT ;  /* 0x000000ff6d00720c */ /* 0x000fe20003f45270 */
[----:B------:R-:W-:Y:S01]  /*bc10*/  FMUL R0, R52, R24 ;  /* 0x0000001834007220 */ /* 0x000fe20000400000 */
[----:B---3--:R-:W-:Y:S01]  /*bc20*/  SHF.L.U32 R3, R60, 0x10, RZ ;  /* 0x000000103c037819 */ /* 0x008fe200000006ff */
        /* <DEDUP_REMOVED lines=145> */
[----:B--2---:R-:W-:Y:S04]  /*c540*/  DEPBAR.LE SB0, 0x1 ;  /* 0x000080400000791a */ /* 0x004fe80000000000 */
.L_x_167:
[----:B------:R-:W-:Y:S05]  /*c550*/  BSYNC.RECONVERGENT B0 ;  /* 0x0000000000007941 */ /* 0x000fea0003800200 */
.L_x_166:
        /* <DEDUP_REMOVED lines=10> */
[----:B------:R-:W2:Y:S02]  /*c600*/  @P2 SYNCS.PHASECHK.TRANS64.TRYWAIT P0, [R0+URZ+0x60], R2 ;  /* 0x00006002000025a7 */ /* 0x000ea400080011ff */
[----:B--2---:R-:W-:Y:S01]  /*c610*/  @P2 SEL R70, RZ, 0x1, !P0 ;  /* 0x00000001ff462807 */ /* 0x004fe20004000000 */
        /* <DEDUP_REMOVED lines=11> */
.L_x_171:
[----:B------:R-:W-:Y:S05]  /*c6d0*/  BSYNC B0 ;  /* 0x0000000000007941 */ /* 0x000fea0003800000 */
.L_x_170:
        /* <DEDUP_REMOVED lines=11> */
.L_x_169:
[----:B------:R-:W-:Y:S05]  /*c790*/  BSYNC B1 ;  /* 0x0000000000017941 */ /* 0x000fea0003800000 */
.L_x_168:
[----:B------:R-:W-:Y:S11]  /*c7a0*/  ISETP.NE.AND P0, PT, R102, R22, PT ;  /* 0x000000166600720c */ /* 0x000ff60003f05270 */
[----:B------:R-:W-:Y:S02]  /*c7b0*/  @!UPT UIADD3 URZ, UPT, UPT, URZ, URZ, URZ ;  /* 0x000000fffffff290 */ /* 0x000fe4000fffe0ff */
[----:B------:R-:W-:Y:S05]  /*c7c0*/  @P0 BRA `(.L_x_173) ;  /* 0x0000000000bc0947 */ /* 0x000fea0003800000 */
[----:B------:R-:W-:Y:S11]  /*c7d0*/  LOP3.LUT P0, RZ, R21, 0x3, R103, 0x48, !PT ;  /* 0x0000000315ff7812 */ /* 0x000ff60007804867 */
[----:B------:R-:W-:Y:S02]  /*c7e0*/  @!UPT UIADD3 URZ, UPT, UPT, URZ, URZ, URZ ;  /* 0x000000fffffff290 */ /* 0x000fe4000fffe0ff */
[----:B------:R-:W-:Y:S05]  /*c7f0*/  @!P0 BRA `(.L_x_174) ;  /* 0x0000000000408947 */ /* 0x000fea0003800000 */
[----:B------:R-:W1:Y:S01]  /*c800*/  LDCU.64 UR8, c[0x4][0x70] ;  /* 0x01000e00ff0877ac */ /* 0x000e620008000a00 */
[----:B--2---:R-:W-:Y:S01]  /*c810*/  MOV R3, 0x0 ;  /* 0x0000000000037802 */ /* 0x004fe20000000f00 */
        /* <DEDUP_REMOVED lines=14> */
.L_x_174:
        /* <DEDUP_REMOVED lines=23> */
.L_x_175:
[----:B------:R-:W-:Y:S05]  /*ca70*/  WARPSYNC.ALL ;  /* 0x0000000000007948 */ /* 0x000fea0003800000 */
[----:B------:R-:W-:Y:S11]  /*ca80*/  R2UR UR4, R23 ;  /* 0x00000000170472ca */ /* 0x000ff600000e0000 */
[----:B------:R-:W-:Y:S02]  /*ca90*/  @!UPT UIADD3 URZ, UPT, UPT, URZ, URZ, URZ ;  /* 0x000000fffffff290 */ /* 0x000fe4000fffe0ff */
[----:B------:R-:W1:Y:S02]  /*caa0*/  LDTM.x16 R4, tmem[UR4+0x40] ;  /* 0x00004004000479ee */ /* 0x000e640008240000 */
[----:B-1----:R-:W-:Y:S01]  /*cab0*/  NOP ;  /* 0x0000000000007918 */ /* 0x002fe20000000000 */
.L_x_173:
[----:B------:R-:W-:Y:S01]  /*cac0*/  ISETP.NE.AND P2, PT, R109, RZ, PT ;  /* 0x000000ff6d00720c */ /* 0x000fe20003f45270 */
[----:B------:R-:W-:Y:S01]  /*cad0*/  FMUL R0, R52, R24 ;  /* 0x0000001834007220 */ /* 0x000fe20000400000 */
[----:B--23--:R-:W-:Y:S01]  /*cae0*/  SHF.L.U32 R3, R60, 0x10, RZ ;  /* 0x000000103c037819 */ /* 0x00cfe200000006ff */
        /* <DEDUP_REMOVED lines=145> */
[----:B--2---:R-:W-:Y:S04]  /*d400*/  DEPBAR.LE SB0, 0x1 ;  /* 0x000080400000791a */ /* 0x004fe80000000000 */
.L_x_177:
[----:B------:R-:W-:Y:S05]  /*d410*/  BSYNC.RECONVERGENT B0 ;  /* 0x0000000000007941 */ /* 0x000fea0003800200 */
.L_x_176:
        /* <DEDUP_REMOVED lines=17> */
[----:B------:R-:W2:Y:S02]  /*d530*/  SYNCS.PHASECHK.TRANS64.TRYWAIT P0, [R0+URZ+0x60], R110 ;  /* 0x0000606e000075a7 */ /* 0x000ea400080011ff */
[----:B--2---:R-:W-:Y:S05]  /*d540*/  @!P0 BRA `(.L_x_182) ;  /* 0x0000001c00b08947 */ /* 0x004fea0003800000 */
.L_x_181:
[----:B------:R-:W-:Y:S05]  /*d550*/  BSYNC B0 ;  /* 0x0000000000007941 */ /* 0x000fea0003800000 */
.L_x_180:
[----:B------:R-:W-:Y:S11]  /*d560*/  ISETP.NE.AND P0, PT, R71, RZ, PT ;  /* 0x000000ff4700720c */ /* 0x000ff60003f05270 */
[----:B------:R-:W-:Y:S02]  /*d570*/  @!UPT UIADD3 URZ, UPT, UPT, URZ, URZ, URZ ;  /* 0x000000fffffff290 */ /* 0x000fe4000fffe0ff */
[----:B------:R3:W4:Y:S04]  /*d580*/  @P0 LDS.128 R60, [R68+UR52+0x200] ;  /* 0x00020034443c0984 */ /* 0x0007280008000c00 */
[----:B------:R3:W1:Y:S04]  /*d590*/  @P0 LDS.128 R72, [R68+UR52+0xa00] ;  /* 0x000a003444480984 */ /* 0x0006680008000c00 */
[----:B------:R3:W1:Y:S04]  /*d5a0*/  @P0 LDS.128 R64, [R2+0x200] ;  /* 0x0002000002400984 */ /* 0x0006680000000c00 */
[----:B------:R3:W1:Y:S02]  /*d5b0*/  @P0 LDS.128 R76, [R2+0xa00] ;  /* 0x000a0000024c0984 */ /* 0x0006640000000c00 */
.L_x_179:
[----:B------:R-:W-:Y:S05]  /*d5c0*/  BSYNC B1 ;  /* 0x0000000000017941 */ /* 0x000fea0003800000 */
.L_x_178:
[----:B------:R-:W-:Y:S05]  /*d5d0*/  VIADD R59, R59, 0x400030 ;  /* 0x004000303b3b7836 */ /* 0x000fea0000000000 */
[----:B--2---:R-:W-:Y:S04]  /*d5e0*/  SHF.R.U32.HI R0, RZ, 0x15, R59 ;  /* 0x00000015ff007819 */ /* 0x004fe8000001163b */
[----:B---3--:R-:W-:Y:S04]  /*d5f0*/  LOP3.LUT R2, R0, 0x3, RZ, 0xc0, !PT ;  /* 0x0000000300027812 */ /* 0x008fe800078ec0ff */
[----:B------:R-:W-:Y:S11]  /*d600*/  ISETP.NE.AND P0, PT, R102, R2, PT ;  /* 0x000000026600720c */ /* 0x000ff60003f05270 */
[----:B------:R-:W-:Y:S02]  /*d610*/  @!UPT UIADD3 URZ, UPT, UPT, URZ, URZ, URZ ;  /* 0x000000fffffff290 */ /* 0x000fe4000fffe0ff */
[----:B------:R-:W-:Y:S05]  /*d620*/  @P0 BRA `(.L_x_183) ;  /* 0x0000000000bc0947 */ /* 0x000fea0003800000 */
[----:B------:R-:W-:Y:S02]  /*d630*/  LOP3.LUT P0, RZ, R0, 0x3, R103, 0x48, !PT ;  /* 0x0000000300ff7812 */ /* 0x000fe40007804867 */
[----:B------:R-:W-:Y:S11]  /*d640*/  MOV R16, R59 ;  /* 0x0000003b00107202 */ /* 0x000ff60000000f00 */
[----:B------:R-:W-:Y:S05]  /*d650*/  @!P0 BRA `(.L_x_184) ;  /* 0x0000000000408947 */ /* 0x000fea0003800000 */
[----:B------:R-:W2:Y:S01]  /*d660*/  LDCU.64 UR8, c[0x4][0x70] ;  /* 0x01000e00ff0877ac */ /* 0x000ea20008000a00 */
[----:B------:R-:W-:Y:S01]  /*d670*/  MOV R15, 0x0 ;  /* 0x00000000000f7802 */ /* 0x000fe20000000f00 */
[----:B------:R-:W-:Y:S02]  /*d680*/  HFMA2 R12, -RZ, RZ, 0, 5.9604644775390625e-08 ;  /* 0x00000001ff0c7431 */ /* 0x000fe400000001ff */
[----:B------:R-:W-:Y:S02]  /*d690*/  IMAD.MOV.U32 R8, RZ, RZ, 0x192 ;  /* 0x00000192ff087424 */ /* 0x000fe400078e00ff */
[----:B------:R-:W-:Y:S01]  /*d6a0*/  IMAD.MOV.U32 R13, RZ, RZ, RZ ;  /* 0x000000ffff0d7224 */ /* 0x000fe200078e00ff */
[----:B------:R-:W3:Y:S01]  /*d6b0*/  LDCU.64 UR6, c[0x4][0x78] ;  /* 0x01000f00ff0677ac */ /* 0x000ee20008000a00 */
[----:B------:R-:W1:Y:S01]  /*d6c0*/  LDC.64 R14, c[0x4][R15] ;  /* 0x010000000f0e7b82 */ /* 0x000e620000000a00 */
[----:B------:R-:W5:Y:S01]  /*d6d0*/  LDCU.64 UR4, c[0x4][0x10] ;  /* 0x01000200ff0477ac */ /* 0x000f620008000a00 */
[----:B--2---:R-:W-:Y:S01]  /*d6e0*/  MOV R5, UR9 ;  /* 0x0000000900057c02 */ /* 0x004fe20008000f00 */
[----:B------:R-:W-:Y:S01]  /*d6f0*/  IMAD.U32 R4, RZ, RZ, UR8 ;  /* 0x00000008ff047e24 */ /* 0x000fe2000f8e00ff */
[----:B---3--:R-:W-:Y:S01]  /*d700*/  MOV R7, UR7 ;  /* 0x0000000700077c02 */ /* 0x008fe20008000f00 */
[----:B------:R-:W-:Y:S01]  /*d710*/  IMAD.U32 R6, RZ, RZ, UR6 ;  /* 0x00000006ff067e24 */ /* 0x000fe2000f8e00ff */
[----:B-----5:R-:W-:Y:S01]  /*d720*/  MOV R11, UR5 ;  /* 0x00000005000b7c02 */ /* 0x020fe20008000f00 */
[----:B------:R-:W-:Y:S02]  /*d730*/  IMAD.U32 R10, RZ, RZ, UR4 ;  /* 0x00000004ff0a7e24 */ /* 0x000fe4000f8e00ff */
[----:B-1----:R-:W-:Y:S07]  /*d740*/  LEPC R20, `(.L_x_184) ;  /* 0x000000001014794e */ /* 0x002fee0000000000 */
[----:B----4-:R-:W-:Y:S05]  /*d750*/  CALL.ABS.NOINC R14 ;  /* 0x000000000e007343 */ /* 0x010fea0003c00000 */
.L_x_184:
[----:B------:R-:W-:Y:S05]  /*d760*/  WARPSYNC.ALL ;  /* 0x0000000000007948 */ /* 0x000fea0003800000 */
[C---:B------:R-:W-:Y:S01]  /*d770*/  R2UR UR4, R16.reuse ;  /* 0x00000000100472ca */ /* 0x040fe200000e0000 */
[----:B------:R-:W-:Y:S05]  /*d780*/  VIADD R0, R16, 0x40 ;  /* 0x0000004010007836 */ /* 0x000fea0000000000 */
[----:B------:R-:W-:Y:S04]  /*d790*/  SHF.R.U32.HI R0, RZ, 0x15, R0 ;  /* 0x00000015ff007819 */ /* 0x000fe80000011600 */
[----:B------:R-:W-:Y:S03]  /*d7a0*/  LOP3.LUT P0, RZ, R0, 0x3, R103, 0x48, !PT ;  /* 0x0000000300ff7812 */ /* 0x000fe60007804867 */
[----:B------:R-:W2:Y:S10]  /*d7b0*/  LDTM.x16 R24, tmem[UR4] ;  /* 0x00000004001879ee */ /* 0x000eb40008240000 */
[----:B--2---:R-:W-:Y:S05]  /*d7c0*/  @!P0 BRA `(.L_x_185) ;  /* 0x0000000000408947 */ /* 0x004fea0003800000 */
        /* <DEDUP_REMOVED lines=16> */
.L_x_185:
[----:B------:R-:W-:Y:S05]  /*d8d0*/  WARPSYNC.ALL ;  /* 0x0000000000007948 */ /* 0x000fea0003800000 */
[----:B------:R-:W-:Y:S11]  /*d8e0*/  R2UR UR4, R16 ;  /* 0x00000000100472ca */ /* 0x000ff600000e0000 */
[----:B------:R-:W-:Y:S02]  /*d8f0*/  @!UPT UIADD3 URZ, UPT, UPT, URZ, URZ, URZ ;  /* 0x000000fffffff290 */ /* 0x000fe4000fffe0ff */
[----:B------:R-:W2:Y:S02]  /*d900*/  LDTM.x16 R4, tmem[UR4+0x40] ;  /* 0x00004004000479ee */ /* 0x000ea40008240000 */
[----:B--2---:R-:W-:Y:S01]  /*d910*/  NOP ;  /* 0x0000000000007918 */ /* 0x004fe20000000000 */
.L_x_183:
[----:B------:R-:W-:Y:S01]  /*d920*/  ISETP.NE.AND P1, PT, R102, R2, PT ;  /* 0x000000026600720c */ /* 0x000fe20003f25270 */
[----:B------:R-:W-:Y:S05]  /*d930*/  WARPSYNC.ALL ;  /* 0x0000000000007948 */ /* 0x000fea0003800000 */
[C---:B----4-:R-:W-:Y:S01]  /*d940*/  SHF.L.U32 R3, R60.reuse, 0x10, RZ ;  /* 0x000000103c037819 */ /* 0x050fe200000006ff */
[----:B------:R-:W-:Y:S01]  /*d950*/  NOP ;  /* 0x0000000000007918 */ /* 0x000fe20000000000 */
[----:B------:R-:W-:Y:S01]  /*d960*/  LOP3.LUT R40, R60, 0xffff0000, RZ, 0xc0, !PT ;  /* 0xffff00003c287812 */ /* 0x000fe200078ec0ff */
[C---:B------:R-:W-:Y:S01]  /*d970*/  FMUL R0, R52.reuse, R24 ;  /* 0x0000001834007220 */ /* 0x040fe20000400000 */
[C---:B------:R-:W-:Y:S01]  /*d980*/  SHF.L.U32 R41, R61.reuse, 0x10, RZ ;  /* 0x000000103d297819 */ /* 0x040fe200000006ff */
[----:B------:R-:W-:Y:S01]  /*d990*/  FMUL R2, R52, R25 ;  /* 0x0000001934027220 */ /* 0x000fe20000400000 */
[----:B------:R-:W-:Y:S01]  /*d9a0*/  LOP3.LUT R42, R61, 0xffff0000, RZ, 0xc0, !PT ;  /* 0xffff00003d2a7812 */ /* 0x000fe200078ec0ff */
[C---:B------:R-:W-:Y:S01]  /*d9b0*/  FFMA R0, R53.reuse, R3, R0 ;  /* 0x0000000335007223 */ /* 0x040fe20000000000 */
[----:B------:R-:W-:Y:S01]  /*d9c0*/  R2UR UR4, R58 ;  /* 0x000000003a0472ca */ /* 0x000fe200000e0000 */
[----:B------:R-:W-:Y:S01]  /*d9d0*/  FFMA R2, R53, R40, R2 ;  /* 0x0000002835027223 */ /* 0x000fe20000000002 */
[----:B------:R-:W-:Y:S01]  /*d9e0*/  SHF.L.U32 R54, R62, 0x10, RZ ;  /* 0x000000103e367819 */ /* 0x000fe200000006ff */
[----:B-1----:R-:W-:Y:S01]  /*d9f0*/  FMUL R20, R52, R4 ;  /* 0x0000000434147220 */ /* 0x002fe20000400000 */
[----:B------:R-:W-:Y:S01]  /*da00*/  LOP3.LUT R55, R62, 0xffff0000, RZ, 0xc0, !PT ;  /* 0xffff00003e377812 */ /* 0x000fe200078ec0ff */
[----:B------:R-:W-:Y:S01]  /*da10*/  FMUL R3, R52, R26 ;  /* 0x0000001a34037220 */ /* 0x000fe20000400000 */
[----:B------:R-:W-:Y:S01]  /*da20*/  F2FP.BF16.F32.PACK_AB R112, R2, R0 ;  /* 0x000000000270723e */ /* 0x000fe200000010ff */
[----:B------:R-:W-:Y:S01]  /*da30*/  FMUL R4, R52, R27 ;  /* 0x0000001b34047220 */ /* 0x000fe20000400000 */
[----:B------:R-:W-:Y:S01]  /*da40*/  SHF.L.U32 R56, R63, 0x10, RZ ;  /* 0x000000103f387819 */ /* 0x000fe200000006ff */
[----:B------:R-:W-:Y:S01]  /*da50*/  FFMA R3, R53, R41, R3 ;  /* 0x0000002935037223 */ /* 0x000fe20000000003 */
[----:B------:R-:W-:Y:S01]  /*da60*/  LOP3.LUT R57, R63, 0xffff0000, RZ, 0xc0, !PT ;  /* 0xffff00003f397812 */ /* 0x000fe200078ec0ff */
[----:B------:R-:W-:Y:S01]  /*da70*/  FFMA R4, R53, R42, R4 ;  /* 0x0000002a35047223 */ /* 0x000fe20000000004 */
[----:B------:R-:W-:Y:S01]  /*da80*/  SHF.L.U32 R58, R64, 0x10, RZ ;  /* 0x00000010403a7819 */ /* 0x000fe200000006ff */
[----:B------:R-:W-:Y:S01]  /*da90*/  FMUL R0, R52, R28 ;  /* 0x0000001c34007220 */ /* 0x000fe20000400000 */
[----:B------:R-:W-:Y:S01]  /*daa0*/  LOP3.LUT R59, R64, 0xffff0000, RZ, 0xc0, !PT ;  /* 0xffff0000403b7812 */ /* 0x000fe200078ec0ff */
[----:B------:R-:W-:Y:S01]  /*dab0*/  FMUL R2, R52, R29 ;  /* 0x0000001d34027220 */ /* 0x000fe20000400000 */
[----:B------:R-:W-:Y:S01]  /*dac0*/  F2FP.BF16.F32.PACK_AB R113, R4, R3 ;  /* 0x000000030471723e */ /* 0x000fe200000010ff */
[C---:B------:R-:W-:Y:S01]  /*dad0*/  FMUL R21, R52.reuse, R5 ;  /* 0x0000000534157220 */ /* 0x040fe20000400000 */
[C---:B------:R-:W-:Y:S01]  /*dae0*/  SHF.L.U32 R60, R65.reuse, 0x10, RZ ;  /* 0x00000010413c7819 */ /* 0x040fe200000006ff */
[C---:B------:R-:W-:Y:S01]  /*daf0*/  FMUL R5, R52.reuse, R30 ;  /* 0x0000001e34057220 */ /* 0x040fe20000400000 */
[----:B------:R-:W-:Y:S01]  /*db00*/  LOP3.LUT R61, R65, 0xffff0000, RZ, 0xc0, !PT ;  /* 0xffff0000413d7812 */ /* 0x000fe200078ec0ff */
[----:B------:R-:W-:Y:S01]  /*db10*/  FMUL R22, R52, R6 ;  /* 0x0000000634167220 */ /* 0x000fe20000400000 */
[----:B------:R-:W-:Y:S01]  /*db20*/  SHF.L.U32 R62, R66, 0x10, RZ ;  /* 0x00000010423e7819 */ /* 0x000fe200000006ff */
        /* <DEDUP_REMOVED lines=10> */
[----:B------:R-:W-:Y:S01]  /*dbd0*/  FMUL R3, R52, R33 ;  /* 0x0000002134037220 */ /* 0x000fe20000400000 */
[----:B------:R-:W-:Y:S01]  /*dbe0*/  F2FP.BF16.F32.PACK_AB R114, R2, R0 ;  /* 0x000000000272723e */ /* 0x000fe200000010ff */
[----:B------:R-:W-:Y:S01]  /*dbf0*/  FFMA R5, R53, R56, R5 ;  /* 0x0000003835057223 */ /* 0x000fe20000000005 */
[----:B------:R-:W-:Y:S01]  /*dc00*/  SHF.L.U32 R68, R73, 0x10, RZ ;  /* 0x0000001049447819 */ /* 0x000fe200000006ff */
[----:B------:R-:W-:Y:S01]  /*dc10*/  FFMA R6, R53, R57, R6 ;  /* 0x0000003935067223 */ /* 0x000fe20000000006 */
[----:B------:R-:W-:Y:S01]  /*dc20*/  LOP3.LUT R69, R73, 0xffff0000, RZ, 0xc0, !PT ;  /* 0xffff000049457812 */ /* 0x000fe200078ec0ff */
[C---:B------:R-:W-:Y:S01]  /*dc30*/  FFMA R7, R53.reuse, R58, R7 ;  /* 0x0000003a35077223 */ /* 0x040fe20000000007 */
[----:B------:R-:W-:Y:S01]  /*dc40*/  SHF.L.U32 R70, R74, 0x10, RZ ;  /* 0x000000104a467819 */ /* 0x000fe200000006ff */
[----:B------:R-:W-:Y:S01]  /*dc50*/  UIADD3 UR4, UPT, UPT, UR4, 0xe0, URZ ;  /* 0x000000e004047890 */ /* 0x000fe2000fffe0ff */
[----:B------:R-:W-:Y:S01]  /*dc60*/  F2FP.BF16.F32.PACK_AB R115, R6, R5 ;  /* 0x000000050673723e */ /* 0x000fe200000010ff */
[----:B------:R-:W-:Y:S01]  /*dc70*/  FFMA R3, R53, R59, R3 ;  /* 0x0000003b35037223 */ /* 0x000fe20000000003 */
[----:B------:R-:W-:Y:S01]  /*dc80*/  LOP3.LUT R71, R74, 0xffff0000, RZ, 0xc0, !PT ;  /* 0xffff00004a477812 */ /* 0x000fe200078ec0ff */
[C---:B------:R-:W-:Y:S01]  /*dc90*/  FMUL R0, R52.reuse, R34 ;  /* 0x0000002234007220 */ /* 0x040fe20000400000 */
[----:B------:R-:W-:Y:S01]  /*dca0*/  SHF.L.U32 R72, R75, 0x10, RZ ;  /* 0x000000104b487819 */ /* 0x000fe200000006ff */
[C---:B------:R-:W-:Y:S01]  /*dcb0*/  FMUL R2, R52.reuse, R35 ;  /* 0x0000002334027220 */ /* 0x040fe20000400000 */
[----:B------:R-:W-:Y:S01]  /*dcc0*/  UPRMT UR4, UR37, 0x654, UR4 ;  /* 0x0000065425047896 */ /* 0x000fe20008000004 */
[C---:B------:R-:W-:Y:S01]  /*dcd0*/  FMUL R4, R52.reuse, R36 ;  /* 0x0000002434047220 */ /* 0x040fe20000400000 */
[C---:B------:R-:W-:Y:S01]  /*dce0*/  FMUL R5, R52.reuse, R37 ;  /* 0x0000002534057220 */ /* 0x040fe20000400000 */
[----:B------:R-:W-:Y:S01]  /*dcf0*/  F2FP.BF16.F32.PACK_AB R28, R3, R7 ;  /* 0x00000007031c723e */ /* 0x000fe200000010ff */
[C---:B------:R-:W-:Y:S01]  /*dd00*/  FFMA R0, R53.reuse, R60, R0 ;  /* 0x0000003c35007223 */ /* 0x040fe20000000000 */
[C---:B------:R-:W-:Y:S01]  /*dd10*/  FMUL R6, R52.reuse, R38 ;  /* 0x0000002634067220 */ /* 0x040fe20000400000 */
[C---:B------:R-:W-:Y:S01]  /*dd20*/  FFMA R2, R53.reuse, R61, R2 ;  /* 0x0000003d35027223 */ /* 0x040fe20000000002 */
[C---:B------:R-:W-:Y:S01]  /*dd30*/  FMUL R3, R52.reuse, R39 ;  /* 0x0000002734037220 */ /* 0x040fe20000400000 */
[C---:B------:R-:W-:Y:S01]  /*dd40*/  FFMA R4, R53.reuse, R62, R4 ;  /* 0x0000003e35047223 */ /* 0x040fe20000000004 */
[C---:B------:R-:W-:Y:S01]  /*dd50*/  FFMA R5, R53.reuse, R63, R5 ;  /* 0x0000003f35057223 */ /* 0x040fe20000000005 */
[C---:B------:R-:W-:Y:S01]  /*dd60*/  FFMA R6, R53.reuse, R64, R6 ;  /* 0x0000004035067223 */ /* 0x040fe20000000006 */
[C---:B------:R-:W-:Y:S01]  /*dd70*/  FFMA R3, R53.reuse, R65, R3 ;  /* 0x0000004135037223 */ /* 0x040fe20000000003 */
[----:B------:R-:W-:Y:S01]  /*dd80*/  FFMA R20, R53, R66, R20 ;  /* 0x0000004235147223 */ /* 0x000fe20000000014 */
[----:B------:R-:W-:Y:S01]  /*dd90*/  FMUL R8, R52, R8 ;  /* 0x0000000834087220 */ /* 0x000fe20000400000 */
[----:B------:R-:W-:Y:S01]  /*dda0*/  SYNCS.ARRIVE.TRANS64.RED.A1T0 RZ, [UR4], RZ ;  /* 0x000000ffffff79a7 */ /* 0x000fe20008100404 */
[----:B------:R1:W-:Y:S01]  /*ddb0*/  @!P1 STS.128 [R108+UR52+0x3200], R112 ;  /* 0x003200706c009988 */ /* 0x0003e20008000c34 */
[----:B------:R-:W-:Y:S01]  /*ddc0*/  LOP3.LUT R73, R75, 0xffff0000, RZ, 0xc0, !PT ;  /* 0xffff00004b497812 */ /* 0x000fe200078ec0ff */
[C---:B------:R-:W-:Y:S01]  /*ddd0*/  FFMA R21, R53.reuse, R67, R21 ;  /* 0x0000004335157223 */ /* 0x040fe20000000015 */
[----:B------:R-:W-:Y:S01]  /*dde0*/  SHF.L.U32 R24, R76, 0x10, RZ ;  /* 0x000000104c187819 */ /* 0x000fe200000006ff */
[----:B------:R-:W-:Y:S01]  /*ddf0*/  FMUL R9, R52, R9 ;  /* 0x0000000934097220 */ /* 0x000fe20000400000 */
[----:B------:R-:W-:Y:S01]  /*de00*/  LOP3.LUT R25, R76, 0xffff0000, RZ, 0xc0, !PT ;  /* 0xffff00004c197812 */ /* 0x000fe200078ec0ff */
[C---:B------:R-:W-:Y:S01]  /*de10*/  FFMA R22, R53.reuse, R68, R22 ;  /* 0x0000004435167223 */ /* 0x040fe20000000016 */
[C---:B------:R-:W-:Y:S01]  /*de20*/  FMUL R10, R52.reuse, R10 ;  /* 0x0000000a340a7220 */ /* 0x040fe20000400000 */
[C---:B------:R-:W-:Y:S01]  /*de30*/  FFMA R23, R53.reuse, R69, R23 ;  /* 0x0000004535177223 */ /* 0x040fe20000000017 */
[----:B------:R-:W-:Y:S01]  /*de40*/  FMUL R11, R52, R11 ;  /* 0x0000000b340b7220 */ /* 0x000fe20000400000 */
[----:B------:R-:W-:Y:S01]  /*de50*/  F2FP.BF16.F32.PACK_AB R29, R2, R0 ;  /* 0x00000000021d723e */ /* 0x000fe200000010ff */
[----:B------:R-:W-:Y:S01]  /*de60*/  FFMA R8, R53, R70, R8 ;  /* 0x0000004635087223 */ /* 0x000fe20000000008 */
[----:B------:R-:W-:Y:S01]  /*de70*/  F2FP.BF16.F32.PACK_AB R30, R5, R4 ;  /* 0x00000004051e723e */ /* 0x000fe200000010ff */
[C---:B------:R-:W-:Y:S01]  /*de80*/  FMUL R12, R52.reuse, R12 ;  /* 0x0000000c340c7220 */ /* 0x040fe20000400000 */
[----:B------:R-:W-:Y:S01]  /*de90*/  F2FP.BF16.F32.PACK_AB R31, R3, R6 ;  /* 0x00000006031f723e */ /* 0x000fe200000010ff */
[----:B------:R-:W-:Y:S01]  /*dea0*/  FFMA R9, R53, R71, R9 ;  /* 0x0000004735097223 */ /* 0x000fe20000000009 */
[C---:B------:R-:W-:Y:S01]  /*deb0*/  FMUL R13, R52.reuse, R13 ;  /* 0x0000000d340d7220 */ /* 0x040fe20000400000 */
[----:B------:R-:W-:Y:S01]  /*dec0*/  SHF.L.U32 R26, R77, 0x10, RZ ;  /* 0x000000104d1a7819 */ /* 0x000fe200000006ff */
[----:B------:R-:W-:Y:S01]  /*ded0*/  FFMA R10, R53, R72, R10 ;  /* 0x00000048350a7223 */ /* 0x000fe2000000000a */
[----:B------:R1:W-:Y:S01]  /*dee0*/  @!P1 STS.128 [R107+0x3200], R28 ;  /* 0x0032001c6b009388 */ /* 0x0003e20000000c00 */
[C---:B------:R-:W-:Y:S01]  /*def0*/  FMUL R14, R52.reuse, R14 ;  /* 0x0000000e340e7220 */ /* 0x040fe20000400000 */
[----:B------:R-:W-:Y:S01]  /*df00*/  LOP3.LUT R27, R77, 0xffff0000, RZ, 0xc0, !PT ;  /* 0xffff00004d1b7812 */ /* 0x000fe200078ec0ff */
[C---:B------:R-:W-:Y:S01]  /*df10*/  FFMA R11, R53.reuse, R73, R11 ;  /* 0x00000049350b7223 */ /* 0x040fe2000000000b */
[----:B------:R-:W-:Y:S01]  /*df20*/  FMUL R15, R52, R15 ;  /* 0x0000000f340f7220 */ /* 0x000fe20000400000 */
[----:B------:R-:W-:Y:S01]  /*df30*/  SHF.L.U32 R40, R78, 0x10, RZ ;  /* 0x000000104e287819 */ /* 0x000fe200000006ff */
[C---:B------:R-:W-:Y:S01]  /*df40*/  FFMA R12, R53.reuse, R24, R12 ;  /* 0x00000018350c7223 */ /* 0x040fe2000000000c */
[----:B------:R-:W-:Y:S01]  /*df50*/  FMUL R16, R52, R16 ;  /* 0x0000001034107220 */ /* 0x000fe20000400000 */
[----:B------:R-:W-:Y:S01]  /*df60*/  LOP3.LUT R74, R78, 0xffff0000, RZ, 0xc0, !PT ;  /* 0xffff00004e4a7812 */ /* 0x000fe200078ec0ff */
[----:B------:R-:W-:Y:S01]  /*df70*/  FFMA R13, R53, R25, R13 ;  /* 0x00000019350d7223 */ /* 0x000fe2000000000d */
[C---:B------:R-:W-:Y:S01]  /*df80*/  FMUL R17, R52.reuse, R17 ;  /* 0x0000001134117220 */ /* 0x040fe20000400000 */
[----:B------:R-:W-:Y:S01]  /*df90*/  SHF.L.U32 R75, R79, 0x10, RZ ;  /* 0x000000104f4b7819 */ /* 0x000fe200000006ff */
[----:B------:R-:W-:Y:S01]  /*dfa0*/  FFMA R14, R53, R26, R14 ;  /* 0x0000001a350e7223 */ /* 0x000fe2000000000e */
[----:B------:R-:W-:Y:S01]  /*dfb0*/  F2FP.BF16.F32.PACK_AB R20, R21, R20 ;  /* 0x000000141514723e */ /* 0x000fe200000010ff */
[C---:B------:R-:W-:Y:S01]  /*dfc0*/  FMUL R18, R52.reuse, R18 ;  /* 0x0000001234127220 */ /* 0x040fe20000400000 */
[----:B------:R-:W-:Y:S01]  /*dfd0*/  LOP3.LUT R76, R79, 0xffff0000, RZ, 0xc0, !PT ;  /* 0xffff00004f4c7812 */ /* 0x000fe200078ec0ff */
[----:B------:R-:W-:Y:S01]  /*dfe0*/  FFMA R15, R53, R27, R15 ;  /* 0x0000001b350f7223 */ /* 0x000fe2000000000f */
[----:B------:R-:W-:Y:S01]  /*dff0*/  F2FP.BF16.F32.PACK_AB R21, R23, R22 ;  /* 0x000000161715723e */ /* 0x000fe200000010ff */
[----:B------:R-:W-:Y:S01]  /*e000*/  FMUL R19, R52, R19 ;  /* 0x0000001334137220 */ /* 0x000fe20000400000 */
[----:B------:R-:W-:Y:S01]  /*e010*/  F2FP.BF16.F32.PACK_AB R22, R9, R8 ;  /* 0x000000080916723e */ /* 0x000fe200000010ff */
[----:B------:R-:W-:Y:S01]  /*e020*/  FFMA R16, R53, R40, R16 ;  /* 0x0000002835107223 */ /* 0x000fe20000000010 */
[----:B------:R-:W-:Y:S01]  /*e030*/  F2FP.BF16.F32.PACK_AB R23, R11, R10 ;  /* 0x0000000a0b17723e */ /* 0x000fe200000010ff */
[C---:B------:R-:W-:Y:S01]  /*e040*/  FFMA R17, R53.reuse, R74, R17 ;  /* 0x0000004a35117223 */ /* 0x040fe20000000011 */
[C---:B------:R-:W-:Y:S01]  /*e050*/  FFMA R18, R53.reuse, R75, R18 ;  /* 0x0000004b35127223 */ /* 0x040fe20000000012 */
[----:B------:R-:W-:Y:S01]  /*e060*/  FFMA R19, R53, R76, R19 ;  /* 0x0000004c35137223 */ /* 0x000fe20000000013 */
[----:B------:R-:W-:Y:S01]  /*e070*/  F2FP.BF16.F32.PACK_AB R12, R13, R12 ;  /* 0x0000000c0d0c723e */ /* 0x000fe200000010ff */
[----:B------:R1:W-:Y:S01]  /*e080*/  @!P1 STS.128 [R108+UR52+0x3a00], R20 ;  /* 0x003a00146c009988 */ /* 0x0003e20008000c34 */
[----:B------:R-:W-:Y:S01]  /*e090*/  F2FP.BF16.F32.PACK_AB R13, R15, R14 ;  /* 0x0000000e0f0d723e */ /* 0x000fe200000010ff */
[----:B------:R-:W-:Y:S01]  /*e0a0*/  BSSY.RECONVERGENT B0, `(.L_x_186) ;  /* 0x000001a000007945 */ /* 0x000fe20003800200 */
[----:B------:R-:W-:Y:S02]  /*e0b0*/  F2FP.BF16.F32.PACK_AB R14, R17, R16 ;  /* 0x00000010110e723e */ /* 0x000fe400000010ff */
[----:B------:R-:W-:Y:S02]  /*e0c0*/  F2FP.BF16.F32.PACK_AB R15, R19, R18 ;  /* 0x00000012130f723e */ /* 0x000fe400000010ff */
[----:B------:R-:W-:Y:S03]  /*e0d0*/  ISETP.NE.AND P0, PT, R102, RZ, PT ;  /* 0x000000ff6600720c */ /* 0x000fe60003f05270 */
[----:B------:R1:W-:Y:S01]  /*e0e0*/  @!P1 STS.128 [R107+0x3a00], R12 ;  /* 0x003a000c6b009388 */ /* 0x0003e20000000c00 */
[----:B------:R-:W-:Y:S01]  /*e0f0*/  @!PT LDS RZ, [RZ] ;  /* 0x00000000fffff984 */ /* 0x000fe20000000800 */
[----:B------:R-:W-:Y:S01]  /*e100*/  @!PT LDS RZ, [RZ] ;  /* 0x00000000fffff984 */ /* 0x000fe20000000800 */
[----:B------:R-:W-:Y:S01]  /*e110*/  @!PT LDS RZ, [RZ] ;  /* 0x00000000fffff984 */ /* 0x000fe20000000800 */
[----:B------:R-:W-:Y:S01]  /*e120*/  @!PT LDS RZ, [RZ] ;  /* 0x00000000fffff984 */ /* 0x000fe20000000800 */
[----:B------:R2:W-:Y:S07]  /*e130*/  MEMBAR.ALL.CTA ;  /* 0x0000000000007992 */ /* 0x0005ee0000008000 */
[----:B--2---:R-:W2:Y:S02]  /*e140*/  FENCE.VIEW.ASYNC.S ;  /* 0x00000000000073c6 */ /* 0x004ea40000000000 */
        /* <DEDUP_REMOVED lines=15> */
.L_x_187:
[----:B------:R-:W-:Y:S05]  /*e240*/  BSYNC.RECONVERGENT B0 ;  /* 0x0000000000007941 */ /* 0x000fea0003800200 */
.L_x_186:
[----:B------:R-:W-:Y:S01]  /*e250*/  BAR.SYNC.DEFER_BLOCKING 0x1, 0x80 ;  /* 0x0042000000007b1d */ /* 0x000fe20000010000 */
[----:B------:R-:W-:Y:S01]  /*e260*/  UISETP.NE.AND UP0, UPT, UR53, -0x8, UPT ;  /* 0xfffffff83500788c */ /* 0x000fe2000bf05270 */
[----:B------:R-:W-:Y:S08]  /*e270*/  IADD3 R98, PT, PT, R98, 0x1, RZ ;  /* 0x0000000162627810 */ /* 0x000ff00007ffe0ff */
[----:B------:R-:W-:Y:S05]  /*e280*/  BRA.U !UP0, `(.L_x_188) ;  /* 0x0000000108287547 */ /* 0x000fea000b800000 */
[----:B------:R-:W-:Y:S01]  /*e290*/  ISETP.NE.AND P0, PT, R109, RZ, PT ;  /* 0x000000ff6d00720c */ /* 0x000fe20003f05270 */
[----:B------:R-:W-:Y:S01]  /*e2a0*/  IMAD.U32 R2, RZ, RZ, UR56 ;  /* 0x00000038ff027e24 */ /* 0x000fe2000f8e00ff */
[----:B------:R-:W-:Y:S01]  /*e2b0*/  UIADD3 UR56, UPT, UPT, UR56, 0x1, URZ ;  /* 0x0000000138387890 */ /* 0x000fe2000fffe0ff */
[----:B------:R-:W-:Y:S03]  /*e2c0*/  IMAD.U32 R0, RZ, RZ, UR37 ;  /* 0x00000025ff007e24 */ /* 0x000fe6000f8e00ff */
[----:B------:R-:W-:Y:S04]  /*e2d0*/  UISETP.NE.AND UP0, UPT, UR56, 0x4, UPT ;  /* 0x000000043800788c */ /* 0x000fe8000bf05270 */
[----:B------:R-:W-:Y:S03]  /*e2e0*/  USEL UR56, UR56, URZ, UP0 ;  /* 0x000000ff38387287 */ /* 0x000fe60008000000 */
[----:B------:R-:W-:Y:S05]  /*e2f0*/  @P0 LEA R2, R2, UR52, 0x3 ;  /* 0x0000003402020c11 */ /* 0x000fea000f8e18ff */
[----:B------:R-:W-:Y:S05]  /*e300*/  @P0 VIADD R2, R2, 0x80 ;  /* 0x0000008002020836 */ /* 0x000fea0000000000 */
[----:B------:R-:W-:Y:S04]  /*e310*/  @P0 PRMT R0, R0, 0x654, R2 ;  /* 0x0000065400000816 */ /* 0x000fe80000000002 */
[----:B------:R2:W-:Y:S03]  /*e320*/  @P0 SYNCS.ARRIVE.TRANS64.RED.A1T0 RZ, [R0+URZ], RZ ;  /* 0x000000ff00ff09a7 */ /* 0x0005e600081004ff */
.L_x_188:
[----:B------:R-:W-:Y:S01]  /*e330*/  ISETP.NE.AND P2, PT, R104, RZ, PT ;  /* 0x000000ff6800720c */ /* 0x000fe20003f45270 */
[----:B------:R-:W-:Y:S01]  /*e340*/  VIADD R2, R50, UR38 ;  /* 0x0000002632027c36 */ /* 0x000fe20008000000 */
[----:B------:R-:W-:Y:S01]  /*e350*/  ISETP.NE.AND P0, PT, R106, 0x2, PT ;  /* 0x000000026a00780c */ /* 0x000fe20003f05270 */
[----:B--2---:R-:W-:Y:S01]  /*e360*/  VIADD R0, R51, UR39 ;  /* 0x0000002733007c36 */ /* 0x004fe20008000000 */
[----:B------:R-:W-:Y:S01]  /*e370*/  ISETP.NE.AND P1, PT, R98, 0x2, PT ;  /* 0x000000026200780c */ /* 0x000fe20003f25270 */
[----:B------:R-:W-:Y:S01]  /*e380*/  UIADD3 UR53, UPT, UPT, UR53, 0x8, URZ ;  /* 0x0000000835357890 */ /* 0x000fe2000fffe0ff */
[----:B------:R-:W-:Y:S02]  /*e390*/  R2UR UR12, R2 ;  /* 0x00000000020c72ca */ /* 0x000fe400000e0000 */
[----:B------:R-:W-:Y:S02]  /*e3a0*/  R2UR UR20, R0 ;  /* 0x00000000001472ca */ /* 0x000fe400000e0000 */
[----:B------:R-:W-:Y:S02]  /*e3b0*/  SEL R2, RZ, 0x1, P0 ;  /* 0x00000001ff027807 */ /* 0x000fe40000000000 */
[----:B------:R-:W-:Y:S02]  /*e3c0*/  SEL R0, RZ, 0x1, P1 ;  /* 0x00000001ff007807 */ /* 0x000fe40000800000 */
[----:B------:R-:W-:Y:S02]  /*e3d0*/  @P2 R2UR UR36, R95 ;  /* 0x000000005f2422ca */ /* 0x000fe400000e0000 */
[----:B------:R-:W-:Y:S02]  /*e3e0*/  LOP3.LUT R96, R96, R2, RZ, 0x3c, !PT ;  /* 0x0000000260607212 */ /* 0x000fe400078e3cff */
[----:B------:R-:W-:Y:S02]  /*e3f0*/  LOP3.LUT R97, R97, R0, RZ, 0x3c, !PT ;  /* 0x0000000061617212 */ /* 0x000fe400078e3cff */
[----:B------:R-:W-:Y:S02]  /*e400*/  SEL R106, R106, RZ, P0 ;  /* 0x000000ff6a6a7207 */ /* 0x000fe40000000000 */
[----:B------:R-:W-:Y:S01]  /*e410*/  SEL R98, R98, RZ, P1 ;  /* 0x000000ff62627207 */ /* 0x000fe20000800000 */
[----:B------:R-:W-:Y:S06]  /*e420*/  @P2 BRA `(.L_x_189) ;  /* 0xffffff7c00302947 */ /* 0x000fec000383ffff */
[----:B------:R-:W2:Y:S01]  /*e430*/  LDCU.64 UR6, c[0x0][0xc88] ;  /* 0x00019100ff0677ac */ /* 0x000ea20008000a00 */
[----:B------:R-:W3:Y:S01]  /*e440*/  LDCU.64 UR4, c[0x0][0xc90] ;  /* 0x00019200ff0477ac */ /* 0x000ee20008000a00 */
[----:B--2---:R-:W-:Y:S02]  /*e450*/  ISETP.NE.U32.AND P2, PT, RZ, UR6, PT ;  /* 0x00000006ff007c0c */ /* 0x004fe4000bf45070 */
[----:B---3--:R-:W-:Y:S02]  /*e460*/  ISETP.NE.U32.AND P1, PT, RZ, UR4, PT ;  /* 0x00000004ff007c0c */ /* 0x008fe4000bf25070 */
[----:B------:R-:W-:Y:S02]  /*e470*/  ISETP.NE.AND.EX P2, PT, RZ, UR7, PT, P2 ;  /* 0x00000007ff007c0c */ /* 0x000fe4000bf45320 */
[----:B------:R-:W-:-:S13]  /*e480*/  ISETP.NE.AND.EX P0, PT, RZ, UR5, PT, P1 ;  /* 0x00000005ff007c0c */ /* 0x000fda000bf05310 */
[----:B------:R-:W-:Y:S05]  /*e490*/  @P2 BRA P0, `(.L_x_190) ;  /* 0x00000000003c2947 */ /* 0x000fea0000000000 */
[----:B------:R-:W-:-:S13]  /*e4a0*/  ISETP.NE.AND.EX P1, PT, RZ, UR5, PT, P1 ;  /* 0x00000005ff007c0c */ /* 0x000fda000bf25310 */
[----:B------:R-:W-:Y:S05]  /*e4b0*/  @P1 BRA `(.L_x_191) ;  /* 0x00000000000c1947 */ /* 0x000fea0003800000 */
[----:B------:R-:W-:-:S13]  /*e4c0*/  FSETP.NEU.AND P0, PT, R53, RZ, PT ;  /* 0x000000ff3500720b */ /* 0x000fda0003f0d000 */
[----:B------:R-:W-:Y:S05]  /*e4d0*/  @!P0 EXIT ;  /* 0x000000000000894d */ /* 0x000fea0003800000 */
[----:B------:R-:W-:Y:S05]  /*e4e0*/  BRA `(.L_x_190) ;  /* 0x0000000000287947 */ /* 0x000fea0003800000 */
.L_x_191:
[----:B------:R-:W-:Y:S01]  /*e4f0*/  ISETP.NE.AND P0, PT, R105, RZ, PT ;  /* 0x000000ff6900720c */ /* 0x000fe20003f05270 */
[----:B------:R-:W-:-:S12]  /*e500*/  BSSY.RECONVERGENT B0, `(.L_x_190) ;  /* 0x0000008000007945 */ /* 0x000fd80003800200 */
[----:B------:R-:W-:Y:S05]  /*e510*/  @P0 BRA `(.L_x_192) ;  /* 0x0000000000100947 */ /* 0x000fea0003800000 */
[----:B------:R-:W-:-:S04]  /*e520*/  ISETP.NE.U32.AND P0, PT, RZ, UR6, PT ;  /* 0x00000006ff007c0c */ /* 0x000fc8000bf05070 */
[----:B------:R-:W-:-:S13]  /*e530*/  ISETP.NE.AND.EX P0, PT, RZ, UR7, PT, P0 ;  /* 0x00000007ff007c0c */ /* 0x000fda000bf05300 */
[----:B------:R-:W-:Y:S05]  /*e540*/  @!P0 EXIT ;  /* 0x000000000000894d */ /* 0x000fea0003800000 */
[----:B------:R-:W-:Y:S05]  /*e550*/  BRA `(.L_x_193) ;  /* 0x0000000000087947 */ /* 0x000fea0003800000 */
.L_x_192:
[----:B------:R-:W-:-:S13]  /*e560*/  FSETP.NEU.AND P0, PT, R53, RZ, PT ;  /* 0x000000ff3500720b */ /* 0x000fda0003f0d000 */
[----:B------:R-:W-:Y:S05]  /*e570*/  @!P0 EXIT ;  /* 0x000000000000894d */ /* 0x000fea0003800000 */
.L_x_193:
[----:B------:R-:W-:Y:S05]  /*e580*/  BSYNC.RECONVERGENT B0 ;  /* 0x0000000000007941 */ /* 0x000fea0003800200 */
.L_x_190:
[----:B------:R-:W-:Y:S01]  /*e590*/  ULEA UR4, UR56, UR52, 0x3 ;  /* 0x0000003438047291 */ /* 0x000fe2000f8e18ff */
[----:B------:R-:W-:-:S04]  /*e5a0*/  DEPBAR.LE SB0, 0x0 ;  /* 0x000080000000791a */ /* 0x000fc80000000000 */
[----:B------:R-:W-:-:S04]  /*e5b0*/  UIADD3 UR4, UPT, UPT, UR4, 0x80, URZ ;  /* 0x0000008004047890 */ /* 0x000fc8000fffe0ff */
[----:B------:R-:W-:-:S09]  /*e5c0*/  UPRMT UR4, UR37, 0x654, UR4 ;  /* 0x0000065425047896 */ /* 0x000fd20008000004 */
[----:B------:R-:W-:Y:S01]  /*e5d0*/  SYNCS.ARRIVE.TRANS64.RED.A1T0 RZ, [UR4], RZ ;  /* 0x000000ffffff79a7 */ /* 0x000fe20008100404 */
[----:B------:R-:W-:Y:S05]  /*e5e0*/  EXIT ;  /* 0x000000000000794d */ /* 0x000fea0003800000 */
.L_x_24:
[----:B----4-:R4:W1:Y:S02]  /*e5f0*/  SYNCS.PHASECHK.TRANS64.TRYWAIT P0, [R2+URZ+0x100], R3 ;  /* 0x00010003020075a7 */ /* 0x01086400080011ff */
[----:B-1----:R-:W-:Y:S05]  /*e600*/  @!P0 NANOSLEEP.SYNCS 0x989680 ;  /* 0x009896800000895d */ /* 0x002fea0003900000 */
[----:B------:R-:W1:Y:S02]  /*e610*/  @!P0 SYNCS.PHASECHK.TRANS64 P0, [R2+URZ+0x100], R3 ;  /* 0x00010003020085a7 */ /* 0x000e6400080010ff */
[----:B-1----:R-:W-:Y:S05]  /*e620*/  @!P0 BRA `(.L_x_24) ;  /* 0xfffffffc00f08947 */ /* 0x002fea000383ffff */
[----:B------:R-:W-:Y:S05]  /*e630*/  BRA `(.L_x_194) ;  /* 0xffffff3400207947 */ /* 0x000fea000383ffff */
.L_x_27:
[----:B---3--:R-:W-:-:S07]  /*e640*/  MOV R2, UR33 ;  /* 0x0000002100027c02 */ /* 0x008fce0008000f00 */
.L_x_195:
[----:B---3--:R3:W4:Y:S02]  /*e650*/  SYNCS.PHASECHK.TRANS64.TRYWAIT P0, [R2+URZ+0x30], R4 ;  /* 0x00003004020075a7 */ /* 0x00872400080011ff */
[----:B----4-:R-:W-:Y:S05]  /*e660*/  @!P0 NANOSLEEP.SYNCS 0x989680 ;  /* 0x009896800000895d */ /* 0x010fea0003900000 */
[----:B------:R-:W4:Y:S02]  /*e670*/  @!P0 SYNCS.PHASECHK.TRANS64 P0, [R2+URZ+0x30], R4 ;  /* 0x00003004020085a7 */ /* 0x000f2400080010ff */
[----:B----4-:R-:W-:Y:S05]  /*e680*/  @!P0 BRA `(.L_x_195) ;  /* 0xfffffffc00f08947 */ /* 0x010fea000383ffff */
[----:B------:R-:W-:Y:S05]  /*e690*/  BRA `(.L_x_26) ;  /* 0xffffff3400707947 */ /* 0x000fea000383ffff */
.L_x_36:
[----:B-1----:R-:W-:-:S07]  /*e6a0*/  MOV R2, UR33 ;  /* 0x0000002100027c02 */ /* 0x002fce0008000f00 */
.L_x_196:
[----:B-1----:R1:W3:Y:S02]  /*e6b0*/  SYNCS.PHASECHK.TRANS64.TRYWAIT P0, [R2+URZ+0x30], R4 ;  /* 0x00003004020075a7 */ /* 0x0022e400080011ff */
[----:B---3--:R-:W-:Y:S05]  /*e6c0*/  @!P0 NANOSLEEP.SYNCS 0x989680 ;  /* 0x009896800000895d */ /* 0x008fea0003900000 */
[----:B------:R-:W3:Y:S02]  /*e6d0*/  @!P0 SYNCS.PHASECHK.TRANS64 P0, [R2+URZ+0x30], R4 ;  /* 0x00003004020085a7 */ /* 0x000ee400080010ff */
[----:B---3--:R-:W-:Y:S05]  /*e6e0*/  @!P0 BRA `(.L_x_196) ;  /* 0xfffffffc00f08947 */ /* 0x008fea000383ffff */
[----:B------:R-:W-:Y:S05]  /*e6f0*/  BRA `(.L_x_35) ;  /* 0xffffff3800907947 */ /* 0x000fea000383ffff */
.L_x_43:
[----:B-1----:R1:W3:Y:S02]  /*e700*/  SYNCS.PHASECHK.TRANS64.TRYWAIT P0, [R2+URZ+0xb0], R3 ;  /* 0x0000b003020075a7 */ /* 0x0022e400080011ff */
[----:B---3--:R-:W-:Y:S05]  /*e710*/  @!P0 NANOSLEEP.SYNCS 0x989680 ;  /* 0x009896800000895d */ /* 0x008fea0003900000 */
[----:B------:R-:W3:Y:S02]  /*e720*/  @!P0 SYNCS.PHASECHK.TRANS64 P0, [R2+URZ+0xb0], R3 ;  /* 0x0000b003020085a7 */ /* 0x000ee400080010ff */
[----:B---3--:R-:W-:Y:S05]  /*e730*/  @!P0 BRA `(.L_x_43) ;  /* 0xfffffffc00f08947 */ /* 0x008fea000383ffff */
[----:B------:R-:W-:Y:S05]  /*e740*/  BRA `(.L_x_197) ;  /* 0xffffff3c00907947 */ /* 0x000fea000383ffff */
.L_x_47:
[----:B------:R-:W-:-:S07]  /*e750*/  MOV R0, UR5 ;  /* 0x0000000500007c02 */ /* 0x000fce0008000f00 */
.L_x_198:
[----:B-1----:R1:W2:Y:S02]  /*e760*/  SYNCS.PHASECHK.TRANS64.TRYWAIT P0, [R0+URZ], R2 ;  /* 0x00000002000075a7 */ /* 0x0022a400080011ff */
[----:B--2---:R-:W-:Y:S05]  /*e770*/  @!P0 NANOSLEEP.SYNCS 0x989680 ;  /* 0x009896800000895d */ /* 0x004fea0003900000 */
[----:B------:R-:W2:Y:S02]  /*e780*/  @!P0 SYNCS.PHASECHK.TRANS64 P0, [R0+URZ], R2 ;  /* 0x00000002000085a7 */ /* 0x000ea400080010ff */
[----:B--2---:R-:W-:Y:S05]  /*e790*/  @!P0 BRA `(.L_x_198) ;  /* 0xfffffffc00f08947 */ /* 0x004fea000383ffff */
[----:B------:R-:W-:Y:S05]  /*e7a0*/  BRA `(.L_x_199) ;  /* 0xffffff4400087947 */ /* 0x000fea000383ffff */
.L_x_48:
[----:B------:R-:W-:-:S07]  /*e7b0*/  MOV R0, UR5 ;  /* 0x0000000500007c02 */ /* 0x000fce0008000f00 */
.L_x_200:
[----:B-1----:R1:W2:Y:S02]  /*e7c0*/  SYNCS.PHASECHK.TRANS64.TRYWAIT P0, [R0+URZ], R3 ;  /* 0x00000003000075a7 */ /* 0x0022a400080011ff */
[----:B--2---:R-:W-:Y:S05]  /*e7d0*/  @!P0 NANOSLEEP.SYNCS 0x989680 ;  /* 0x009896800000895d */ /* 0x004fea0003900000 */
[----:B------:R-:W2:Y:S02]  /*e7e0*/  @!P0 SYNCS.PHASECHK.TRANS64 P0, [R0+URZ], R3 ;  /* 0x00000003000085a7 */ /* 0x000ea400080010ff */
[----:B--2---:R-:W-:Y:S05]  /*e7f0*/  @!P0 BRA `(.L_x_200) ;  /* 0xfffffffc00f08947 */ /* 0x004fea000383ffff */
[----:B------:R-:W-:Y:S05]  /*e800*/  BRA `(.L_x_201) ;  /* 0xffffff4400147947 */ /* 0x000fea000383ffff */
.L_x_49:
[----:B------:R-:W-:-:S07]  /*e810*/  MOV R0, UR5 ;  /* 0x0000000500007c02 */ /* 0x000fce0008000f00 */
.L_x_202:
[----:B-1----:R1:W2:Y:S02]  /*e820*/  SYNCS.PHASECHK.TRANS64.TRYWAIT P0, [R0+URZ], R3 ;  /* 0x00000003000075a7 */ /* 0x0022a400080011ff */
[----:B--2---:R-:W-:Y:S05]  /*e830*/  @!P0 NANOSLEEP.SYNCS 0x989680 ;  /* 0x009896800000895d */ /* 0x004fea0003900000 */
[----:B------:R-:W2:Y:S02]  /*e840*/  @!P0 SYNCS.PHASECHK.TRANS64 P0, [R0+URZ], R3 ;  /* 0x00000003000085a7 */ /* 0x000ea400080010ff */
[----:B--2---:R-:W-:Y:S05]  /*e850*/  @!P0 BRA `(.L_x_202) ;  /* 0xfffffffc00f08947 */ /* 0x004fea000383ffff */
[----:B------:R-:W-:Y:S05]  /*e860*/  BRA `(.L_x_203) ;  /* 0xffffff4400207947 */ /* 0x000fea000383ffff */
.L_x_50:
[----:B------:R-:W-:-:S07]  /*e870*/  MOV R0, UR5 ;  /* 0x0000000500007c02 */ /* 0x000fce0008000f00 */
.L_x_204:
[----:B-1----:R1:W2:Y:S02]  /*e880*/  SYNCS.PHASECHK.TRANS64.TRYWAIT P0, [R0+URZ], R3 ;  /* 0x00000003000075a7 */ /* 0x0022a400080011ff */
[----:B--2---:R-:W-:Y:S05]  /*e890*/  @!P0 NANOSLEEP.SYNCS 0x989680 ;  /* 0x009896800000895d */ /* 0x004fea0003900000 */
[----:B------:R-:W2:Y:S02]  /*e8a0*/  @!P0 SYNCS.PHASECHK.TRANS64 P0, [R0+URZ], R3 ;  /* 0x00000003000085a7 */ /* 0x000ea400080010ff */
[----:B--2---:R-:W-:Y:S05]  /*e8b0*/  @!P0 BRA `(.L_x_204) ;  /* 0xfffffffc00f08947 */ /* 0x004fea000383ffff */
[----:B------:R-:W-:Y:S05]  /*e8c0*/  BRA `(.L_x_205) ;  /* 0xffffff44002c7947 */ /* 0x000fea000383ffff */
.L_x_51:
[----:B------:R-:W-:-:S07]  /*e8d0*/  MOV R0, UR5 ;  /* 0x0000000500007c02 */ /* 0x000fce0008000f00 */
.L_x_206:
[----:B-1----:R1:W2:Y:S02]  /*e8e0*/  SYNCS.PHASECHK.TRANS64.TRYWAIT P0, [R0+URZ], R3 ;  /* 0x00000003000075a7 */ /* 0x0022a400080011ff */
[----:B--2---:R-:W-:Y:S05]  /*e8f0*/  @!P0 NANOSLEEP.SYNCS 0x989680 ;  /* 0x009896800000895d */ /* 0x004fea0003900000 */
[----:B------:R-:W2:Y:S02]  /*e900*/  @!P0 SYNCS.PHASECHK.TRANS64 P0, [R0+URZ], R3 ;  /* 0x00000003000085a7 */ /* 0x000ea400080010ff */
[----:B--2---:R-:W-:Y:S05]  /*e910*/  @!P0 BRA `(.L_x_206) ;  /* 0xfffffffc00f08947 */ /* 0x004fea000383ffff */
[----:B------:R-:W-:Y:S05]  /*e920*/  BRA `(.L_x_207) ;  /* 0xffffff4400387947 */ /* 0x000fea000383ffff */
.L_x_54:
[----:B---3--:R3:W4:Y:S02]  /*e930*/  SYNCS.PHASECHK.TRANS64.TRYWAIT P0, [R0+URZ+0xf0], R4 ;  /* 0x0000f004000075a7 */ /* 0x00872400080011ff */
[----:B----4-:R-:W-:Y:S05]  /*e940*/  @!P0 NANOSLEEP.SYNCS 0x989680 ;  /* 0x009896800000895d */ /* 0x010fea0003900000 */
[----:B------:R-:W4:Y:S02]  /*e950*/  @!P0 SYNCS.PHASECHK.TRANS64 P0, [R0+URZ+0xf0], R4 ;  /* 0x0000f004000085a7 */ /* 0x000f2400080010ff */
[----:B----4-:R-:W-:Y:S05]  /*e960*/  @!P0 BRA `(.L_x_54) ;  /* 0xfffffffc00f08947 */ /* 0x010fea000383ffff */
[----:B------:R-:W-:Y:S05]  /*e970*/  BRA `(.L_x_208) ;  /* 0xffffff4400947947 */ /* 0x000fea000383ffff */
.L_x_55:
[----:B------:R-:W-:-:S07]  /*e980*/  MOV R0, UR5 ;  /* 0x0000000500007c02 */ /* 0x000fce0008000f00 */
.L_x_209:
[----:B---3--:R3:W4:Y:S02]  /*e990*/  SYNCS.PHASECHK.TRANS64.TRYWAIT P0, [R0+URZ+0xc0], R5 ;  /* 0x0000c005000075a7 */ /* 0x00872400080011ff */
[----:B----4-:R-:W-:Y:S05]  /*e9a0*/  @!P0 NANOSLEEP.SYNCS 0x989680 ;  /* 0x009896800000895d */ /* 0x010fea0003900000 */
[----:B------:R-:W4:Y:S02]  /*e9b0*/  @!P0 SYNCS.PHASECHK.TRANS64 P0, [R0+URZ+0xc0], R5 ;  /* 0x0000c005000085a7 */ /* 0x000f2400080010ff */
[----:B----4-:R-:W-:Y:S05]  /*e9c0*/  @!P0 BRA `(.L_x_209) ;  /* 0xfffffffc00f08947 */ /* 0x010fea000383ffff */
[----:B------:R-:W-:Y:S05]  /*e9d0*/  BRA `(.L_x_210) ;  /* 0xffffff4400a47947 */ /* 0x000fea000383ffff */
.L_x_56:
[----:B---3--:R3:W4:Y:S02]  /*e9e0*/  SYNCS.PHASECHK.TRANS64.TRYWAIT P1, [R0+URZ+0xb0], R4 ;  /* 0x0000b004000075a7 */ /* 0x00872400080211ff */
[----:B----4-:R-:W-:Y:S05]  /*e9f0*/  @!P1 NANOSLEEP.SYNCS 0x989680 ;  /* 0x009896800000995d */ /* 0x010fea0003900000 */
[----:B------:R-:W4:Y:S02]  /*ea00*/  @!P1 SYNCS.PHASECHK.TRANS64 P1, [R0+URZ+0xb0], R4 ;  /* 0x0000b004000095a7 */ /* 0x000f2400080210ff */
[----:B----4-:R-:W-:Y:S05]  /*ea10*/  @!P1 BRA `(.L_x_56) ;  /* 0xfffffffc00f09947 */ /* 0x010fea000383ffff */
[----:B------:R-:W-:Y:S05]  /*ea20*/  BRA `(.L_x_211) ;  /* 0xffffff4400d47947 */ /* 0x000fea000383ffff */
.L_x_59:
[----:B------:R-:W-:-:S07]  /*ea30*/  MOV R0, UR5 ;  /* 0x0000000500007c02 */ /* 0x000fce0008000f00 */
.L_x_212:
[----:B---3--:R3:W4:Y:S02]  /*ea40*/  SYNCS.PHASECHK.TRANS64.TRYWAIT P0, [R0+URZ+0xc0], R2 ;  /* 0x0000c002000075a7 */ /* 0x00872400080011ff */
[----:B----4-:R-:W-:Y:S05]  /*ea50*/  @!P0 NANOSLEEP.SYNCS 0x989680 ;  /* 0x009896800000895d */ /* 0x010fea0003900000 */
[----:B------:R-:W4:Y:S02]  /*ea60*/  @!P0 SYNCS.PHASECHK.TRANS64 P0, [R0+URZ+0xc0], R2 ;  /* 0x0000c002000085a7 */ /* 0x000f2400080010ff */
[----:B----4-:R-:W-:Y:S05]  /*ea70*/  @!P0 BRA `(.L_x_212) ;  /* 0xfffffffc00f08947 */ /* 0x010fea000383ffff */
[----:B------:R-:W-:Y:S05]  /*ea80*/  BRA `(.L_x_58) ;  /* 0xffffff4800287947 */ /* 0x000fea000383ffff */
.L_x_66:
[----:B-1----:R1:W2:Y:S02]  /*ea90*/  SYNCS.PHASECHK.TRANS64.TRYWAIT P1, [R0+URZ+0xb0], R2 ;  /* 0x0000b002000075a7 */ /* 0x0022a400080211ff */
[----:B--2---:R-:W-:Y:S05]  /*eaa0*/  @!P1 NANOSLEEP.SYNCS 0x989680 ;  /* 0x009896800000995d */ /* 0x004fea0003900000 */
[----:B------:R-:W2:Y:S02]  /*eab0*/  @!P1 SYNCS.PHASECHK.TRANS64 P1, [R0+URZ+0xb0], R2 ;  /* 0x0000b002000095a7 */ /* 0x000ea400080210ff */
[----:B--2---:R-:W-:Y:S05]  /*eac0*/  @!P1 BRA `(.L_x_66) ;  /* 0xfffffffc00f09947 */ /* 0x004fea000383ffff */
[----:B------:R-:W-:Y:S05]  /*ead0*/  BRA `(.L_x_213) ;  /* 0xffffff50003c7947 */ /* 0x000fea000383ffff */
.L_x_67:
[----:B------:R-:W-:-:S07]  /*eae0*/  MOV R2, UR15 ;  /* 0x0000000f00027c02 */ /* 0x000fce0008000f00 */
.L_x_214:
[----:B-1----:R1:W2:Y:S02]  /*eaf0*/  SYNCS.PHASECHK.TRANS64.TRYWAIT P0, [R2+URZ+0xe0], R0 ;  /* 0x0000e000020075a7 */ /* 0x0022a400080011ff */
[----:B--2---:R-:W-:Y:S05]  /*eb00*/  @!P0 NANOSLEEP.SYNCS 0x989680 ;  /* 0x009896800000895d */ /* 0x004fea0003900000 */
[----:B------:R-:W2:Y:S02]  /*eb10*/  @!P0 SYNCS.PHASECHK.TRANS64 P0, [R2+URZ+0xe0], R0 ;  /* 0x0000e000020085a7 */ /* 0x000ea400080010ff */
[----:B--2---:R-:W-:Y:S05]  /*eb20*/  @!P0 BRA `(.L_x_214) ;  /* 0xfffffffc00f08947 */ /* 0x004fea000383ffff */
[----:B------:R-:W-:Y:S05]  /*eb30*/  BRA `(.L_x_215) ;  /* 0xffffff5000747947 */ /* 0x000fea000383ffff */
.L_x_70:
[----:B------:R-:W-:Y:S07]  /*eb40*/  MOV R0, UR14 ;  /* 0x0000000e00007c02 */ /* 0x000fee0008000f00 */
.L_x_216:
[----:B-1----:R1:W2:Y:S02]  /*eb50*/  SYNCS.PHASECHK.TRANS64.TRYWAIT P0, [R0+URZ], R2 ;  /* 0x00000002000075a7 */ /* 0x0022a400080011ff */
[----:B--2---:R-:W-:Y:S05]  /*eb60*/  @!P0 NANOSLEEP.SYNCS 0x989680 ;  /* 0x009896800000895d */ /* 0x004fea0003900000 */
[----:B------:R-:W2:Y:S02]  /*eb70*/  @!P0 SYNCS.PHASECHK.TRANS64 P0, [R0+URZ], R2 ;  /* 0x00000002000085a7 */ /* 0x000ea400080010ff */
[----:B--2---:R-:W-:Y:S05]  /*eb80*/  @!P0 BRA `(.L_x_216) ;  /* 0xfffffffc00f08947 */ /* 0x004fea000383ffff */
[----:B------:R-:W-:Y:S05]  /*eb90*/  BRA `(.L_x_69) ;  /* 0xffffff5000907947 */ /* 0x000fea000383ffff */
.L_x_73:
[----:B------:R-:W-:-:S07]  /*eba0*/  MOV R0, UR5 ;  /* 0x0000000500007c02 */ /* 0x000fce0008000f00 */
.L_x_217:
[----:B--2---:R2:W4:Y:S02]  /*ebb0*/  SYNCS.PHASECHK.TRANS64.TRYWAIT P0, [R0+URZ], R2 ;  /* 0x00000002000075a7 */ /* 0x00452400080011ff */
[----:B----4-:R-:W-:Y:S05]  /*ebc0*/  @!P0 NANOSLEEP.SYNCS 0x989680 ;  /* 0x009896800000895d */ /* 0x010fea0003900000 */
[----:B------:R-:W4:Y:S02]  /*ebd0*/  @!P0 SYNCS.PHASECHK.TRANS64 P0, [R0+URZ], R2 ;  /* 0x00000002000085a7 */ /* 0x000f2400080010ff */
[----:B----4-:R-:W-:Y:S05]  /*ebe0*/  @!P0 BRA `(.L_x_217) ;  /* 0xfffffffc00f08947 */ /* 0x010fea000383ffff */
[----:B------:R-:W-:Y:S05]  /*ebf0*/  BRA `(.L_x_218) ;  /* 0xffffff5400a07947 */ /* 0x000fea000383ffff */
.L_x_74:
[----:B------:R-:W-:-:S07]  /*ec00*/  MOV R0, UR6 ;  /* 0x0000000600007c02 */ /* 0x000fce0008000f00 */
.L_x_219:
[----:B--2---:R2:W4:Y:S02]  /*ec10*/  SYNCS.PHASECHK.TRANS64.TRYWAIT P0, [R0+URZ], R2 ;  /* 0x00000002000075a7 */ /* 0x00452400080011ff */
[----:B----4-:R-:W-:Y:S05]  /*ec20*/  @!P0 NANOSLEEP.SYNCS 0x989680 ;  /* 0x009896800000895d */ /* 0x010fea0003900000 */
[----:B------:R-:W4:Y:S02]  /*ec30*/  @!P0 SYNCS.PHASECHK.TRANS64 P0, [R0+URZ], R2 ;  /* 0x00000002000085a7 */ /* 0x000f2400080010ff */
[----:B----4-:R-:W-:Y:S05]  /*ec40*/  @!P0 BRA `(.L_x_219) ;  /* 0xfffffffc00f08947 */ /* 0x010fea000383ffff */
[----:B------:R-:W-:Y:S05]  /*ec50*/  BRA `(.L_x_220) ;  /* 0xffffff5400ac7947 */ /* 0x000fea000383ffff */
.L_x_79:
[----:B---3--:R3:W4:Y:S02]  /*ec60*/  SYNCS.PHASECHK.TRANS64.TRYWAIT P0, [R0+URZ+0xb0], R2 ;  /* 0x0000b002000075a7 */ /* 0x00872400080011ff */
[----:B----4-:R-:W-:Y:S05]  /*ec70*/  @!P0 NANOSLEEP.SYNCS 0x989680 ;  /* 0x009896800000895d */ /* 0x010fea0003900000 */
[----:B------:R-:W4:Y:S02]  /*ec80*/  @!P0 SYNCS.PHASECHK.TRANS64 P0, [R0+URZ+0xb0], R2 ;  /* 0x0000b002000085a7 */ /* 0x000f2400080010ff */
[----:B----4-:R-:W-:Y:S05]  /*ec90*/  @!P0 BRA `(.L_x_79) ;  /* 0xfffffffc00f08947 */ /* 0x010fea000383ffff */
[----:B------:R-:W-:Y:S05]  /*eca0*/  BRA `(.L_x_221) ;  /* 0xffffff58009c7947 */ /* 0x000fea000383ffff */
.L_x_82:
[----:B------:R-:W-:Y:S07]  /*ecb0*/  MOV R0, UR5 ;  /* 0x0000000500007c02 */ /* 0x000fee0008000f00 */
.L_x_222:
[----:B-1----:R1:W3:Y:S02]  /*ecc0*/  SYNCS.PHASECHK.TRANS64.TRYWAIT P0, [R0+URZ+0xa8], R2 ;  /* 0x0000a802000075a7 */ /* 0x0022e400080011ff */
[----:B---3--:R-:W-:Y:S05]  /*ecd0*/  @!P0 NANOSLEEP.SYNCS 0x989680 ;  /* 0x009896800000895d */ /* 0x008fea0003900000 */
[----:B------:R-:W3:Y:S02]  /*ece0*/  @!P0 SYNCS.PHASECHK.TRANS64 P0, [R0+URZ+0xa8], R2 ;  /* 0x0000a802000085a7 */ /* 0x000ee400080010ff */
[----:B---3--:R-:W-:Y:S05]  /*ecf0*/  @!P0 BRA `(.L_x_222) ;  /* 0xfffffffc00f08947 */ /* 0x008fea000383ffff */
[----:B------:R-:W-:Y:S05]  /*ed00*/  BRA `(.L_x_81) ;  /* 0xffffff5c009c7947 */ /* 0x000fea000383ffff */
.L_x_85:
[----:B------:R-:W-:Y:S07]  /*ed10*/  MOV R0, UR5 ;  /* 0x0000000500007c02 */ /* 0x000fee0008000f00 */
.L_x_223:
[----:B-1----:R1:W3:Y:S02]  /*ed20*/  SYNCS.PHASECHK.TRANS64.TRYWAIT P0, [R0+URZ+0x80], R28 ;  /* 0x0000801c000075a7 */ /* 0x0022e400080011ff */
[----:B---3--:R-:W-:Y:S05]  /*ed30*/  @!P0 NANOSLEEP.SYNCS 0x989680 ;  /* 0x009896800000895d */ /* 0x008fea0003900000 */
[----:B------:R-:W3:Y:S02]  /*ed40*/  @!P0 SYNCS.PHASECHK.TRANS64 P0, [R0+URZ+0x80], R28 ;  /* 0x0000801c000085a7 */ /* 0x000ee400080010ff */
[----:B---3--:R-:W-:Y:S05]  /*ed50*/  @!P0 BRA `(.L_x_223) ;  /* 0xfffffffc00f08947 */ /* 0x008fea000383ffff */
[----:B------:R-:W-:Y:S05]  /*ed60*/  BRA `(.L_x_224) ;  /* 0xffffff5c00f47947 */ /* 0x000fea000383ffff */
.L_x_86:
[----:B------:R-:W-:Y:S07]  /*ed70*/  MOV R0, UR5 ;  /* 0x0000000500007c02 */ /* 0x000fee0008000f00 */
.L_x_225:
[----:B-1----:R1:W2:Y:S02]  /*ed80*/  SYNCS.PHASECHK.TRANS64.TRYWAIT P0, [R0+URZ+0x88], R28 ;  /* 0x0000881c000075a7 */ /* 0x0022a400080011ff */
[----:B--2---:R-:W-:Y:S05]  /*ed90*/  @!P0 NANOSLEEP.SYNCS 0x989680 ;  /* 0x009896800000895d */ /* 0x004fea0003900000 */
[----:B------:R-:W2:Y:S02]  /*eda0*/  @!P0 SYNCS.PHASECHK.TRANS64 P0, [R0+URZ+0x88], R28 ;  /* 0x0000881c000085a7 */ /* 0x000ea400080010ff */
[----:B--2---:R-:W-:Y:S05]  /*edb0*/  @!P0 BRA `(.L_x_225) ;  /* 0xfffffffc00f08947 */ /* 0x004fea000383ffff */
[----:B------:R-:W-:Y:S05]  /*edc0*/  BRA `(.L_x_226) ;  /* 0xffffff60004c7947 */ /* 0x000fea000383ffff */
.L_x_87:
[----:B------:R-:W-:Y:S07]  /*edd0*/  MOV R0, UR5 ;  /* 0x0000000500007c02 */ /* 0x000fee0008000f00 */
.L_x_227:
[----:B-1----:R1:W2:Y:S02]  /*ede0*/  SYNCS.PHASECHK.TRANS64.TRYWAIT P0, [R0+URZ+0x90], R28 ;  /* 0x0000901c000075a7 */ /* 0x0022a400080011ff */
[----:B--2---:R-:W-:Y:S05]  /*edf0*/  @!P0 NANOSLEEP.SYNCS 0x989680 ;  /* 0x009896800000895d */ /* 0x004fea0003900000 */
[----:B------:R-:W2:Y:S02]  /*ee00*/  @!P0 SYNCS.PHASECHK.TRANS64 P0, [R0+URZ+0x90], R28 ;  /* 0x0000901c000085a7 */ /* 0x000ea400080010ff */
[----:B--2---:R-:W-:Y:S05]  /*ee10*/  @!P0 BRA `(.L_x_227) ;  /* 0xfffffffc00f08947 */ /* 0x004fea000383ffff */
[----:B------:R-:W-:Y:S05]  /*ee20*/  BRA `(.L_x_228) ;  /* 0xffffff6000ac7947 */ /* 0x000fea000383ffff */
.L_x_88:
[----:B------:R-:W-:Y:S07]  /*ee30*/  MOV R0, UR5 ;  /* 0x0000000500007c02 */ /* 0x000fee0008000f00 */
.L_x_229:
[----:B-1----:R1:W2:Y:S02]  /*ee40*/  SYNCS.PHASECHK.TRANS64.TRYWAIT P0, [R0+URZ+0x98], R28 ;  /* 0x0000981c000075a7 */ /* 0x0022a400080011ff */
[----:B--2---:R-:W-:Y:S05]  /*ee50*/  @!P0 NANOSLEEP.SYNCS 0x989680 ;  /* 0x009896800000895d */ /* 0x004fea0003900000 */
[----:B------:R-:W2:Y:S02]  /*ee60*/  @!P0 SYNCS.PHASECHK.TRANS64 P0, [R0+URZ+0x98], R28 ;  /* 0x0000981c000085a7 */ /* 0x000ea400080010ff */
[----:B--2---:R-:W-:Y:S05]  /*ee70*/  @!P0 BRA `(.L_x_229) ;  /* 0xfffffffc00f08947 */ /* 0x004fea000383ffff */
[----:B------:R-:W-:Y:S05]  /*ee80*/  BRA `(.L_x_230) ;  /* 0xffffff64000c7947 */ /* 0x000fea000383ffff */
.L_x_89:
[----:B------:R-:W-:Y:S07]  /*ee90*/  MOV R0, UR5 ;  /* 0x0000000500007c02 */ /* 0x000fee0008000f00 */
.L_x_231:
[----:B-1----:R1:W2:Y:S02]  /*eea0*/  SYNCS.PHASECHK.TRANS64.TRYWAIT P0, [R0+URZ+0x80], R34 ;  /* 0x00008022000075a7 */ /* 0x0022a400080011ff */
[----:B--2---:R-:W-:Y:S05]  /*eeb0*/  @!P0 NANOSLEEP.SYNCS 0x989680 ;  /* 0x009896800000895d */ /* 0x004fea0003900000 */
[----:B------:R-:W2:Y:S02]  /*eec0*/  @!P0 SYNCS.PHASECHK.TRANS64 P0, [R0+URZ+0x80], R34 ;  /* 0x00008022000085a7 */ /* 0x000ea400080010ff */
[----:B--2---:R-:W-:Y:S05]  /*eed0*/  @!P0 BRA `(.L_x_231) ;  /* 0xfffffffc00f08947 */ /* 0x004fea000383ffff */
[----:B------:R-:W-:Y:S05]  /*eee0*/  BRA `(.L_x_232) ;  /* 0xffffff6400707947 */ /* 0x000fea000383ffff */
.L_x_90:
[----:B------:R-:W-:Y:S07]  /*eef0*/  MOV R0, UR5 ;  /* 0x0000000500007c02 */ /* 0x000fee0008000f00 */
.L_x_233:
[----:B-1----:R1:W2:Y:S02]  /*ef00*/  SYNCS.PHASECHK.TRANS64.TRYWAIT P0, [R0+URZ+0x88], R34 ;  /* 0x00008822000075a7 */ /* 0x0022a400080011ff */
[----:B--2---:R-:W-:Y:S05]  /*ef10*/  @!P0 NANOSLEEP.SYNCS 0x989680 ;  /* 0x009896800000895d */ /* 0x004fea0003900000 */
[----:B------:R-:W2:Y:S02]  /*ef20*/  @!P0 SYNCS.PHASECHK.TRANS64 P0, [R0+URZ+0x88], R34 ;  /* 0x00008822000085a7 */ /* 0x000ea400080010ff */
[----:B--2---:R-:W-:Y:S05]  /*ef30*/  @!P0 BRA `(.L_x_233) ;  /* 0xfffffffc00f08947 */ /* 0x004fea000383ffff */
[----:B------:R-:W-:Y:S05]  /*ef40*/  BRA `(.L_x_234) ;  /* 0xffffff6400d07947 */ /* 0x000fea000383ffff */
.L_x_91:
[----:B------:R-:W-:Y:S07]  /*ef50*/  MOV R0, UR5 ;  /* 0x0000000500007c02 */ /* 0x000fee0008000f00 */
.L_x_235:
[----:B-1----:R1:W2:Y:S02]  /*ef60*/  SYNCS.PHASECHK.TRANS64.TRYWAIT P0, [R0+URZ+0x90], R34 ;  /* 0x00009022000075a7 */ /* 0x0022a400080011ff */
[----:B--2---:R-:W-:Y:S05]  /*ef70*/  @!P0 NANOSLEEP.SYNCS 0x989680 ;  /* 0x009896800000895d */ /* 0x004fea0003900000 */
[----:B------:R-:W2:Y:S02]  /*ef80*/  @!P0 SYNCS.PHASECHK.TRANS64 P0, [R0+URZ+0x90], R34 ;  /* 0x00009022000085a7 */ /* 0x000ea400080010ff */
[----:B--2---:R-:W-:Y:S05]  /*ef90*/  @!P0 BRA `(.L_x_235) ;  /* 0xfffffffc00f08947 */ /* 0x004fea000383ffff */
[----:B------:R-:W-:Y:S05]  /*efa0*/  BRA `(.L_x_236) ;  /* 0xffffff68002c7947 */ /* 0x000fea000383ffff */
.L_x_92:
[----:B------:R-:W-:Y:S07]  /*efb0*/  MOV R0, UR5 ;  /* 0x0000000500007c02 */ /* 0x000fee0008000f00 */
.L_x_237:
[----:B-1----:R1:W2:Y:S02]  /*efc0*/  SYNCS.PHASECHK.TRANS64.TRYWAIT P0, [R0+URZ+0x98], R34 ;  /* 0x00009822000075a7 */ /* 0x0022a400080011ff */
[----:B--2---:R-:W-:Y:S05]  /*efd0*/  @!P0 NANOSLEEP.SYNCS 0x989680 ;  /* 0x009896800000895d */ /* 0x004fea0003900000 */
[----:B------:R-:W2:Y:S02]  /*efe0*/  @!P0 SYNCS.PHASECHK.TRANS64 P0, [R0+URZ+0x98], R34 ;  /* 0x00009822000085a7 */ /* 0x000ea400080010ff */
[----:B--2---:R-:W-:Y:S05]  /*eff0*/  @!P0 BRA `(.L_x_237) ;  /* 0xfffffffc00f08947 */ /* 0x004fea000383ffff */
[----:B------:R-:W-:Y:S05]  /*f000*/  BRA `(.L_x_238) ;  /* 0xffffff6800c87947 */ /* 0x000fea000383ffff */
.L_x_94:
[----:B------:R-:W-:-:S07]  /*f010*/  MOV R0, UR5 ;  /* 0x0000000500007c02 */ /* 0x000fce0008000f00 */
.L_x_239:
[----:B-1----:R1:W2:Y:S02]  /*f020*/  SYNCS.PHASECHK.TRANS64.TRYWAIT P0, [R0+URZ+0x80], R28 ;  /* 0x0000801c000075a7 */ /* 0x0022a400080011ff */
[----:B--2---:R-:W-:Y:S05]  /*f030*/  @!P0 NANOSLEEP.SYNCS 0x989680 ;  /* 0x009896800000895d */ /* 0x004fea0003900000 */
[----:B------:R-:W2:Y:S02]  /*f040*/  @!P0 SYNCS.PHASECHK.TRANS64 P0, [R0+URZ+0x80], R28 ;  /* 0x0000801c000085a7 */ /* 0x000ea400080010ff */
[----:B--2---:R-:W-:Y:S05]  /*f050*/  @!P0 BRA `(.L_x_239) ;  /* 0xfffffffc00f08947 */ /* 0x004fea000383ffff */
[----:B------:R-:W-:Y:S05]  /*f060*/  BRA `(.L_x_240) ;  /* 0xffffff6c00487947 */ /* 0x000fea000383ffff */
.L_x_95:
[----:B-1----:R-:W-:-:S07]  /*f070*/  MOV R0, UR5 ;  /* 0x0000000500007c02 */ /* 0x002fce0008000f00 */
.L_x_241:
[----:B-1----:R1:W2:Y:S02]  /*f080*/  SYNCS.PHASECHK.TRANS64.TRYWAIT P0, [R0+URZ+0x88], R28 ;  /* 0x0000881c000075a7 */ /* 0x0022a400080011ff */
[----:B--2---:R-:W-:Y:S05]  /*f090*/  @!P0 NANOSLEEP.SYNCS 0x989680 ;  /* 0x009896800000895d */ /* 0x004fea0003900000 */
[----:B------:R-:W2:Y:S02]  /*f0a0*/  @!P0 SYNCS.PHASECHK.TRANS64 P0, [R0+URZ+0x88], R28 ;  /* 0x0000881c000085a7 */ /* 0x000ea400080010ff */
[----:B--2---:R-:W-:Y:S05]  /*f0b0*/  @!P0 BRA `(.L_x_241) ;  /* 0xfffffffc00f08947 */ /* 0x004fea000383ffff */
[----:B------:R-:W-:Y:S05]  /*f0c0*/  BRA `(.L_x_242) ;  /* 0xffffff6c00387947 */ /* 0x000fea000383ffff */
.L_x_96:
[----:B------:R-:W-:-:S07]  /*f0d0*/  MOV R2, UR5 ;  /* 0x0000000500027c02 */ /* 0x000fce0008000f00 */
.L_x_243:
[----:B-1----:R1:W2:Y:S02]  /*f0e0*/  SYNCS.PHASECHK.TRANS64.TRYWAIT P0, [R2+URZ+0x90], R28 ;  /* 0x0000901c020075a7 */ /* 0x0022a400080011ff */
[----:B--2---:R-:W-:Y:S05]  /*f0f0*/  @!P0 NANOSLEEP.SYNCS 0x989680 ;  /* 0x009896800000895d */ /* 0x004fea0003900000 */
[----:B------:R-:W2:Y:S02]  /*f100*/  @!P0 SYNCS.PHASECHK.TRANS64 P0, [R2+URZ+0x90], R28 ;  /* 0x0000901c020085a7 */ /* 0x000ea400080010ff */
[----:B--2---:R-:W-:Y:S05]  /*f110*/  @!P0 BRA `(.L_x_243) ;  /* 0xfffffffc00f08947 */ /* 0x004fea000383ffff */
[----:B------:R-:W-:Y:S05]  /*f120*/  BRA `(.L_x_244) ;  /* 0xffffff6c002c7947 */ /* 0x000fea000383ffff */
.L_x_98:
[----:B--2---:R2:W3:Y:S02]  /*f130*/  SYNCS.PHASECHK.TRANS64.TRYWAIT P0, [R0+URZ+0xb0], R2 ;  /* 0x0000b002000075a7 */ /* 0x0044e400080011ff */
[----:B---3--:R-:W-:Y:S05]  /*f140*/  @!P0 NANOSLEEP.SYNCS 0x989680 ;  /* 0x009896800000895d */ /* 0x008fea0003900000 */
[----:B------:R-:W3:Y:S02]  /*f150*/  @!P0 SYNCS.PHASECHK.TRANS64 P0, [R0+URZ+0xb0], R2 ;  /* 0x0000b002000085a7 */ /* 0x000ee400080010ff */
[----:B---3--:R-:W-:Y:S05]  /*f160*/  @!P0 BRA `(.L_x_98) ;  /* 0xfffffffc00f08947 */ /* 0x008fea000383ffff */
[----:B------:R-:W-:Y:S05]  /*f170*/  BRA `(.L_x_245) ;  /* 0xffffff6c00f07947 */ /* 0x000fea000383ffff */
.L_x_109:
[----:B-1----:R-:W-:Y:S04]  /*f180*/  MOV R4, UR52 ;  /* 0x0000003400047c02 */ /* 0x002fe80008000f00 */
[----:B------:R1:W2:Y:S03]  /*f190*/  SYNCS.PHASECHK.TRANS64.TRYWAIT P1, [R4+URZ+0x60], R5 ;  /* 0x00006005040075a7 */ /* 0x0002a600080211ff */
[----:B--2---:R-:W-:Y:S05]  /*f1a0*/  @!P1 NANOSLEEP.SYNCS 0x989680 ;  /* 0x009896800000995d */ /* 0x004fea0003900000 */
[----:B------:R-:W2:Y:S02]  /*f1b0*/  @!P1 SYNCS.PHASECHK.TRANS64 P1, [R4+URZ+0x60], R5 ;  /* 0x00006005040095a7 */ /* 0x000ea400080210ff */
[----:B--2---:R-:W-:Y:S05]  /*f1c0*/  @!P1 BRA `(.L_x_109) ;  /* 0xfffffffc00ec9947 */ /* 0x004fea000383ffff */
[----:B------:R-:W-:Y:S05]  /*f1d0*/  BRA `(.L_x_108) ;  /* 0xffffff7800fc7947 */ /* 0x000fea000383ffff */
.L_x_111:
[----:B------:R1:W1:Y:S02]  /*f1e0*/  SYNCS.PHASECHK.TRANS64.TRYWAIT P0, [R58+URZ+0xd0], R3 ;  /* 0x0000d0033a0075a7 */ /* 0x00026400080011ff */
[----:B-1----:R-:W-:Y:S05]  /*f1f0*/  @!P0 NANOSLEEP.SYNCS 0x989680 ;  /* 0x009896800000895d */ /* 0x002fea0003900000 */
[----:B------:R-:W1:Y:S02]  /*f200*/  @!P0 SYNCS.PHASECHK.TRANS64 P0, [R58+URZ+0xd0], R3 ;  /* 0x0000d0033a0085a7 */ /* 0x000e6400080010ff */
[----:B-1----:R-:W-:Y:S05]  /*f210*/  @!P0 BRA `(.L_x_111) ;  /* 0xfffffffc00f08947 */ /* 0x002fea000383ffff */
[----:B------:R-:W-:Y:S05]  /*f220*/  BRA `(.L_x_110) ;  /* 0xffffff7c00207947 */ /* 0x000fea000383ffff */
.L_x_122:
[----:B-1----:R1:W3:Y:S02]  /*f230*/  SYNCS.PHASECHK.TRANS64.TRYWAIT P0, [R2+URZ+0x60], R0 ;  /* 0x00006000020075a7 */ /* 0x0022e400080011ff */
[----:B---3--:R-:W-:Y:S05]  /*f240*/  @!P0 NANOSLEEP.SYNCS 0x989680 ;  /* 0x009896800000895d */ /* 0x008fea0003900000 */
[----:B------:R-:W3:Y:S02]  /*f250*/  @!P0 SYNCS.PHASECHK.TRANS64 P0, [R2+URZ+0x60], R0 ;  /* 0x00006000020085a7 */ /* 0x000ee400080010ff */
[----:B---3--:R-:W-:Y:S05]  /*f260*/  @!P0 BRA `(.L_x_122) ;  /* 0xfffffffc00f08947 */ /* 0x008fea000383ffff */
[----:B------:R-:W-:Y:S05]  /*f270*/  BRA `(.L_x_121) ;  /* 0xffffff8800bc7947 */ /* 0x000fea000383ffff */
.L_x_132:
[----:B-1----:R1:W3:Y:S02]  /*f280*/  SYNCS.PHASECHK.TRANS64.TRYWAIT P0, [R0+URZ+0x60], R20 ;  /* 0x00006014000075a7 */ /* 0x0022e400080011ff */
[----:B---3--:R-:W-:Y:S05]  /*f290*/  @!P0 NANOSLEEP.SYNCS 0x989680 ;  /* 0x009896800000895d */ /* 0x008fea0003900000 */
[----:B------:R-:W3:Y:S02]  /*f2a0*/  @!P0 SYNCS.PHASECHK.TRANS64 P0, [R0+URZ+0x60], R20 ;  /* 0x00006014000085a7 */ /* 0x000ee400080010ff */
[----:B---3--:R-:W-:Y:S05]  /*f2b0*/  @!P0 BRA `(.L_x_132) ;  /* 0xfffffffc00f08947 */ /* 0x008fea000383ffff */
[----:B------:R-:W-:Y:S05]  /*f2c0*/  BRA `(.L_x_131) ;  /* 0xffffff9800547947 */ /* 0x000fea000383ffff */
.L_x_142:
[----:B-1----:R1:W3:Y:S02]  /*f2d0*/  SYNCS.PHASECHK.TRANS64.TRYWAIT P0, [R0+URZ+0x60], R20 ;  /* 0x00006014000075a7 */ /* 0x0022e400080011ff */
[----:B---3--:R-:W-:Y:S05]  /*f2e0*/  @!P0 NANOSLEEP.SYNCS 0x989680 ;  /* 0x009896800000895d */ /* 0x008fea0003900000 */
[----:B------:R-:W3:Y:S02]  /*f2f0*/  @!P0 SYNCS.PHASECHK.TRANS64 P0, [R0+URZ+0x60], R20 ;  /* 0x00006014000085a7 */ /* 0x000ee400080010ff */
[----:B---3--:R-:W-:Y:S05]  /*f300*/  @!P0 BRA `(.L_x_142) ;  /* 0xfffffffc00f08947 */ /* 0x008fea000383ffff */
[----:B------:R-:W-:Y:S05]  /*f310*/  BRA `(.L_x_141) ;  /* 0xffffffa400d07947 */ /* 0x000fea000383ffff */
.L_x_152:
[----:B-1----:R1:W3:Y:S02]  /*f320*/  SYNCS.PHASECHK.TRANS64.TRYWAIT P0, [R0+URZ+0x60], R20 ;  /* 0x00006014000075a7 */ /* 0x0022e400080011ff */
[----:B---3--:R-:W-:Y:S05]  /*f330*/  @!P0 NANOSLEEP.SYNCS 0x989680 ;  /* 0x009896800000895d */ /* 0x008fea0003900000 */
[----:B------:R-:W3:Y:S02]  /*f340*/  @!P0 SYNCS.PHASECHK.TRANS64 P0, [R0+URZ+0x60], R20 ;  /* 0x00006014000085a7 */ /* 0x000ee400080010ff */
[----:B---3--:R-:W-:Y:S05]  /*f350*/  @!P0 BRA `(.L_x_152) ;  /* 0xfffffffc00f08947 */ /* 0x008fea000383ffff */
[----:B------:R-:W-:Y:S05]  /*f360*/  BRA `(.L_x_151) ;  /* 0xffffffb400747947 */ /* 0x000fea000383ffff */
.L_x_162:
[----:B-1----:R1:W2:Y:S02]  /*f370*/  SYNCS.PHASECHK.TRANS64.TRYWAIT P0, [R0+URZ+0x60], R20 ;  /* 0x00006014000075a7 */ /* 0x0022a400080011ff */
[----:B--2---:R-:W-:Y:S05]  /*f380*/  @!P0 NANOSLEEP.SYNCS 0x989680 ;  /* 0x009896800000895d */ /* 0x004fea0003900000 */
[----:B------:R-:W2:Y:S02]  /*f390*/  @!P0 SYNCS.PHASECHK.TRANS64 P0, [R0+URZ+0x60], R20 ;  /* 0x00006014000085a7 */ /* 0x000ea400080010ff */
[----:B--2---:R-:W-:Y:S05]  /*f3a0*/  @!P0 BRA `(.L_x_162) ;  /* 0xfffffffc00f08947 */ /* 0x004fea000383ffff */
[----:B------:R-:W-:Y:S05]  /*f3b0*/  BRA `(.L_x_161) ;  /* 0xffffffc400087947 */ /* 0x000fea000383ffff */
.L_x_172:
[----:B-1----:R1:W2:Y:S02]  /*f3c0*/  SYNCS.PHASECHK.TRANS64.TRYWAIT P0, [R0+URZ+0x60], R20 ;  /* 0x00006014000075a7 */ /* 0x0022a400080011ff */
[----:B--2---:R-:W-:Y:S05]  /*f3d0*/  @!P0 NANOSLEEP.SYNCS 0x989680 ;  /* 0x009896800000895d */ /* 0x004fea0003900000 */
[----:B------:R-:W2:Y:S02]  /*f3e0*/  @!P0 SYNCS.PHASECHK.TRANS64 P0, [R0+URZ+0x60], R20 ;  /* 0x00006014000085a7 */ /* 0x000ea400080010ff */
[----:B--2---:R-:W-:Y:S05]  /*f3f0*/  @!P0 BRA `(.L_x_172) ;  /* 0xfffffffc00f08947 */ /* 0x004fea000383ffff */
[----:B------:R-:W-:Y:S05]  /*f400*/  BRA `(.L_x_171) ;  /* 0xffffffd000b07947 */ /* 0x000fea000383ffff */
.L_x_182:
[----:B--2---:R2:W3:Y:S02]  /*f410*/  SYNCS.PHASECHK.TRANS64.TRYWAIT P0, [R0+URZ+0x60], R110 ;  /* 0x0000606e000075a7 */ /* 0x0044e400080011ff */
[----:B---3--:R-:W-:Y:S05]  /*f420*/  @!P0 NANOSLEEP.SYNCS 0x989680 ;  /* 0x009896800000895d */ /* 0x008fea0003900000 */
[----:B------:R-:W3:Y:S02]  /*f430*/  @!P0 SYNCS.PHASECHK.TRANS64 P0, [R0+URZ+0x60], R110 ;  /* 0x0000606e000085a7 */ /* 0x000ee400080010ff */
[----:B---3--:R-:W-:Y:S05]  /*f440*/  @!P0 BRA `(.L_x_182) ;  /* 0xfffffffc00f08947 */ /* 0x008fea000383ffff */
[----:B------:R-:W-:Y:S05]  /*f450*/  BRA `(.L_x_181) ;  /* 0xffffffe0003c7947 */ /* 0x000fea000383ffff */
        .weak           $__internal_0_$__cuda_sm10x_tcgen05_guardrail_trap_col_being_dealloced_not_returned_by_alloc
        .type           $__internal_0_$__cuda_sm10x_tcgen05_guardrail_trap_col_being_dealloced_not_returned_by_alloc,@function
        .size           $__internal_0_$__cuda_sm10x_tcgen05_guardrail_trap_col_being_dealloced_not_returned_by_alloc,($__internal_1_$__cuda_sm10x_tcgen05_guardrail_trap_phase_invalid_during_alloc - $__internal_0_$__cuda_sm10x_tcgen05_guardrail_trap_col_being_dealloced_not_returned_by_alloc)
$__internal_0_$__cuda_sm10x_tcgen05_guardrail_trap_col_being_dealloced_not_returned_by_alloc:
[----:B------:R-:W-:Y:S05]  /*f460*/  BPT.TRAP 0x1 ;  /* 0x000000040000795c */ /* 0x000fea0000300000 */
[----:B------:R-:W-:-:S04]  /*f470*/  HFMA2 R3, -RZ, RZ, 0, 0 ;  /* 0x00000000ff037431 */ /* 0x000fc800000001ff */
[----:B------:R-:W-:Y:S05]  /*f480*/  RET.REL.NODEC R2 `(_ZN7cutlass13device_kernelINS_4gemm6kernel13GemmUniversalIN4cute5tupleIJiiiiEEENS1_10collective13CollectiveMmaINS1_46MainloopSm100TmaUmmaWarpSpecializedBlockScaledILi6ELi2ELi2ENS5_IJNS4_1CILi2EEENSA_ILi4EEENSA_ILi1EEEEEEEENS5_IJNSA_ILi128EEESG_NSA_ILi256EEEEEENS5_IJNS_12float_e2m1_tENS_13float_ue8m0_tEEEENS5_IJNS5_IJlSD_lEEENS4_6LayoutINS5_IJNS5_IJNS5_IJNSA_ILi32EEESC_EEEiEEESQ_NS5_IJSD_iEEEEEENS5_IJNS5_IJNS5_IJNSA_ILi16EEESC_EEEiEEENS5_IJNS5_IJNSA_ILi0EEESD_EEENSA_ILi512EEEEEENS5_IJSW_iEEEEEEEEEEESL_S13_NS4_8TiledMMAINS4_8MMA_AtomIJNS4_17SM100_MMA_MXF4_SSISJ_SJ_fSK_Li128ELi128ELi32ELNS4_4UMMA5MajorE0ELS18_0ELNS17_7ScaleInE0ELS19_0EEEEEENSN_INS5_IJSD_SD_SD_EEENS5_IJSW_SW_SW_EEEEENS5_IJNS4_10UnderscoreES1F_S1F_EEEEENS5_IJNS4_23SM90_TMA_LOAD_MULTICASTES1I_EEENS5_IJNS4_14ComposedLayoutINS4_7SwizzleILi3ELi4ELi3EEENS4_18smem_ptr_flag_bitsILi4EEENSN_INS5_IJNSA_ILi8EEESH_EEENS5_IJSH_SD_EEEEEEENSN_INS5_IJNS5_IJNS5_IJSP_SD_EEENS5_IJSO_SB_EEEEEESD_NS5_IJSB_SB_EEEEEENS5_IJNS5_IJNS5_IJSU_SY_EEESX_EEESW_NS5_IJSB_SY_EEEEEEEEEEEvNS4_8identityES1J_S24_vS25_EENS_8epilogue10collective18CollectiveEpilogueINS27_23Sm100TmaWarpSpecializedILi4ELi2ELi16ELb1ELb0EEEJNS5_IJNSA_ILi64EEESG_SH_EEENS5_IJNSN_IS2C_SD_EENSN_INS5_IJST_SB_EEENS5_IJSD_S2C_EEEEEEEENS_10bfloat16_tESM_S2J_SM_NS27_6fusion15FusionCallbacksIS2B_NS2K_17LinearCombinationIS2J_fS2J_fLNS_15FloatRoundStyleE2EEES2D_S2I_JEEENS4_5SM1004TMEM4LOAD26SM100_TMEM_LOAD_32dp32b16xENS4_13SM90_TMA_LOADENS1K_INS1L_ILi1ELi4ELi3EEENS1N_ILi16EEENSN_INS5_IJS1P_ST_EEENS5_IJST_SD_EEEEEEENS4_39AutoVectorizingCopyWithAssumedAlignmentILi128EEENS4_14SM90_TMA_STOREES30_S32_S32_EEEvvEEEEvNT_6ParamsE) ;  /* 0xffffff0802dc7950 */ /* 0x000fea0003c3ffff */
        .weak           $__internal_1_$__cuda_sm10x_tcgen05_guardrail_trap_phase_invalid_during_alloc
        .type           $__internal_1_$__cuda_sm10x_tcgen05_guardrail_trap_phase_invalid_during_alloc,@function
        .size           $__internal_1_$__cuda_sm10x_tcgen05_guardrail_trap_phase_invalid_during_alloc,($__internal_2_$__cuda_sm10x_tcgen05_guardrail_trap_unallocated_columns_being_dealloced - $__internal_1_$__cuda_sm10x_tcgen05_guardrail_trap_phase_invalid_during_alloc)
$__internal_1_$__cuda_sm10x_tcgen05_guardrail_trap_phase_invalid_during_alloc:
[----:B------:R-:W-:Y:S05]  /*f490*/  BPT.TRAP 0x1 ;  /* 0x000000040000795c */ /* 0x000fea0000300000 */
[----:B------:R-:W-:-:S04]  /*f4a0*/  MOV R5, 0x0 ;  /* 0x0000000000057802 */ /* 0x000fc80000000f00 */
[----:B------:R-:W-:Y:S05]  /*f4b0*/  RET.REL.NODEC R4 `(_ZN7cutlass13device_kernelINS_4gemm6kernel13GemmUniversalIN4cute5tupleIJiiiiEEENS1_10collective13CollectiveMmaINS1_46MainloopSm100TmaUmmaWarpSpecializedBlockScaledILi6ELi2ELi2ENS5_IJNS4_1CILi2EEENSA_ILi4EEENSA_ILi1EEEEEEEENS5_IJNSA_ILi128EEESG_NSA_ILi256EEEEEENS5_IJNS_12float_e2m1_tENS_13float_ue8m0_tEEEENS5_IJNS5_IJlSD_lEEENS4_6LayoutINS5_IJNS5_IJNS5_IJNSA_ILi32EEESC_EEEiEEESQ_NS5_IJSD_iEEEEEENS5_IJNS5_IJNS5_IJNSA_ILi16EEESC_EEEiEEENS5_IJNS5_IJNSA_ILi0EEESD_EEENSA_ILi512EEEEEENS5_IJSW_iEEEEEEEEEEESL_S13_NS4_8TiledMMAINS4_8MMA_AtomIJNS4_17SM100_MMA_MXF4_SSISJ_SJ_fSK_Li128ELi128ELi32ELNS4_4UMMA5MajorE0ELS18_0ELNS17_7ScaleInE0ELS19_0EEEEEENSN_INS5_IJSD_SD_SD_EEENS5_IJSW_SW_SW_EEEEENS5_IJNS4_10UnderscoreES1F_S1F_EEEEENS5_IJNS4_23SM90_TMA_LOAD_MULTICASTES1I_EEENS5_IJNS4_14ComposedLayoutINS4_7SwizzleILi3ELi4ELi3EEENS4_18smem_ptr_flag_bitsILi4EEENSN_INS5_IJNSA_ILi8EEESH_EEENS5_IJSH_SD_EEEEEEENSN_INS5_IJNS5_IJNS5_IJSP_SD_EEENS5_IJSO_SB_EEEEEESD_NS5_IJSB_SB_EEEEEENS5_IJNS5_IJNS5_IJSU_SY_EEESX_EEESW_NS5_IJSB_SY_EEEEEEEEEEEvNS4_8identityES1J_S24_vS25_EENS_8epilogue10collective18CollectiveEpilogueINS27_23Sm100TmaWarpSpecializedILi4ELi2ELi16ELb1ELb0EEEJNS5_IJNSA_ILi64EEESG_SH_EEENS5_IJNSN_IS2C_SD_EENSN_INS5_IJST_SB_EEENS5_IJSD_S2C_EEEEEEEENS_10bfloat16_tESM_S2J_SM_NS27_6fusion15FusionCallbacksIS2B_NS2K_17LinearCombinationIS2J_fS2J_fLNS_15FloatRoundStyleE2EEES2D_S2I_JEEENS4_5SM1004TMEM4LOAD26SM100_TMEM_LOAD_32dp32b16xENS4_13SM90_TMA_LOADENS1K_INS1L_ILi1ELi4ELi3EEENS1N_ILi16EEENSN_INS5_IJS1P_ST_EEENS5_IJST_SD_EEEEEEENS4_39AutoVectorizingCopyWithAssumedAlignmentILi128EEENS4_14SM90_TMA_STOREES30_S32_S32_EEEvvEEEEvNT_6ParamsE) ;  /* 0xffffff0804d07950 */ /* 0x000fea0003c3ffff */
        .weak           $__internal_2_$__cuda_sm10x_tcgen05_guardrail_trap_unallocated_columns_being_dealloced
        .type           $__internal_2_$__cuda_sm10x_tcgen05_guardrail_trap_unallocated_columns_being_dealloced,@function
        .size           $__internal_2_$__cuda_sm10x_tcgen05_guardrail_trap_unallocated_columns_being_dealloced,(.L_x_247 - $__internal_2_$__cuda_sm10x_tcgen05_guardrail_trap_unallocated_columns_being_dealloced)
$__internal_2_$__cuda_sm10x_tcgen05_guardrail_trap_unallocated_columns_being_dealloced:
[----:B------:R-:W-:Y:S05]  /*f4c0*/  BPT.TRAP 0x1 ;  /* 0x000000040000795c */ /* 0x000fea0000300000 */
[----:B------:R-:W-:-:S04]  /*f4d0*/  HFMA2 R3, -RZ, RZ, 0, 0 ;  /* 0x00000000ff037431 */ /* 0x000fc800000001ff */
[----:B------:R-:W-:Y:S05]  /*f4e0*/  RET.REL.NODEC R2 `(_ZN7cutlass13device_kernelINS_4gemm6kernel13GemmUniversalIN4cute5tupleIJiiiiEEENS1_10collective13CollectiveMmaINS1_46MainloopSm100TmaUmmaWarpSpecializedBlockScaledILi6ELi2ELi2ENS5_IJNS4_1CILi2EEENSA_ILi4EEENSA_ILi1EEEEEEEENS5_IJNSA_ILi128EEESG_NSA_ILi256EEEEEENS5_IJNS_12float_e2m1_tENS_13float_ue8m0_tEEEENS5_IJNS5_IJlSD_lEEENS4_6LayoutINS5_IJNS5_IJNS5_IJNSA_ILi32EEESC_EEEiEEESQ_NS5_IJSD_iEEEEEENS5_IJNS5_IJNS5_IJNSA_ILi16EEESC_EEEiEEENS5_IJNS5_IJNSA_ILi0EEESD_EEENSA_ILi512EEEEEENS5_IJSW_iEEEEEEEEEEESL_S13_NS4_8TiledMMAINS4_8MMA_AtomIJNS4_17SM100_MMA_MXF4_SSISJ_SJ_fSK_Li128ELi128ELi32ELNS4_4UMMA5MajorE0ELS18_0ELNS17_7ScaleInE0ELS19_0EEEEEENSN_INS5_IJSD_SD_SD_EEENS5_IJSW_SW_SW_EEEEENS5_IJNS4_10UnderscoreES1F_S1F_EEEEENS5_IJNS4_23SM90_TMA_LOAD_MULTICASTES1I_EEENS5_IJNS4_14ComposedLayoutINS4_7SwizzleILi3ELi4ELi3EEENS4_18smem_ptr_flag_bitsILi4EEENSN_INS5_IJNSA_ILi8EEESH_EEENS5_IJSH_SD_EEEEEEENSN_INS5_IJNS5_IJNS5_IJSP_SD_EEENS5_IJSO_SB_EEEEEESD_NS5_IJSB_SB_EEEEEENS5_IJNS5_IJNS5_IJSU_SY_EEESX_EEESW_NS5_IJSB_SY_EEEEEEEEEEEvNS4_8identityES1J_S24_vS25_EENS_8epilogue10collective18CollectiveEpilogueINS27_23Sm100TmaWarpSpecializedILi4ELi2ELi16ELb1ELb0EEEJNS5_IJNSA_ILi64EEESG_SH_EEENS5_IJNSN_IS2C_SD_EENSN_INS5_IJST_SB_EEENS5_IJSD_S2C_EEEEEEEENS_10bfloat16_tESM_S2J_SM_NS27_6fusion15FusionCallbacksIS2B_NS2K_17LinearCombinationIS2J_fS2J_fLNS_15FloatRoundStyleE2EEES2D_S2I_JEEENS4_5SM1004TMEM4LOAD26SM100_TMEM_LOAD_32dp32b16xENS4_13SM90_TMA_LOADENS1K_INS1L_ILi1ELi4ELi3EEENS1N_ILi16EEENSN_INS5_IJS1P_ST_EEENS5_IJST_SD_EEEEEEENS4_39AutoVectorizingCopyWithAssumedAlignmentILi128EEENS4_14SM90_TMA_STOREES30_S32_S32_EEEvvEEEEvNT_6ParamsE) ;  /* 0xffffff0802c47950 */ /* 0x000fea0003c3ffff */
.L_x_246:
[----:B------:R-:W-:-:S00]  /*f4f0*/  BRA `(.L_x_246) ;  /* 0xfffffffc00fc7947 */ /* 0x000fc0000383ffff */
[----:B------:R-:W-:-:S00]  /*f500*/  NOP ;  /* 0x0000000000007918 */ /* 0x000fc00000000000 */
[----:B------:R-:W-:-:S00]  /*f510*/  NOP ;  /* 0x0000000000007918 */ /* 0x000fc00000000000 */
[----:B------:R-:W-:-:S00]  /*f520*/  NOP ;  /* 0x0000000000007918 */ /* 0x000fc00000000000 */
[----:B------:R-:W-:-:S00]  /*f530*/  NOP ;  /* 0x0000000000007918 */ /* 0x000fc00000000000 */
[----:B------:R-:W-:-:S00]  /*f540*/  NOP ;  /* 0x0000000000007918 */ /* 0x000fc00000000000 */
[----:B------:R-:W-:-:S00]  /*f550*/  NOP ;  /* 0x0000000000007918 */ /* 0x000fc00000000000 */
[----:B------:R-:W-:-:S00]  /*f560*/  NOP ;  /* 0x0000000000007918 */ /* 0x000fc00000000000 */
[----:B------:R-:W-:-:S00]  /*f570*/  NOP ;  /* 0x0000000000007918 */ /* 0x000fc00000000000 */
.L_x_247:


//--------------------- .nv.global.init           --------------------------
	.section	.nv.global.init,"aw",@progbits
.nv.global.init:
	.type		$str$29,@object
	.size		$str$29,($str$30 - $str$29)
$str$29:
        /*0000*/ 	.byte	0x28, 0x61, 0x64, 0x64, 0x72, 0x65, 0x73, 0x73, 0x20, 0x26, 0x20, 0x6d, 0x61, 0x73, 0x6b, 0x29
        /*0010*/ 	.byte	0x20, 0x3d, 0x3d, 0x20, 0x30, 0x00
	.type		$str$30,@object
	.size		$str$30,($str$26 - $str$30)
$str$30:
        /*0016*/ 	.byte	0x2f, 0x74, 0x6d, 0x70, 0x2f, 0x63, 0x75, 0x74, 0x6c, 0x61, 0x73, 0x73, 0x5f, 0x73, 0x77, 0x65
        /*0026*/ 	.byte	0x65, 0x70, 0x5f, 0x73, 0x72, 0x63, 0x2f, 0x69, 0x6e, 0x63, 0x6c, 0x75, 0x64, 0x65, 0x2f, 0x63
        /*0036*/ 	.byte	0x75, 0x74, 0x65, 0x2f, 0x70, 0x6f, 0x69, 0x6e, 0x74, 0x65, 0x72, 0x5f, 0x66, 0x6c, 0x61, 0x67
        /*0046*/ 	.byte	0x67, 0x65, 0x64, 0x2e, 0x68, 0x70, 0x70, 0x00
	.type		$str$26,@object
	.size		$str$26,($str$25 - $str$26)
$str$26:
        /*004e*/ 	.byte	0x2f, 0x74, 0x6d, 0x70, 0x2f, 0x63, 0x75, 0x74, 0x6c, 0x61, 0x73, 0x73, 0x5f, 0x73, 0x77, 0x65
        /*005e*/ 	.byte	0x65, 0x70, 0x5f, 0x73, 0x72, 0x63, 0x2f, 0x69, 0x6e, 0x63, 0x6c, 0x75, 0x64, 0x65, 0x2f, 0x63
        /*006e*/ 	.byte	0x75, 0x74, 0x65, 0x2f, 0x61, 0x74, 0x6f, 0x6d, 0x2f, 0x63, 0x6f, 0x70, 0x79, 0x5f, 0x74, 0x72
        /*007e*/ 	.byte	0x61, 0x69, 0x74, 0x73, 0x5f, 0x73, 0x6d, 0x31, 0x30, 0x30, 0x2e, 0x68, 0x70, 0x70, 0x00
	.type		$str$25,@object
	.size		$str$25,(__unnamed_1 - $str$25)
$str$25:
        /*008d*/ 	.byte	0x28, 0x28, 0x75, 0x69, 0x6e, 0x74, 0x33, 0x32, 0x5f, 0x74, 0x28, 0x74, 0x68, 0x72, 0x65, 0x61
        /*009d*/ 	.byte	0x64, 0x49, 0x64, 0x78, 0x2e, 0x78, 0x29, 0x20, 0x2f, 0x20, 0x33, 0x32, 0x29, 0x20, 0x25, 0x20
        /*00ad*/ 	.byte	0x34, 0x29, 0x20, 0x3d, 0x3d, 0x20, 0x28, 0x28, 0x28, 0x74, 0x6d, 0x65, 0x6d, 0x5f, 0x61, 0x64
        /*00bd*/ 	.byte	0x64, 0x72, 0x20, 0x3e, 0x3e, 0x20, 0x31, 0x36, 0x29, 0x20, 0x2f, 0x20, 0x33, 0x32, 0x29, 0x20
        /*00cd*/ 	.byte	0x25, 0x20, 0x34, 0x29, 0x00
	.type		__unnamed_1,@object
	.size		__unnamed_1,(__unnamed_2 - __unnamed_1)
__unnamed_1:
        /*00d2*/ 	.byte	0x61, 0x75, 0x74, 0x6f, 0x20, 0x63, 0x75, 0x74, 0x65, 0x3a, 0x3a, 0x61, 0x73, 0x5f, 0x70, 0x6f
        /* <DEDUP_REMOVED lines=24> */
        /*0262*/ 	.byte	0x43, 0x3c, 0x32, 0x30, 0x34, 0x38, 0x3e, 0x3e, 0x3e, 0x3e, 0x5d, 0x00
	.type		__unnamed_2,@object
	.size		__unnamed_2,(.L_2 - __unnamed_2)
__unnamed_2:
        /* <DEDUP_REMOVED lines=40> */
        /*04ee*/ 	.byte	0x3a, 0x3a, 0x43, 0x3c, 0x30, 0x3e, 0x3e, 0x3e, 0x3e, 0x5d, 0x00
.L_2:


//--------------------- .nv.shared._ZN7cutlass13device_kernelINS_4gemm6kernel13GemmUniversalIN4cute5tupleIJiiiiEEENS1_10collective13CollectiveMmaINS1_46MainloopSm100TmaUmmaWarpSpecializedBlockScaledILi6ELi2ELi2ENS5_IJNS4_1CILi2EEENSA_ILi4EEENSA_ILi1EEEEEEEENS5_IJNSA_ILi128EEESG_NSA_ILi256EEEEEENS5_IJNS_12float_e2m1_tENS_13float_ue8m0_tEEEENS5_IJNS5_IJlSD_lEEENS4_6LayoutINS5_IJNS5_IJNS5_IJNSA_ILi32EEESC_EEEiEEESQ_NS5_IJSD_iEEEEEENS5_IJNS5_IJNS5_IJNSA_ILi16EEESC_EEEiEEENS5_IJNS5_IJNSA_ILi0EEESD_EEENSA_ILi512EEEEEENS5_IJSW_iEEEEEEEEEEESL_S13_NS4_8TiledMMAINS4_8MMA_AtomIJNS4_17SM100_MMA_MXF4_SSISJ_SJ_fSK_Li128ELi128ELi32ELNS4_4UMMA5MajorE0ELS18_0ELNS17_7ScaleInE0ELS19_0EEEEEENSN_INS5_IJSD_SD_SD_EEENS5_IJSW_SW_SW_EEEEENS5_IJNS4_10UnderscoreES1F_S1F_EEEEENS5_IJNS4_23SM90_TMA_LOAD_MULTICASTES1I_EEENS5_IJNS4_14ComposedLayoutINS4_7SwizzleILi3ELi4ELi3EEENS4_18smem_ptr_flag_bitsILi4EEENSN_INS5_IJNSA_ILi8EEESH_EEENS5_IJSH_SD_EEEEEEENSN_INS5_IJNS5_IJNS5_IJSP_SD_EEENS5_IJSO_SB_EEEEEESD_NS5_IJSB_SB_EEEEEENS5_IJNS5_IJNS5_IJSU_SY_EEESX_EEESW_NS5_IJSB_SY_EEEEEEEEEEEvNS4_8identityES1J_S24_vS25_EENS_8epilogue10collective18CollectiveEpilogueINS27_23Sm100TmaWarpSpecializedILi4ELi2ELi16ELb1ELb0EEEJNS5_IJNSA_ILi64EEESG_SH_EEENS5_IJNSN_IS2C_SD_EENSN_INS5_IJST_SB_EEENS5_IJSD_S2C_EEEEEEEENS_10bfloat16_tESM_S2J_SM_NS27_6fusion15FusionCallbacksIS2B_NS2K_17LinearCombinationIS2J_fS2J_fLNS_15FloatRoundStyleE2EEES2D_S2I_JEEENS4_5SM1004TMEM4LOAD26SM100_TMEM_LOAD_32dp32b16xENS4_13SM90_TMA_LOADENS1K_INS1L_ILi1ELi4ELi3EEENS1N_ILi16EEENSN_INS5_IJS1P_ST_EEENS5_IJST_SD_EEEEEEENS4_39AutoVectorizingCopyWithAssumedAlignmentILi128EEENS4_14SM90_TMA_STOREES30_S32_S32_EEEvvEEEEvNT_6ParamsE --------------------------
	.section	.nv.shared._ZN7cutlass13device_kernelINS_4gemm6kernel13GemmUniversalIN4cute5tupleIJiiiiEEENS1_10collective13CollectiveMmaINS1_46MainloopSm100TmaUmmaWarpSpecializedBlockScaledILi6ELi2ELi2ENS5_IJNS4_1CILi2EEENSA_ILi4EEENSA_ILi1EEEEEEEENS5_IJNSA_ILi128EEESG_NSA_ILi256EEEEEENS5_IJNS_12float_e2m1_tENS_13float_ue8m0_tEEEENS5_IJNS5_IJlSD_lEEENS4_6LayoutINS5_IJNS5_IJNS5_IJNSA_ILi32EEESC_EEEiEEESQ_NS5_IJSD_iEEEEEENS5_IJNS5_IJNS5_IJNSA_ILi16EEESC_EEEiEEENS5_IJNS5_IJNSA_ILi0EEESD_EEENSA_ILi512EEEEEENS5_IJSW_iEEEEEEEEEEESL_S13_NS4_8TiledMMAINS4_8MMA_AtomIJNS4_17SM100_MMA_MXF4_SSISJ_SJ_fSK_Li128ELi128ELi32ELNS4_4UMMA5MajorE0ELS18_0ELNS17_7ScaleInE0ELS19_0EEEEEENSN_INS5_IJSD_SD_SD_EEENS5_IJSW_SW_SW_EEEEENS5_IJNS4_10UnderscoreES1F_S1F_EEEEENS5_IJNS4_23SM90_TMA_LOAD_MULTICASTES1I_EEENS5_IJNS4_14ComposedLayoutINS4_7SwizzleILi3ELi4ELi3EEENS4_18smem_ptr_flag_bitsILi4EEENSN_INS5_IJNSA_ILi8EEESH_EEENS5_IJSH_SD_EEEEEEENSN_INS5_IJNS5_IJNS5_IJSP_SD_EEENS5_IJSO_SB_EEEEEESD_NS5_IJSB_SB_EEEEEENS5_IJNS5_IJNS5_IJSU_SY_EEESX_EEESW_NS5_IJSB_SY_EEEEEEEEEEEvNS4_8identityES1J_S24_vS25_EENS_8epilogue10collective18CollectiveEpilogueINS27_23Sm100TmaWarpSpecializedILi4ELi2ELi16ELb1ELb0EEEJNS5_IJNSA_ILi64EEESG_SH_EEENS5_IJNSN_IS2C_SD_EENSN_INS5_IJST_SB_EEENS5_IJSD_S2C_EEEEEEEENS_10bfloat16_tESM_S2J_SM_NS27_6fusion15FusionCallbacksIS2B_NS2K_17LinearCombinationIS2J_fS2J_fLNS_15FloatRoundStyleE2EEES2D_S2I_JEEENS4_5SM1004TMEM4LOAD26SM100_TMEM_LOAD_32dp32b16xENS4_13SM90_TMA_LOADENS1K_INS1L_ILi1ELi4ELi3EEENS1N_ILi16EEENSN_INS5_IJS1P_ST_EEENS5_IJST_SD_EEEEEEENS4_39AutoVectorizingCopyWithAssumedAlignmentILi128EEENS4_14SM90_TMA_STOREES30_S32_S32_EEEvvEEEEvNT_6ParamsE,"aw",@nobits
	.sectionflags	@""
	.align	16
	.zero		1024


//--------------------- .nv.shared.reserved.0     --------------------------
	.section	.nv.shared.reserved.0,"aw",@nobits
	.weak		__nv_reservedSMEM_offset_0_alias
	.size		__nv_reservedSMEM_offset_0_alias, 0, 64
	.other		__nv_reservedSMEM_offset_0_alias,@"STO_CUDA_RESERVED_SHARED STV_DEFAULT"
__nv_reservedSMEM_offset_0_alias:
	.zero		0
.nv.shared.reserved.0:
	.zero		64
	.weak		__nv_reservedSMEM_tcgen05_partition
	.type		__nv_reservedSMEM_tcgen05_partition,@object
	.size		__nv_reservedSMEM_tcgen05_partition,(.L_0 - __nv_reservedSMEM_tcgen05_partition)
__nv_reservedSMEM_tcgen05_partition:
	.zero		32
.L_0:


//--------------------- .nv.global                --------------------------
	.section	.nv.global,"aw",@nobits
.nv.global:
	.type		_ZN40_INTERNAL_c22ac5b1_4_k_cu_7c91f0aa_273094cute1_E,@object
	.size		_ZN40_INTERNAL_c22ac5b1_4_k_cu_7c91f0aa_273094cute1_E,(_ZN40_INTERNAL_c22ac5b1_4_k_cu_7c91f0aa_273094cuda3std3__45__cpo6cbeginE - _ZN40_INTERNAL_c22ac5b1_4_k_cu_7c91f0aa_273094cute1_E)
_ZN40_INTERNAL_c22ac5b1_4_k_cu_7c91f0aa_273094cute1_E:
	.zero		1
	.type		_ZN40_INTERNAL_c22ac5b1_4_k_cu_7c91f0aa_273094cuda3std3__45__cpo6cbeginE,@object
	.size		_ZN40_INTERNAL_c22ac5b1_4_k_cu_7c91f0aa_273094cuda3std3__45__cpo6cbeginE,(_ZN40_INTERNAL_c22ac5b1_4_k_cu_7c91f0aa_273094cuda3std3__48in_placeE - _ZN40_INTERNAL_c22ac5b1_4_k_cu_7c91f0aa_273094cuda3std3__45__cpo6cbeginE)
_ZN40_INTERNAL_c22ac5b1_4_k_cu_7c91f0aa_273094cuda3std3__45__cpo6cbeginE:
	.zero		1
	.type		_ZN40_INTERNAL_c22ac5b1_4_k_cu_7c91f0aa_273094cuda3std3__48in_placeE,@object
	.size		_ZN40_INTERNAL_c22ac5b1_4_k_cu_7c91f0aa_273094cuda3std3__48in_placeE,(_ZN40_INTERNAL_c22ac5b1_4_k_cu_7c91f0aa_273094cuda3std6ranges3__45__cpo9iter_moveE - _ZN40_INTERNAL_c22ac5b1_4_k_cu_7c91f0aa_273094cuda3std3__48in_placeE)
_ZN40_INTERNAL_c22ac5b1_4_k_cu_7c91f0aa_273094cuda3std3__48in_placeE:
	.zero		1
	.type		_ZN40_INTERNAL_c22ac5b1_4_k_cu_7c91f0aa_273094cuda3std6ranges3__45__cpo9iter_moveE,@object
	.size		_ZN40_INTERNAL_c22ac5b1_4_k_cu_7c91f0aa_273094cuda3std6ranges3__45__cpo9iter_moveE,(_ZN40_INTERNAL_c22ac5b1_4_k_cu_7c91f0aa_273094cuda3std3__45__cpo5beginE - _ZN40_INTERNAL_c22ac5b1_4_k_cu_7c91f0aa_273094cuda3std6ranges3__45__cpo9iter_moveE)
_ZN40_INTERNAL_c22ac5b1_4_k_cu_7c91f0aa_273094cuda3std6ranges3__45__cpo9iter_moveE:
	.zero		1
	.type		_ZN40_INTERNAL_c22ac5b1_4_k_cu_7c91f0aa_273094cuda3std3__45__cpo5beginE,@object
	.size		_ZN40_INTERNAL_c22ac5b1_4_k_cu_7c91f0aa_273094cuda3std3__45__cpo5beginE,(_ZN40_INTERNAL_c22ac5b1_4_k_cu_7c91f0aa_273094cuda3std3__442_GLOBAL__N__c22ac5b1_4_k_cu_7c91f0aa_273096ignoreE - _ZN40_INTERNAL_c22ac5b1_4_k_cu_7c91f0aa_273094cuda3std3__45__cpo5beginE)
_ZN40_INTERNAL_c22ac5b1_4_k_cu_7c91f0aa_273094cuda3std3__45__cpo5beginE:
	.zero		1
	.type		_ZN40_INTERNAL_c22ac5b1_4_k_cu_7c91f0aa_273094cuda3std3__442_GLOBAL__N__c22ac5b1_4_k_cu_7c91f0aa_273096ignoreE,@object
	.size		_ZN40_INTERNAL_c22ac5b1_4_k_cu_7c91f0aa_273094cuda3std3__442_GLOBAL__N__c22ac5b1_4_k_cu_7c91f0aa_273096ignoreE,(_ZN40_INTERNAL_c22ac5b1_4_k_cu_7c91f0aa_273094cute7productE - _ZN40_INTERNAL_c22ac5b1_4_k_cu_7c91f0aa_273094cuda3std3__442_GLOBAL__N__c22ac5b1_4_k_cu_7c91f0aa_273096ignoreE)
_ZN40_INTERNAL_c22ac5b1_4_k_cu_7c91f0aa_273094cuda3std3__442_GLOBAL__N__c22ac5b1_4_k_cu_7c91f0aa_273096ignoreE:
	.zero		1
	.type		_ZN40_INTERNAL_c22ac5b1_4_k_cu_7c91f0aa_273094cute7productE,@object
	.size		_ZN40_INTERNAL_c22ac5b1_4_k_cu_7c91f0aa_273094cute7productE,(_ZN40_INTERNAL_c22ac5b1_4_k_cu_7c91f0aa_273094cuda3std3__45__cpo3endE - _ZN40_INTERNAL_c22ac5b1_4_k_cu_7c91f0aa_273094cute7productE)
_ZN40_INTERNAL_c22ac5b1_4_k_cu_7c91f0aa_273094cute7productE:
	.zero		1
	.type		_ZN40_INTERNAL_c22ac5b1_4_k_cu_7c91f0aa_273094cuda3std3__45__cpo3endE,@object
	.size		_ZN40_INTERNAL_c22ac5b1_4_k_cu_7c91f0aa_273094cuda3std3__45__cpo3endE,(_ZN40_INTERNAL_c22ac5b1_4_k_cu_7c91f0aa_273094cuda3std3__419piecewise_constructE - _ZN40_INTERNAL_c22ac5b1_4_k_cu_7c91f0aa_273094cuda3std3__45__cpo3endE)
_ZN40_INTERNAL_c22ac5b1_4_k_cu_7c91f0aa_273094cuda3std3__45__cpo3endE:
	.zero		1
	.type		_ZN40_INTERNAL_c22ac5b1_4_k_cu_7c91f0aa_273094cuda3std3__419piecewise_constructE,@object
	.size		_ZN40_INTERNAL_c22ac5b1_4_k_cu_7c91f0aa_273094cuda3std3__419piecewise_constructE,(_ZN40_INTERNAL_c22ac5b1_4_k_cu_7c91f0aa_273094cuda3std3__45__cpo4cendE - _ZN40_INTERNAL_c22ac5b1_4_k_cu_7c91f0aa_273094cuda3std3__419piecewise_constructE)
_ZN40_INTERNAL_c22ac5b1_4_k_cu_7c91f0aa_273094cuda3std3__419piecewise_constructE:
	.zero		1
	.type		_ZN40_INTERNAL_c22ac5b1_4_k_cu_7c91f0aa_273094cuda3std3__45__cpo4cendE,@object
	.size		_ZN40_INTERNAL_c22ac5b1_4_k_cu_7c91f0aa_273094cuda3std3__45__cpo4cendE,(_ZN40_INTERNAL_c22ac5b1_4_k_cu_7c91f0aa_273094cuda3std6ranges3__45__cpo4swapE - _ZN40_INTERNAL_c22ac5b1_4_k_cu_7c91f0aa_273094cuda3std3__45__cpo4cendE)
_ZN40_INTERNAL_c22ac5b1_4_k_cu_7c91f0aa_273094cuda3std3__45__cpo4cendE:
	.zero		1
	.type		_ZN40_INTERNAL_c22ac5b1_4_k_cu_7c91f0aa_273094cuda3std6ranges3__45__cpo4swapE,@object
	.size		_ZN40_INTERNAL_c22ac5b1_4_k_cu_7c91f0aa_273094cuda3std6ranges3__45__cpo4swapE,(.L_10 - _ZN40_INTERNAL_c22ac5b1_4_k_cu_7c91f0aa_273094cuda3std6ranges3__45__cpo4swapE)
_ZN40_INTERNAL_c22ac5b1_4_k_cu_7c91f0aa_273094cuda3std6ranges3__45__cpo4swapE:
	.zero		1
.L_10:


//--------------------- .nv.constant0._ZN7cutlass13device_kernelINS_4gemm6kernel13GemmUniversalIN4cute5tupleIJiiiiEEENS1_10collective13CollectiveMmaINS1_46MainloopSm100TmaUmmaWarpSpecializedBlockScaledILi6ELi2ELi2ENS5_IJNS4_1CILi2EEENSA_ILi4EEENSA_ILi1EEEEEEEENS5_IJNSA_ILi128EEESG_NSA_ILi256EEEEEENS5_IJNS_12float_e2m1_tENS_13float_ue8m0_tEEEENS5_IJNS5_IJlSD_lEEENS4_6LayoutINS5_IJNS5_IJNS5_IJNSA_ILi32EEESC_EEEiEEESQ_NS5_IJSD_iEEEEEENS5_IJNS5_IJNS5_IJNSA_ILi16EEESC_EEEiEEENS5_IJNS5_IJNSA_ILi0EEESD_EEENSA_ILi512EEEEEENS5_IJSW_iEEEEEEEEEEESL_S13_NS4_8TiledMMAINS4_8MMA_AtomIJNS4_17SM100_MMA_MXF4_SSISJ_SJ_fSK_Li128ELi128ELi32ELNS4_4UMMA5MajorE0ELS18_0ELNS17_7ScaleInE0ELS19_0EEEEEENSN_INS5_IJSD_SD_SD_EEENS5_IJSW_SW_SW_EEEEENS5_IJNS4_10UnderscoreES1F_S1F_EEEEENS5_IJNS4_23SM90_TMA_LOAD_MULTICASTES1I_EEENS5_IJNS4_14ComposedLayoutINS4_7SwizzleILi3ELi4ELi3EEENS4_18smem_ptr_flag_bitsILi4EEENSN_INS5_IJNSA_ILi8EEESH_EEENS5_IJSH_SD_EEEEEEENSN_INS5_IJNS5_IJNS5_IJSP_SD_EEENS5_IJSO_SB_EEEEEESD_NS5_IJSB_SB_EEEEEENS5_IJNS5_IJNS5_IJSU_SY_EEESX_EEESW_NS5_IJSB_SY_EEEEEEEEEEEvNS4_8identityES1J_S24_vS25_EENS_8epilogue10collective18CollectiveEpilogueINS27_23Sm100TmaWarpSpecializedILi4ELi2ELi16ELb1ELb0EEEJNS5_IJNSA_ILi64EEESG_SH_EEENS5_IJNSN_IS2C_SD_EENSN_INS5_IJST_SB_EEENS5_IJSD_S2C_EEEEEEEENS_10bfloat16_tESM_S2J_SM_NS27_6fusion15FusionCallbacksIS2B_NS2K_17LinearCombinationIS2J_fS2J_fLNS_15FloatRoundStyleE2EEES2D_S2I_JEEENS4_5SM1004TMEM4LOAD26SM100_TMEM_LOAD_32dp32b16xENS4_13SM90_TMA_LOADENS1K_INS1L_ILi1ELi4ELi3EEENS1N_ILi16EEENSN_INS5_IJS1P_ST_EEENS5_IJST_SD_EEEEEEENS4_39AutoVectorizingCopyWithAssumedAlignmentILi128EEENS4_14SM90_TMA_STOREES30_S32_S32_EEEvvEEEEvNT_6ParamsE --------------------------
	.section	.nv.constant0._ZN7cutlass13device_kernelINS_4gemm6kernel13GemmUniversalIN4cute5tupleIJiiiiEEENS1_10collective13CollectiveMmaINS1_46MainloopSm100TmaUmmaWarpSpecializedBlockScaledILi6ELi2ELi2ENS5_IJNS4_1CILi2EEENSA_ILi4EEENSA_ILi1EEEEEEEENS5_IJNSA_ILi128EEESG_NSA_ILi256EEEEEENS5_IJNS_12float_e2m1_tENS_13float_ue8m0_tEEEENS5_IJNS5_IJlSD_lEEENS4_6LayoutINS5_IJNS5_IJNS5_IJNSA_ILi32EEESC_EEEiEEESQ_NS5_IJSD_iEEEEEENS5_IJNS5_IJNS5_IJNSA_ILi16EEESC_EEEiEEENS5_IJNS5_IJNSA_ILi0EEESD_EEENSA_ILi512EEEEEENS5_IJSW_iEEEEEEEEEEESL_S13_NS4_8TiledMMAINS4_8MMA_AtomIJNS4_17SM100_MMA_MXF4_SSISJ_SJ_fSK_Li128ELi128ELi32ELNS4_4UMMA5MajorE0ELS18_0ELNS17_7ScaleInE0ELS19_0EEEEEENSN_INS5_IJSD_SD_SD_EEENS5_IJSW_SW_SW_EEEEENS5_IJNS4_10UnderscoreES1F_S1F_EEEEENS5_IJNS4_23SM90_TMA_LOAD_MULTICASTES1I_EEENS5_IJNS4_14ComposedLayoutINS4_7SwizzleILi3ELi4ELi3EEENS4_18smem_ptr_flag_bitsILi4EEENSN_INS5_IJNSA_ILi8EEESH_EEENS5_IJSH_SD_EEEEEEENSN_INS5_IJNS5_IJNS5_IJSP_SD_EEENS5_IJSO_SB_EEEEEESD_NS5_IJSB_SB_EEEEEENS5_IJNS5_IJNS5_IJSU_SY_EEESX_EEESW_NS5_IJSB_SY_EEEEEEEEEEEvNS4_8identityES1J_S24_vS25_EENS_8epilogue10collective18CollectiveEpilogueINS27_23Sm100TmaWarpSpecializedILi4ELi2ELi16ELb1ELb0EEEJNS5_IJNSA_ILi64EEESG_SH_EEENS5_IJNSN_IS2C_SD_EENSN_INS5_IJST_SB_EEENS5_IJSD_S2C_EEEEEEEENS_10bfloat16_tESM_S2J_SM_NS27_6fusion15FusionCallbacksIS2B_NS2K_17LinearCombinationIS2J_fS2J_fLNS_15FloatRoundStyleE2EEES2D_S2I_JEEENS4_5SM1004TMEM4LOAD26SM100_TMEM_LOAD_32dp32b16xENS4_13SM90_TMA_LOADENS1K_INS1L_ILi1ELi4ELi3EEENS1N_ILi16EEENSN_INS5_IJS1P_ST_EEENS5_IJST_SD_EEEEEEENS4_39AutoVectorizingCopyWithAssumedAlignmentILi128EEENS4_14SM90_TMA_STOREES30_S32_S32_EEEvvEEEEvNT_6ParamsE,"a",@progbits
	.sectionflags	@""
	.align	4
.nv.constant0._ZN7cutlass13device_kernelINS_4gemm6kernel13GemmUniversalIN4cute5tupleIJiiiiEEENS1_10collective13CollectiveMmaINS1_46MainloopSm100TmaUmmaWarpSpecializedBlockScaledILi6ELi2ELi2ENS5_IJNS4_1CILi2EEENSA_ILi4EEENSA_ILi1EEEEEEEENS5_IJNSA_ILi128EEESG_NSA_ILi256EEEEEENS5_IJNS_12float_e2m1_tENS_13float_ue8m0_tEEEENS5_IJNS5_IJlSD_lEEENS4_6LayoutINS5_IJNS5_IJNS5_IJNSA_ILi32EEESC_EEEiEEESQ_NS5_IJSD_iEEEEEENS5_IJNS5_IJNS5_IJNSA_ILi16EEESC_EEEiEEENS5_IJNS5_IJNSA_ILi0EEESD_EEENSA_ILi512EEEEEENS5_IJSW_iEEEEEEEEEEESL_S13_NS4_8TiledMMAINS4_8MMA_AtomIJNS4_17SM100_MMA_MXF4_SSISJ_SJ_fSK_Li128ELi128ELi32ELNS4_4UMMA5MajorE0ELS18_0ELNS17_7ScaleInE0ELS19_0EEEEEENSN_INS5_IJSD_SD_SD_EEENS5_IJSW_SW_SW_EEEEENS5_IJNS4_10UnderscoreES1F_S1F_EEEEENS5_IJNS4_23SM90_TMA_LOAD_MULTICASTES1I_EEENS5_IJNS4_14ComposedLayoutINS4_7SwizzleILi3ELi4ELi3EEENS4_18smem_ptr_flag_bitsILi4EEENSN_INS5_IJNSA_ILi8EEESH_EEENS5_IJSH_SD_EEEEEEENSN_INS5_IJNS5_IJNS5_IJSP_SD_EEENS5_IJSO_SB_EEEEEESD_NS5_IJSB_SB_EEEEEENS5_IJNS5_IJNS5_IJSU_SY_EEESX_EEESW_NS5_IJSB_SY_EEEEEEEEEEEvNS4_8identityES1J_S24_vS25_EENS_8epilogue10collective18CollectiveEpilogueINS27_23Sm100TmaWarpSpecializedILi4ELi2ELi16ELb1ELb0EEEJNS5_IJNSA_ILi64EEESG_SH_EEENS5_IJNSN_IS2C_SD_EENSN_INS5_IJST_SB_EEENS5_IJSD_S2C_EEEEEEEENS_10bfloat16_tESM_S2J_SM_NS27_6fusion15FusionCallbacksIS2B_NS2K_17LinearCombinationIS2J_fS2J_fLNS_15FloatRoundStyleE2EEES2D_S2I_JEEENS4_5SM1004TMEM4LOAD26SM100_TMEM_LOAD_32dp32b16xENS4_13SM90_TMA_LOADENS1K_INS1L_ILi1ELi4ELi3EEENS1N_ILi16EEENSN_INS5_IJS1P_ST_EEENS5_IJST_SD_EEEEEEENS4_39AutoVectorizingCopyWithAssumedAlignmentILi128EEENS4_14SM90_TMA_STOREES30_S32_S32_EEEvvEEEEvNT_6ParamsE:
	.zero		3968


//--------------------- SYMBOLS --------------------------

	.type		.nv.reservedSmem.offset0,@object
	.size		.nv.reservedSmem.offset0,0x4
	.type		.nv.reservedSmem.cap,@object
	.size		.nv.reservedSmem.cap,0x4
	.type		__assertfail,@function
